	.target	sm_80

	.elftype	@"ET_EXEC"


//--------------------- .note.nv.tkinfo           --------------------------
	.section	.note.nv.tkinfo,"",@"SHT_NOTE"
	.sectionflags	@"SHF_NOTE_NV_TKINFO"
	.tkinfo
        /*0018*/ 	.word	0x00000002
        /*0030*/ 	.string	""
        /*0030*/ 	.string	"ptxas"
        /*0030*/ 	.string	"Cuda compilation tools, release 13.0, V13.0.88"
        /*0030*/ 	.string	"Build cuda_13.0.r13.0/compiler.36424714_0"
        /*0030*/ 	.string	"-v  -suppress-debug-info  -lineinfo  -arch sm_80 "



//--------------------- .note.nv.cuinfo           --------------------------
	.section	.note.nv.cuinfo,"",@"SHT_NOTE"
	.sectionflags	@"SHF_NOTE_NV_CUINFO"
        /*0018*/ 	.short	0x0002
        /*001a*/ 	.short	0x0050
        /*001c*/ 	.short	0x0082
	.zero		2


//--------------------- .nv.info                  --------------------------
	.section	.nv.info,"",@"SHT_CUDA_INFO"
	.align	4


	//----- nvinfo : EIATTR_REGCOUNT
	.align		4
        /*0000*/ 	.byte	0x04, 0x2f
        /*0002*/ 	.short	(.L_1 - .L_0)
	.align		4
.L_0:
        /*0004*/ 	.word	index@(matmul_kernel)
        /*0008*/ 	.word	0x000000ff


	//----- nvinfo : EIATTR_FRAME_SIZE
	.align		4
.L_1:
        /*000c*/ 	.byte	0x04, 0x11
        /*000e*/ 	.short	(.L_3 - .L_2)
	.align		4
.L_2:
        /*0010*/ 	.word	index@(matmul_kernel)
        /*0014*/ 	.word	0x00000a30


	//----- nvinfo : EIATTR_MIN_STACK_SIZE
	.align		4
.L_3:
        /*0018*/ 	.byte	0x04, 0x12
        /*001a*/ 	.short	(.L_5 - .L_4)
	.align		4
.L_4:
        /*001c*/ 	.word	index@(matmul_kernel)
        /*0020*/ 	.word	0x00000a30
.L_5:


//--------------------- .nv.info.matmul_kernel    --------------------------
	.section	.nv.info.matmul_kernel,"",@"SHT_CUDA_INFO"
	.sectionflags	@""
	.align	4


	//----- nvinfo : EIATTR_CUDA_API_VERSION
	.align		4
        /*0000*/ 	.byte	0x04, 0x37
        /*0002*/ 	.short	(.L_7 - .L_6)
.L_6:
        /*0004*/ 	.word	0x00000082


	//----- nvinfo : EIATTR_SW2861232_WAR
	.align		4
.L_7:
        /*0008*/ 	.byte	0x01, 0x35
	.zero		2


	//----- nvinfo : EIATTR_PARAM_CBANK
	.align		4
        /*000c*/ 	.byte	0x04, 0x0a
        /*000e*/ 	.short	(.L_9 - .L_8)
	.align		4
.L_8:
        /*0010*/ 	.word	index@(.nv.constant0.matmul_kernel)
        /*0014*/ 	.short	0x0160
        /*0016*/ 	.short	0x0050


	//----- nvinfo : EIATTR_CBANK_PARAM_SIZE
	.align		4
.L_9:
        /*0018*/ 	.byte	0x03, 0x19
        /*001a*/ 	.short	0x0050


	//----- nvinfo : EIATTR_KPARAM_INFO
	.align		4
        /*001c*/ 	.byte	0x04, 0x17
        /*001e*/ 	.short	(.L_11 - .L_10)
.L_10:
        /*0020*/ 	.word	0x00000000
        /*0024*/ 	.short	0x000d
        /*0026*/ 	.short	0x0048
        /*0028*/ 	.byte	0x00, 0xf4, 0x21, 0x00


	//----- nvinfo : EIATTR_KPARAM_INFO
	.align		4
.L_11:
        /*002c*/ 	.byte	0x04, 0x17
        /*002e*/ 	.short	(.L_13 - .L_12)
.L_12:
        /*0030*/ 	.word	0x00000000
        /*0034*/ 	.short	0x000c
        /*0036*/ 	.short	0x0040
        /*0038*/ 	.byte	0x00, 0xf4, 0x21, 0x00


	//----- nvinfo : EIATTR_KPARAM_INFO
	.align		4
.L_13:
        /*003c*/ 	.byte	0x04, 0x17
        /*003e*/ 	.short	(.L_15 - .L_14)
.L_14:
        /*0040*/ 	.word	0x00000000
        /*0044*/ 	.short	0x000b
        /*0046*/ 	.short	0x0038
        /*0048*/ 	.byte	0x00, 0xf0, 0x11, 0x00


	//----- nvinfo : EIATTR_KPARAM_INFO
	.align		4
.L_15:
        /*004c*/ 	.byte	0x04, 0x17
        /*004e*/ 	.short	(.L_17 - .L_16)
.L_16:
        /*0050*/ 	.word	0x00000000
        /*0054*/ 	.short	0x000a
        /*0056*/ 	.short	0x0034
        /*0058*/ 	.byte	0x00, 0xf0, 0x11, 0x00


	//----- nvinfo : EIATTR_KPARAM_INFO
	.align		4
.L_17:
        /*005c*/ 	.byte	0x04, 0x17
        /*005e*/ 	.short	(.L_19 - .L_18)
.L_18:
        /*0060*/ 	.word	0x00000000
        /*0064*/ 	.short	0x0009
        /*0066*/ 	.short	0x0030
        /*0068*/ 	.byte	0x00, 0xf0, 0x11, 0x00


	//----- nvinfo : EIATTR_KPARAM_INFO
	.align		4
.L_19:
        /*006c*/ 	.byte	0x04, 0x17
        /*006e*/ 	.short	(.L_21 - .L_20)
.L_20:
        /*0070*/ 	.word	0x00000000
        /*0074*/ 	.short	0x0008
        /*0076*/ 	.short	0x002c
        /*0078*/ 	.byte	0x00, 0xf0, 0x11, 0x00


	//----- nvinfo : EIATTR_KPARAM_INFO
	.align		4
.L_21:
        /*007c*/ 	.byte	0x04, 0x17
        /*007e*/ 	.short	(.L_23 - .L_22)
.L_22:
        /*0080*/ 	.word	0x00000000
        /*0084*/ 	.short	0x0007
        /*0086*/ 	.short	0x0028
        /*0088*/ 	.byte	0x00, 0xf0, 0x11, 0x00


	//----- nvinfo : EIATTR_KPARAM_INFO
	.align		4
.L_23:
        /*008c*/ 	.byte	0x04, 0x17
        /*008e*/ 	.short	(.L_25 - .L_24)
.L_24:
        /*0090*/ 	.word	0x00000000
        /*0094*/ 	.short	0x0006
        /*0096*/ 	.short	0x0024
        /*0098*/ 	.byte	0x00, 0xf0, 0x11, 0x00


	//----- nvinfo : EIATTR_KPARAM_INFO
	.align		4
.L_25:
        /*009c*/ 	.byte	0x04, 0x17
        /*009e*/ 	.short	(.L_27 - .L_26)
.L_26:
        /*00a0*/ 	.word	0x00000000
        /*00a4*/ 	.short	0x0005
        /*00a6*/ 	.short	0x0020
        /*00a8*/ 	.byte	0x00, 0xf0, 0x11, 0x00


	//----- nvinfo : EIATTR_KPARAM_INFO
	.align		4
.L_27:
        /*00ac*/ 	.byte	0x04, 0x17
        /*00ae*/ 	.short	(.L_29 - .L_28)
.L_28:
        /*00b0*/ 	.word	0x00000000
        /*00b4*/ 	.short	0x0004
        /*00b6*/ 	.short	0x001c
        /*00b8*/ 	.byte	0x00, 0xf0, 0x11, 0x00


	//----- nvinfo : EIATTR_KPARAM_INFO
	.align		4
.L_29:
        /*00bc*/ 	.byte	0x04, 0x17
        /*00be*/ 	.short	(.L_31 - .L_30)
.L_30:
        /*00c0*/ 	.word	0x00000000
        /*00c4*/ 	.short	0x0003
        /*00c6*/ 	.short	0x0018
        /*00c8*/ 	.byte	0x00, 0xf0, 0x11, 0x00


	//----- nvinfo : EIATTR_KPARAM_INFO
	.align		4
.L_31:
        /*00cc*/ 	.byte	0x04, 0x17
        /*00ce*/ 	.short	(.L_33 - .L_32)
.L_32:
        /*00d0*/ 	.word	0x00000000
        /*00d4*/ 	.short	0x0002
        /*00d6*/ 	.short	0x0010
        /*00d8*/ 	.byte	0x00, 0xf4, 0x21, 0x00


	//----- nvinfo : EIATTR_KPARAM_INFO
	.align		4
.L_33:
        /*00dc*/ 	.byte	0x04, 0x17
        /*00de*/ 	.short	(.L_35 - .L_34)
.L_34:
        /*00e0*/ 	.word	0x00000000
        /*00e4*/ 	.short	0x0001
        /*00e6*/ 	.short	0x0008
        /*00e8*/ 	.byte	0x00, 0xf4, 0x21, 0x00


	//----- nvinfo : EIATTR_KPARAM_INFO
	.align		4
.L_35:
        /*00ec*/ 	.byte	0x04, 0x17
        /*00ee*/ 	.short	(.L_37 - .L_36)
.L_36:
        /*00f0*/ 	.word	0x00000000
        /*00f4*/ 	.short	0x0000
        /*00f6*/ 	.short	0x0000
        /*00f8*/ 	.byte	0x00, 0xf4, 0x21, 0x00


	//----- nvinfo : EIATTR_MAXREG_COUNT
	.align		4
.L_37:
        /*00fc*/ 	.byte	0x03, 0x1b
        /*00fe*/ 	.short	0x00ff


	//----- nvinfo : EIATTR_NUM_BARRIERS
	.align		4
        /*0100*/ 	.byte	0x02, 0x4c
        /*0102*/ 	.byte	0x01
	.zero		1


	//----- nvinfo : EIATTR_ANNOTATIONS
	.align		4
        /*0104*/ 	.byte	0x04, 0x55
        /*0106*/ 	.short	(.L_39 - .L_38)


	//   ....[0]....
.L_38:
        /*0108*/ 	.word	0x00000001
        /*010c*/ 	.byte	0xf0, 0x05, 0x00, 0x00, 0x01, 0x00, 0x00, 0x00, 0xf0, 0x06, 0x00, 0x00, 0x01, 0x00, 0x00, 0x00
        /* <DEDUP_REMOVED lines=1400> */
        /*589c*/ 	.byte	0x50, 0x5a, 0x02, 0x00, 0x01, 0x00, 0x00, 0x00, 0x70, 0x5a, 0x02, 0x00


	//----- nvinfo : EIATTR_MERCURY_ISA_VERSION
	.align		4
.L_39:
        /*58a8*/ 	.byte	0x03, 0x5f
        /*58aa*/ 	.short	0x0000


	//----- nvinfo : EIATTR_EXIT_INSTR_OFFSETS
	.align		4
        /*58ac*/ 	.byte	0x04, 0x1c
        /*58ae*/ 	.short	(.L_41 - .L_40)


	//   ....[0]....
.L_40:
        /*58b0*/ 	.word	0x00025df0


	//   ....[1]....
        /*58b4*/ 	.word	0x00025e10


	//----- nvinfo : EIATTR_REQNTID
	.align		4
.L_41:
        /*58b8*/ 	.byte	0x04, 0x10
        /*58ba*/ 	.short	(.L_43 - .L_42)
.L_42:
        /*58bc*/ 	.word	0x00000080
        /*58c0*/ 	.word	0x00000001
        /*58c4*/ 	.word	0x00000001
.L_43:


//--------------------- .nv.callgraph             --------------------------
	.section	.nv.callgraph,"",@"SHT_CUDA_CALLGRAPH"
	.align	4
	.sectionentsize	8
	.align		4
        /*0000*/ 	.word	0x00000000
	.align		4
        /*0004*/ 	.word	0xffffffff
	.align		4
        /*0008*/ 	.word	0x00000000
	.align		4
        /*000c*/ 	.word	0xfffffffe
	.align		4
        /*0010*/ 	.word	0x00000000
	.align		4
        /*0014*/ 	.word	0xfffffffd
	.align		4
        /*0018*/ 	.word	0x00000000
	.align		4
        /*001c*/ 	.word	0xfffffffc


//--------------------- .nv.rel.action            --------------------------
	.section	.nv.rel.action,"",@"SHT_CUDA_RELOCINFO"
	.align	8
	.sectionentsize	8
        /*0000*/ 	.byte	0x73, 0x00, 0x00, 0x00, 0x00, 0x00, 0x00, 0x00, 0x00, 0x00, 0x00, 0x11, 0x25, 0x00, 0x05, 0x36


//--------------------- .nv.constant0.matmul_kernel --------------------------
	.section	.nv.constant0.matmul_kernel,"a",@progbits
	.sectionflags	@""
	.align	4
.nv.constant0.matmul_kernel:
	.zero		432


//--------------------- .text.matmul_kernel       --------------------------
	.section	.text.matmul_kernel,"ax",@progbits
	.sectioninfo	@"SHI_REGISTERS=255"
	.align	128
        .global         matmul_kernel
        .type           matmul_kernel,@function
        .size           matmul_kernel,(.L_x_3 - matmul_kernel)
        .other          matmul_kernel,@"STO_CUDA_ENTRY STV_DEFAULT"
matmul_kernel:
.text.matmul_kernel:
[----:B------:R-:W-:Y:S02]  /*0000*/  IMAD.MOV.U32 R1, RZ, RZ, c[0x0][0x28] ;  /* 0x00000a00ff017624 */ /* 0x000fe400078e00ff */
[----:B------:R-:W-:Y:S01]  /*0010*/  IMAD.MOV.U32 R0, RZ, RZ, c[0x0][0x17c] ;  /* 0x00005f00ff007624 */ /* 0x000fe200078e00ff */
[----:B------:R-:W1:Y:S01]  /*0020*/  S2R R5, SR_CTAID.X ;  /* 0x0000000000057919 */ /* 0x000e620000002500 */
[----:B------:R-:W-:Y:S01]  /*0030*/  IABS R13, c[0x0][0x178] ;  /* 0x00005e00000d7a13 */ /* 0x000fe20000000000 */
[----:B------:R-:W-:Y:S01]  /*0040*/  IMAD.MOV.U32 R252, RZ, RZ, c[0x0][0x188] ;  /* 0x00006200fffc7624 */ /* 0x000fe200078e00ff */
[----:B------:R-:W-:Y:S01]  /*0050*/  IADD3 R1, R1, -0xa30, RZ ;  /* 0xfffff5d001017810 */ /* 0x000fe20007ffe0ff */
[----:B------:R-:W2:Y:S01]  /*0060*/  S2R R30, SR_TID.X ;  /* 0x00000000001e7919 */ /* 0x000ea20000002100 */
[----:B------:R-:W-:Y:S01]  /*0070*/  IADD3 R0, R0, 0x1ff, RZ ;  /* 0x000001ff00007810 */ /* 0x000fe20007ffe0ff */
[----:B------:R-:W-:Y:S01]  /*0080*/  ULDC.64 UR6, c[0x0][0x118] ;  /* 0x0000460000067ab9 */ /* 0x000fe20000000a00 */
[----:B------:R-:W-:Y:S02]  /*0090*/  LOP3.LUT R64, RZ, c[0x0][0x17c], RZ, 0x33, !PT ;  /* 0x00005f00ff407a12 */ /* 0x000fe400078e33ff */
[----:B------:R-:W-:-:S04]  /*00a0*/  SHF.R.S32.HI R3, RZ, 0x1f, R0 ;  /* 0x0000001fff037819 */ /* 0x000fc80000011400 */
[----:B------:R-:W-:-:S04]  /*00b0*/  LEA.HI R3, R3, R0, RZ, 0x9 ;  /* 0x0000000003037211 */ /* 0x000fc800078f48ff */
[----:B------:R-:W-:-:S05]  /*00c0*/  SHF.R.S32.HI R3, RZ, 0x9, R3 ;  /* 0x00000009ff037819 */ /* 0x000fca0000011403 */
[----:B------:R-:W-:Y:S01]  /*00d0*/  IMAD.SHL.U32 R4, R3, 0x8, RZ ;  /* 0x0000000803047824 */ /* 0x000fe200078e00ff */
[----:B-1----:R-:W-:-:S04]  /*00e0*/  IABS R8, R5 ;  /* 0x0000000500087213 */ /* 0x002fc80000000000 */
[-C--:B------:R-:W-:Y:S02]  /*00f0*/  IABS R7, R4.reuse ;  /* 0x0000000400077213 */ /* 0x080fe40000000000 */
[----:B------:R-:W-:Y:S02]  /*0100*/  IABS R10, R4 ;  /* 0x00000004000a7213 */ /* 0x000fe40000000000 */
[----:B------:R-:W1:Y:S08]  /*0110*/  I2F.RP R0, R7 ;  /* 0x0000000700007306 */ /* 0x000e700000209400 */
[----:B-1----:R-:W1:Y:S02]  /*0120*/  MUFU.RCP R0, R0 ;  /* 0x0000000000007308 */ /* 0x002e640000001000 */
[----:B-1----:R-:W-:Y:S01]  /*0130*/  IADD3 R2, R0, 0xffffffe, RZ ;  /* 0x0ffffffe00027810 */ /* 0x002fe20007ffe0ff */
[----:B------:R-:W-:-:S05]  /*0140*/  IMAD.MOV R0, RZ, RZ, -R10 ;  /* 0x000000ffff007224 */ /* 0x000fca00078e0a0a */
[----:B------:R1:W3:Y:S02]  /*0150*/  F2I.FTZ.U32.TRUNC.NTZ R3, R2 ;  /* 0x0000000200037305 */ /* 0x0002e4000021f000 */
[----:B-1----:R-:W-:Y:S02]  /*0160*/  IMAD.MOV.U32 R2, RZ, RZ, RZ ;  /* 0x000000ffff027224 */ /* 0x002fe400078e00ff */
[----:B---3--:R-:W-:-:S04]  /*0170*/  IMAD.MOV R6, RZ, RZ, -R3 ;  /* 0x000000ffff067224 */ /* 0x008fc800078e0a03 */
[----:B------:R-:W-:Y:S02]  /*0180*/  IMAD R9, R6, R7, RZ ;  /* 0x0000000706097224 */ /* 0x000fe400078e02ff */
[----:B------:R-:W-:Y:S02]  /*0190*/  IMAD.MOV.U32 R6, RZ, RZ, R8 ;  /* 0x000000ffff067224 */ /* 0x000fe400078e0008 */
[----:B------:R-:W-:-:S06]  /*01a0*/  IMAD.HI.U32 R3, R3, R9, R2 ;  /* 0x0000000903037227 */ /* 0x000fcc00078e0002 */
[----:B------:R-:W-:-:S04]  /*01b0*/  IMAD.HI.U32 R3, R3, R6, RZ ;  /* 0x0000000603037227 */ /* 0x000fc800078e00ff */
[----:B------:R-:W-:-:S05]  /*01c0*/  IMAD R0, R3, R0, R6 ;  /* 0x0000000003007224 */ /* 0x000fca00078e0206 */
[----:B------:R-:W-:-:S13]  /*01d0*/  ISETP.GT.U32.AND P1, PT, R7, R0, PT ;  /* 0x000000000700720c */ /* 0x000fda0003f24070 */
[----:B------:R-:W-:Y:S01]  /*01e0*/  @!P1 IMAD.IADD R0, R0, 0x1, -R7 ;  /* 0x0000000100009824 */ /* 0x000fe200078e0a07 */
[----:B------:R-:W-:Y:S02]  /*01f0*/  @!P1 IADD3 R3, R3, 0x1, RZ ;  /* 0x0000000103039810 */ /* 0x000fe40007ffe0ff */
[----:B------:R-:W-:Y:S02]  /*0200*/  ISETP.NE.AND P1, PT, R4, RZ, PT ;  /* 0x000000ff0400720c */ /* 0x000fe40003f25270 */
[----:B------:R-:W-:Y:S02]  /*0210*/  ISETP.GE.U32.AND P0, PT, R0, R7, PT ;  /* 0x000000070000720c */ /* 0x000fe40003f06070 */
[----:B------:R-:W-:-:S04]  /*0220*/  LOP3.LUT R0, R5, R4, RZ, 0x3c, !PT ;  /* 0x0000000405007212 */ /* 0x000fc800078e3cff */
[----:B------:R-:W-:Y:S01]  /*0230*/  ISETP.GE.AND P2, PT, R0, RZ, PT ;  /* 0x000000ff0000720c */ /* 0x000fe20003f46270 */
[----:B------:R-:W-:-:S05]  /*0240*/  IMAD.MOV.U32 R0, RZ, RZ, c[0x0][0x178] ;  /* 0x00005e00ff007624 */ /* 0x000fca00078e00ff */
[----:B------:R-:W-:Y:S02]  /*0250*/  IADD3 R0, R0, 0x3f, RZ ;  /* 0x0000003f00007810 */ /* 0x000fe40007ffe0ff */
[----:B------:R-:W-:-:S05]  /*0260*/  @P0 IADD3 R3, R3, 0x1, RZ ;  /* 0x0000000103030810 */ /* 0x000fca0007ffe0ff */
[----:B------:R-:W-:Y:S01]  /*0270*/  IMAD.MOV.U32 R2, RZ, RZ, R3 ;  /* 0x000000ffff027224 */ /* 0x000fe200078e0003 */
[----:B------:R-:W-:-:S03]  /*0280*/  SHF.R.S32.HI R3, RZ, 0x1f, R0 ;  /* 0x0000001fff037819 */ /* 0x000fc60000011400 */
[----:B------:R-:W-:Y:S01]  /*0290*/  @!P2 IMAD.MOV R2, RZ, RZ, -R2 ;  /* 0x000000ffff02a224 */ /* 0x000fe200078e0a02 */
[----:B------:R-:W-:Y:S02]  /*02a0*/  @!P1 LOP3.LUT R2, RZ, R4, RZ, 0x33, !PT ;  /* 0x00000004ff029212 */ /* 0x000fe400078e33ff */
[----:B------:R-:W-:-:S03]  /*02b0*/  LEA.HI R3, R3, R0, RZ, 0x6 ;  /* 0x0000000003037211 */ /* 0x000fc600078f30ff */
[----:B------:R-:W-:Y:S02]  /*02c0*/  IMAD.SHL.U32 R9, R2, 0x8, RZ ;  /* 0x0000000802097824 */ /* 0x000fe400078e00ff */
[----:B------:R-:W-:-:S03]  /*02d0*/  IMAD.MOV R2, RZ, RZ, -R2 ;  /* 0x000000ffff027224 */ /* 0x000fc600078e0a02 */
[----:B------:R-:W-:Y:S01]  /*02e0*/  LEA.HI.SX32 R3, R3, -R9, 0x1a ;  /* 0x8000000903037211 */ /* 0x000fe200078fd2ff */
[----:B------:R-:W-:Y:S02]  /*02f0*/  IMAD R10, R4, R2, R5 ;  /* 0x00000002040a7224 */ /* 0x000fe400078e0205 */
[----:B------:R-:W-:Y:S01]  /*0300*/  IMAD.MOV.U32 R2, RZ, RZ, RZ ;  /* 0x000000ffff027224 */ /* 0x000fe200078e00ff */
[----:B------:R-:W-:Y:S02]  /*0310*/  IMNMX R11, R3, 0x8, PT ;  /* 0x00000008030b7817 */ /* 0x000fe40003800200 */
[----:B------:R-:W-:Y:S02]  /*0320*/  IABS R4, R10 ;  /* 0x0000000a00047213 */ /* 0x000fe40000000000 */
[-C--:B------:R-:W-:Y:S02]  /*0330*/  IABS R8, R11.reuse ;  /* 0x0000000b00087213 */ /* 0x080fe40000000000 */
[----:B------:R-:W-:-:S02]  /*0340*/  IABS R6, R11 ;  /* 0x0000000b00067213 */ /* 0x000fc40000000000 */
[----:B------:R-:W1:Y:S08]  /*0350*/  I2F.RP R0, R8 ;  /* 0x0000000800007306 */ /* 0x000e700000209400 */
[----:B-1----:R-:W1:Y:S02]  /*0360*/  MUFU.RCP R0, R0 ;  /* 0x0000000000007308 */ /* 0x002e640000001000 */
[----:B-1----:R-:W-:-:S02]  /*0370*/  IADD3 R3, R0, 0xffffffe, RZ ;  /* 0x0ffffffe00037810 */ /* 0x002fc40007ffe0ff */
[----:B------:R-:W-:-:S04]  /*0380*/  IABS R0, c[0x0][0x17c] ;  /* 0x00005f0000007a13 */ /* 0x000fc80000000000 */
[----:B------:R-:W1:Y:S02]  /*0390*/  F2I.FTZ.U32.TRUNC.NTZ R3, R3 ;  /* 0x0000000300037305 */ /* 0x000e64000021f000 */
[----:B-1----:R-:W-:-:S04]  /*03a0*/  IMAD.MOV R7, RZ, RZ, -R3 ;  /* 0x000000ffff077224 */ /* 0x002fc800078e0a03 */
[----:B------:R-:W-:Y:S02]  /*03b0*/  IMAD R5, R7, R8, RZ ;  /* 0x0000000807057224 */ /* 0x000fe400078e02ff */
[----:B------:R-:W1:Y:S02]  /*03c0*/  I2F.RP R7, R0 ;  /* 0x0000000000077306 */ /* 0x000e640000209400 */
[----:B------:R-:W-:-:S04]  /*03d0*/  IMAD.HI.U32 R2, R3, R5, R2 ;  /* 0x0000000503027227 */ /* 0x000fc800078e0002 */
[----:B------:R-:W-:Y:S02]  /*03e0*/  IMAD.MOV.U32 R3, RZ, RZ, R4 ;  /* 0x000000ffff037224 */ /* 0x000fe400078e0004 */
[----:B------:R-:W-:Y:S02]  /*03f0*/  IMAD.MOV R4, RZ, RZ, -R6 ;  /* 0x000000ffff047224 */ /* 0x000fe400078e0a06 */
[----:B------:R-:W-:Y:S01]  /*0400*/  IMAD.HI.U32 R2, R2, R3, RZ ;  /* 0x0000000302027227 */ /* 0x000fe200078e00ff */
[----:B------:R-:W3:Y:S03]  /*0410*/  I2F.RP R6, R13 ;  /* 0x0000000d00067306 */ /* 0x000ee60000209400 */
[----:B------:R-:W-:-:S05]  /*0420*/  IMAD R3, R2, R4, R3 ;  /* 0x0000000402037224 */ /* 0x000fca00078e0203 */
[----:B------:R-:W-:Y:S01]  /*0430*/  ISETP.GT.U32.AND P1, PT, R8, R3, PT ;  /* 0x000000030800720c */ /* 0x000fe20003f24070 */
[----:B-1----:R-:W1:Y:S08]  /*0440*/  MUFU.RCP R7, R7 ;  /* 0x0000000700077308 */ /* 0x002e700000001000 */
[----:B---3--:R-:W3:Y:S04]  /*0450*/  MUFU.RCP R6, R6 ;  /* 0x0000000600067308 */ /* 0x008ee80000001000 */
[----:B------:R-:W-:Y:S01]  /*0460*/  @!P1 IMAD.IADD R3, R3, 0x1, -R8 ;  /* 0x0000000103039824 */ /* 0x000fe200078e0a08 */
[----:B------:R-:W-:-:S02]  /*0470*/  @!P1 IADD3 R2, R2, 0x1, RZ ;  /* 0x0000000102029810 */ /* 0x000fc40007ffe0ff */
[----:B------:R-:W-:Y:S02]  /*0480*/  ISETP.NE.AND P1, PT, R11, RZ, PT ;  /* 0x000000ff0b00720c */ /* 0x000fe40003f25270 */
[----:B------:R-:W-:Y:S02]  /*0490*/  ISETP.GE.U32.AND P0, PT, R3, R8, PT ;  /* 0x000000080300720c */ /* 0x000fe40003f06070 */
[----:B------:R-:W-:Y:S02]  /*04a0*/  LOP3.LUT R3, R10, R11, RZ, 0x3c, !PT ;  /* 0x0000000b0a037212 */ /* 0x000fe400078e3cff */
[----:B-1----:R-:W-:Y:S02]  /*04b0*/  IADD3 R4, R7, 0xffffffe, RZ ;  /* 0x0ffffffe07047810 */ /* 0x002fe40007ffe0ff */
[----:B------:R-:W-:Y:S02]  /*04c0*/  ISETP.GE.AND P2, PT, R3, RZ, PT ;  /* 0x000000ff0300720c */ /* 0x000fe40003f46270 */
[----:B------:R1:W4:Y:S01]  /*04d0*/  F2I.FTZ.U32.TRUNC.NTZ R5, R4 ;  /* 0x0000000400057305 */ /* 0x000322000021f000 */
[----:B---3--:R-:W-:-:S02]  /*04e0*/  IADD3 R3, R6, 0xffffffe, RZ ;  /* 0x0ffffffe06037810 */ /* 0x008fc40007ffe0ff */
[----:B--2---:R-:W-:Y:S02]  /*04f0*/  SHF.R.U32.HI R6, RZ, 0x5, R30 ;  /* 0x00000005ff067819 */ /* 0x004fe4000001161e */
[----:B------:R-:W-:Y:S02]  /*0500*/  @P0 IADD3 R2, R2, 0x1, RZ ;  /* 0x0000000102020810 */ /* 0x000fe40007ffe0ff */
[----:B------:R-:W-:Y:S01]  /*0510*/  SGXT.U32 R6, R6, 0x2 ;  /* 0x000000020606781a */ /* 0x000fe20000000000 */
[----:B------:R-:W2:Y:S01]  /*0520*/  F2I.FTZ.U32.TRUNC.NTZ R3, R3 ;  /* 0x0000000300037305 */ /* 0x000ea2000021f000 */
[----:B-1----:R-:W-:Y:S02]  /*0530*/  IMAD.MOV.U32 R4, RZ, RZ, RZ ;  /* 0x000000ffff047224 */ /* 0x002fe400078e00ff */
[----:B------:R-:W-:-:S04]  /*0540*/  IMAD.MOV.U32 R8, RZ, RZ, R2 ;  /* 0x000000ffff087224 */ /* 0x000fc800078e0002 */
[----:B------:R-:W-:Y:S01]  /*0550*/  @!P2 IMAD.MOV R8, RZ, RZ, -R8 ;  /* 0x000000ffff08a224 */ /* 0x000fe200078e0a08 */
[----:B------:R-:W-:Y:S01]  /*0560*/  @!P1 LOP3.LUT R8, RZ, R11, RZ, 0x33, !PT ;  /* 0x0000000bff089212 */ /* 0x000fe200078e33ff */
[----:B----4-:R-:W-:-:S04]  /*0570*/  IMAD.MOV R7, RZ, RZ, -R5 ;  /* 0x000000ffff077224 */ /* 0x010fc800078e0a05 */
[----:B------:R-:W-:Y:S02]  /*0580*/  IMAD.MOV R2, RZ, RZ, -R8 ;  /* 0x000000ffff027224 */ /* 0x000fe400078e0a08 */
[----:B------:R-:W-:Y:S01]  /*0590*/  IMAD.SHL.U32 R12, R8, 0x200, RZ ;  /* 0x00000200080c7824 */ /* 0x000fe200078e00ff */
[----:B------:R-:W-:Y:S01]  /*05a0*/  LOP3.LUT R8, R30, 0x3f, RZ, 0xc0, !PT ;  /* 0x0000003f1e087812 */ /* 0x000fe200078ec0ff */
[----:B------:R-:W-:Y:S02]  /*05b0*/  IMAD R7, R7, R0, RZ ;  /* 0x0000000007077224 */ /* 0x000fe400078e02ff */
[----:B------:R-:W-:Y:S01]  /*05c0*/  IMAD R2, R11, R2, R10 ;  /* 0x000000020b027224 */ /* 0x000fe200078e020a */
[----:B------:R-:W-:Y:S01]  /*05d0*/  LOP3.LUT R6, R12, R6, RZ, 0xfc, !PT ;  /* 0x000000060c067212 */ /* 0x000fe200078efcff */
[----:B------:R-:W-:Y:S01]  /*05e0*/  IMAD.HI.U32 R4, R5, R7, R4 ;  /* 0x0000000705047227 */ /* 0x000fe200078e0004 */
[----:B------:R1:W-:Y:S02]  /*05f0*/  STL [R1+0x1d0], R12 ;  /* 0x0001d00c01007387 */ /* 0x0003e40000100800 */
[C---:B------:R-:W-:Y:S01]  /*0600*/  LOP3.LUT R15, R6.reuse, 0x1fc, RZ, 0xfc, !PT ;  /* 0x000001fc060f7812 */ /* 0x040fe200078efcff */
[----:B------:R-:W-:Y:S01]  /*0610*/  IMAD.IADD R5, R9, 0x1, R2 ;  /* 0x0000000109057824 */ /* 0x000fe200078e0202 */
[----:B------:R-:W-:Y:S01]  /*0620*/  IABS R9, R6 ;  /* 0x0000000600097213 */ /* 0x000fe20000000000 */
[--C-:B--2---:R-:W-:Y:S01]  /*0630*/  IMAD.MOV R10, RZ, RZ, -R3.reuse ;  /* 0x000000ffff0a7224 */ /* 0x104fe200078e0a03 */
[----:B------:R-:W-:Y:S01]  /*0640*/  IABS R11, R15 ;  /* 0x0000000f000b7213 */ /* 0x000fe20000000000 */
[----:B------:R-:W-:Y:S01]  /*0650*/  IMAD R26, R5, 0x40, R8 ;  /* 0x00000040051a7824 */ /* 0x000fe200078e0208 */
[C---:B------:R-:W-:Y:S01]  /*0660*/  LOP3.LUT R14, R6.reuse, 0xc, RZ, 0xfc, !PT ;  /* 0x0000000c060e7812 */ /* 0x040fe200078efcff */
[----:B------:R-:W-:Y:S01]  /*0670*/  IMAD.MOV.U32 R2, RZ, RZ, RZ ;  /* 0x000000ffff027224 */ /* 0x000fe200078e00ff */
[----:B-1----:R-:W-:Y:S01]  /*0680*/  LOP3.LUT R12, R6, 0x8, RZ, 0xfc, !PT ;  /* 0x00000008060c7812 */ /* 0x002fe200078efcff */
[----:B------:R-:W-:Y:S01]  /*0690*/  IMAD R5, R10, R13, RZ ;  /* 0x0000000d0a057224 */ /* 0x000fe200078e02ff */
[----:B------:R-:W-:Y:S01]  /*06a0*/  IABS R7, R26 ;  /* 0x0000001a00077213 */ /* 0x000fe20000000000 */
[----:B------:R-:W-:Y:S01]  /*06b0*/  IMAD.SHL.U32 R8, R8, 0x4, RZ ;  /* 0x0000000408087824 */ /* 0x000fe200078e00ff */
[----:B------:R-:W-:Y:S01]  /*06c0*/  IABS R95, R12 ;  /* 0x0000000c005f7213 */ /* 0x000fe20000000000 */
[----:B------:R-:W-:Y:S01]  /*06d0*/  IMAD.HI.U32 R2, R3, R5, R2 ;  /* 0x0000000503027227 */ /* 0x000fe200078e0002 */
[----:B------:R-:W-:Y:S01]  /*06e0*/  ISETP.GE.AND P4, PT, R15, RZ, PT ;  /* 0x000000ff0f00720c */ /* 0x000fe20003f86270 */
[----:B------:R1:W-:Y:S01]  /*06f0*/  STL [R1+0x6a8], R26 ;  /* 0x0006a81a01007387 */ /* 0x0003e20000100800 */
[----:B------:R-:W-:Y:S01]  /*0700*/  ISETP.GE.AND P3, PT, R12, RZ, PT ;  /* 0x000000ff0c00720c */ /* 0x000fe20003f66270 */
[----:B------:R-:W-:Y:S01]  /*0710*/  IMAD.HI.U32 R5, R4, R11, RZ ;  /* 0x0000000b04057227 */ /* 0x000fe200078e00ff */
[----:B------:R-:W-:-:S02]  /*0720*/  LOP3.LUT R12, R6, 0x14, RZ, 0xfc, !PT ;  /* 0x00000014060c7812 */ /* 0x000fc400078efcff */
[----:B------:R-:W-:Y:S01]  /*0730*/  LOP3.LUT R16, R6, 0x20, RZ, 0xfc, !PT ;  /* 0x0000002006107812 */ /* 0x000fe200078efcff */
[----:B------:R-:W-:Y:S01]  /*0740*/  IMAD.MOV R10, RZ, RZ, -R5 ;  /* 0x000000ffff0a7224 */ /* 0x000fe200078e0a05 */
[----:B------:R-:W-:Y:S01]  /*0750*/  IABS R91, R12 ;  /* 0x0000000c005b7213 */ /* 0x000fe20000000000 */
[----:B------:R-:W-:Y:S01]  /*0760*/  IMAD.HI.U32 R3, R4, R9, RZ ;  /* 0x0000000904037227 */ /* 0x000fe200078e00ff */
[----:B------:R-:W-:Y:S02]  /*0770*/  IABS R87, R16 ;  /* 0x0000001000577213 */ /* 0x000fe40000000000 */
[----:B------:R-:W-:Y:S01]  /*0780*/  LOP3.LUT R20, R6, 0x28, RZ, 0xfc, !PT ;  /* 0x0000002806147812 */ /* 0x000fe200078efcff */
[----:B------:R-:W-:Y:S01]  /*0790*/  IMAD R11, R0, R10, R11 ;  /* 0x0000000a000b7224 */ /* 0x000fe200078e020b */
[----:B------:R-:W-:Y:S01]  /*07a0*/  LOP3.LUT R10, R6, 0x4, RZ, 0xfc, !PT ;  /* 0x00000004060a7812 */ /* 0x000fe200078efcff */
[----:B------:R-:W-:Y:S01]  /*07b0*/  IMAD.HI.U32 R2, R2, R7, RZ ;  /* 0x0000000702027227 */ /* 0x000fe200078e00ff */
[----:B------:R-:W-:-:S02]  /*07c0*/  IABS R19, R20 ;  /* 0x0000001400137213 */ /* 0x000fc40000000000 */
[----:B------:R-:W-:Y:S01]  /*07d0*/  ISETP.GT.U32.AND P2, PT, R0, R11, PT ;  /* 0x0000000b0000720c */ /* 0x000fe20003f44070 */
[----:B------:R-:W-:Y:S01]  /*07e0*/  IMAD.MOV R3, RZ, RZ, -R3 ;  /* 0x000000ffff037224 */ /* 0x000fe200078e0a03 */
[C---:B------:R-:W-:Y:S01]  /*07f0*/  LOP3.LUT R18, R6.reuse, 0x24, RZ, 0xfc, !PT ;  /* 0x0000002406127812 */ /* 0x040fe200078efcff */
[----:B------:R-:W-:Y:S01]  /*0800*/  IMAD.MOV R2, RZ, RZ, -R2 ;  /* 0x000000ffff027224 */ /* 0x000fe200078e0a02 */
[----:B------:R-:W-:Y:S01]  /*0810*/  LOP3.LUT R24, R6, 0x38, RZ, 0xfc, !PT ;  /* 0x0000003806187812 */ /* 0x000fe200078efcff */
[----:B------:R-:W-:Y:S01]  /*0820*/  IMAD R5, R0, R3, R9 ;  /* 0x0000000300057224 */ /* 0x000fe200078e0209 */
[----:B------:R-:W-:Y:S01]  /*0830*/  SHF.R.S32.HI R3, RZ, 0x6, R30 ;  /* 0x00000006ff037819 */ /* 0x000fe2000001141e */
[----:B------:R-:W-:Y:S01]  /*0840*/  IMAD R2, R13, R2, R7 ;  /* 0x000000020d027224 */ /* 0x000fe200078e0207 */
[----:B------:R-:W-:Y:S02]  /*0850*/  IABS R7, R10 ;  /* 0x0000000a00077213 */ /* 0x000fe40000000000 */
[----:B------:R-:W-:-:S02]  /*0860*/  SGXT R3, R3, 0x1 ;  /* 0x000000010303781a */ /* 0x000fc40000000200 */
[----:B------:R-:W-:Y:S01]  /*0870*/  ISETP.GT.U32.AND P1, PT, R0, R5, PT ;  /* 0x000000050000720c */ /* 0x000fe20003f24070 */
[----:B------:R-:W-:Y:S01]  /*0880*/  @!P2 IMAD.IADD R11, R11, 0x1, -R0 ;  /* 0x000000010b0ba824 */ /* 0x000fe200078e0a00 */
[----:B------:R-:W-:Y:S01]  /*0890*/  LOP3.LUT R108, R8, 0x120, R3, 0x78, !PT ;  /* 0x00000120086c7812 */ /* 0x000fe200078e7803 */
[----:B------:R-:W-:Y:S01]  /*08a0*/  IMAD.HI.U32 R3, R4, R7, RZ ;  /* 0x0000000704037227 */ /* 0x000fe200078e00ff */
[----:B------:R-:W-:Y:S02]  /*08b0*/  ISETP.GT.U32.AND P0, PT, R13, R2, PT ;  /* 0x000000020d00720c */ /* 0x000fe40003f04070 */
[----:B------:R-:W-:Y:S01]  /*08c0*/  ISETP.GT.U32.AND P6, PT, R0, R11, PT ;  /* 0x0000000b0000720c */ /* 0x000fe20003fc4070 */
[----:B------:R-:W-:Y:S01]  /*08d0*/  IMAD.MOV R8, RZ, RZ, -R3 ;  /* 0x000000ffff087224 */ /* 0x000fe200078e0a03 */
[----:B------:R-:W-:Y:S01]  /*08e0*/  IABS R9, R14 ;  /* 0x0000000e00097213 */ /* 0x000fe20000000000 */
[----:B------:R-:W-:Y:S01]  /*08f0*/  IMAD.HI.U32 R3, R4, R95, RZ ;  /* 0x0000005f04037227 */ /* 0x000fe200078e00ff */
[----:B------:R-:W-:Y:S01]  /*0900*/  IABS R17, R18 ;  /* 0x0000001200117213 */ /* 0x000fe20000000000 */
[----:B------:R-:W-:Y:S01]  /*0910*/  STL [R1+0x608], R108 ;  /* 0x0006086c01007387 */ /* 0x000fe20000100800 */
[----:B------:R-:W-:Y:S01]  /*0920*/  IABS R79, R24 ;  /* 0x00000018004f7213 */ /* 0x000fe20000000000 */
[----:B------:R-:W-:Y:S01]  /*0930*/  IMAD R7, R0, R8, R7 ;  /* 0x0000000800077224 */ /* 0x000fe200078e0207 */
[----:B------:R-:W-:Y:S01]  /*0940*/  LOP3.LUT R22, R6, 0x34, RZ, 0xfc, !PT ;  /* 0x0000003406167812 */ /* 0x000fe200078efcff */
[----:B------:R-:W-:-:S03]  /*0950*/  IMAD.HI.U32 R8, R4, R9, RZ ;  /* 0x0000000904087227 */ /* 0x000fc600078e00ff */
[----:B------:R-:W-:Y:S01]  /*0960*/  IABS R23, R22 ;  /* 0x0000001600177213 */ /* 0x000fe20000000000 */
[----:B------:R-:W-:Y:S02]  /*0970*/  IMAD.MOV R3, RZ, RZ, -R3 ;  /* 0x000000ffff037224 */ /* 0x000fe400078e0a03 */
[----:B------:R-:W-:Y:S02]  /*0980*/  IMAD.MOV R8, RZ, RZ, -R8 ;  /* 0x000000ffff087224 */ /* 0x000fe400078e0a08 */
[--C-:B------:R-:W-:Y:S01]  /*0990*/  @!P6 IMAD.IADD R11, R11, 0x1, -R0.reuse ;  /* 0x000000010b0be824 */ /* 0x100fe200078e0a00 */
[----:B------:R-:W-:Y:S01]  /*09a0*/  ISETP.GE.AND P6, PT, R14, RZ, PT ;  /* 0x000000ff0e00720c */ /* 0x000fe20003fc6270 */
[----:B------:R-:W-:Y:S01]  /*09b0*/  @!P1 IMAD.IADD R5, R5, 0x1, -R0 ;  /* 0x0000000105059824 */ /* 0x000fe200078e0a00 */
[C---:B------:R-:W-:Y:S01]  /*09c0*/  ISETP.GT.U32.AND P1, PT, R0.reuse, R7, PT ;  /* 0x000000070000720c */ /* 0x040fe20003f24070 */
[----:B------:R-:W-:Y:S01]  /*09d0*/  IMAD R95, R0, R3, R95 ;  /* 0x00000003005f7224 */ /* 0x000fe200078e025f */
[----:B------:R-:W-:Y:S01]  /*09e0*/  LOP3.LUT R14, R6, 0x18, RZ, 0xfc, !PT ;  /* 0x00000018060e7812 */ /* 0x000fe200078efcff */
[----:B------:R-:W-:Y:S01]  /*09f0*/  @!P0 IMAD.IADD R2, R2, 0x1, -R13 ;  /* 0x0000000102028824 */ /* 0x000fe200078e0a0d */
[C---:B------:R-:W-:Y:S01]  /*0a00*/  ISETP.GT.U32.AND P2, PT, R0.reuse, R5, PT ;  /* 0x000000050000720c */ /* 0x040fe20003f44070 */
[----:B------:R-:W-:Y:S01]  /*0a10*/  IMAD R9, R0, R8, R9 ;  /* 0x0000000800097224 */ /* 0x000fe200078e0209 */
[----:B------:R-:W-:Y:S01]  /*0a20*/  ISETP.GE.AND P0, PT, R10, RZ, PT ;  /* 0x000000ff0a00720c */ /* 0x000fe20003f06270 */
[----:B------:R-:W-:Y:S01]  /*0a30*/  IMAD.MOV.U32 R3, RZ, RZ, R11 ;  /* 0x000000ffff037224 */ /* 0x000fe200078e000b */
[----:B------:R-:W-:Y:S01]  /*0a40*/  ISETP.GT.U32.AND P5, PT, R13, R2, PT ;  /* 0x000000020d00720c */ /* 0x000fe20003fa4070 */
[----:B------:R-:W-:Y:S01]  /*0a50*/  IMAD.HI.U32 R10, R4, R91, RZ ;  /* 0x0000005b040a7227 */ /* 0x000fe200078e00ff */
[----:B------:R-:W-:-:S02]  /*0a60*/  LOP3.LUT R8, R6, 0x10, RZ, 0xfc, !PT ;  /* 0x0000001006087812 */ /* 0x000fc400078efcff */
[----:B------:R-:W-:Y:S01]  /*0a70*/  IABS R15, R14 ;  /* 0x0000000e000f7213 */ /* 0x000fe20000000000 */
[----:B------:R-:W-:Y:S01]  /*0a80*/  @!P4 IMAD.MOV R3, RZ, RZ, -R3 ;  /* 0x000000ffff03c224 */ /* 0x000fe200078e0a03 */
[----:B------:R-:W-:Y:S01]  /*0a90*/  ISETP.GT.U32.AND P4, PT, R0, R9, PT ;  /* 0x000000090000720c */ /* 0x000fe20003f84070 */
[--C-:B------:R-:W-:Y:S02]  /*0aa0*/  @!P1 IMAD.IADD R7, R7, 0x1, -R0.reuse ;  /* 0x0000000107079824 */ /* 0x100fe400078e0a00 */
[----:B------:R-:W-:Y:S01]  /*0ab0*/  @!P2 IMAD.IADD R5, R5, 0x1, -R0 ;  /* 0x000000010505a824 */ /* 0x000fe200078e0a00 */
[----:B------:R-:W-:Y:S01]  /*0ac0*/  ISETP.GE.AND P2, PT, R6, RZ, PT ;  /* 0x000000ff0600720c */ /* 0x000fe20003f46270 */
[----:B------:R-:W-:Y:S01]  /*0ad0*/  IMAD.MOV R10, RZ, RZ, -R10 ;  /* 0x000000ffff0a7224 */ /* 0x000fe200078e0a0a */
[----:B------:R-:W-:Y:S01]  /*0ae0*/  ISETP.GT.U32.AND P1, PT, R0, R7, PT ;  /* 0x000000070000720c */ /* 0x000fe20003f24070 */
[----:B------:R-:W-:Y:S01]  /*0af0*/  @!P5 IMAD.IADD R2, R2, 0x1, -R13 ;  /* 0x000000010202d824 */ /* 0x000fe200078e0a0d */
[C---:B------:R-:W-:Y:S01]  /*0b00*/  ISETP.GT.U32.AND P5, PT, R0.reuse, R95, PT ;  /* 0x0000005f0000720c */ /* 0x040fe20003fa4070 */
[----:B------:R-:W-:Y:S01]  /*0b10*/  IMAD R91, R0, R10, R91 ;  /* 0x0000000a005b7224 */ /* 0x000fe200078e025b */
[----:B------:R-:W-:Y:S01]  /*0b20*/  IABS R13, R8 ;  /* 0x00000008000d7213 */ /* 0x000fe20000000000 */
[----:B------:R-:W-:-:S04]  /*0b30*/  IMAD.HI.U32 R11, R4, R15, RZ ;  /* 0x0000000f040b7227 */ /* 0x000fc800078e00ff */
[----:B------:R-:W-:Y:S02]  /*0b40*/  @!P4 IMAD.IADD R9, R9, 0x1, -R0 ;  /* 0x000000010909c824 */ /* 0x000fe400078e0a00 */
[----:B------:R-:W-:Y:S01]  /*0b50*/  @!P2 IMAD.MOV R5, RZ, RZ, -R5 ;  /* 0x000000ffff05a224 */ /* 0x000fe200078e0a05 */
[----:B------:R-:W-:Y:S01]  /*0b60*/  ISETP.GE.AND P2, PT, R8, RZ, PT ;  /* 0x000000ff0800720c */ /* 0x000fe20003f46270 */
[----:B------:R-:W-:Y:S01]  /*0b70*/  IMAD.HI.U32 R8, R4, R13, RZ ;  /* 0x0000000d04087227 */ /* 0x000fe200078e00ff */
[----:B------:R-:W-:-:S03]  /*0b80*/  ISETP.GT.U32.AND P4, PT, R0, R9, PT ;  /* 0x000000090000720c */ /* 0x000fc60003f84070 */
[----:B------:R-:W-:Y:S02]  /*0b90*/  @!P5 IMAD.IADD R95, R95, 0x1, -R0 ;  /* 0x000000015f5fd824 */ /* 0x000fe400078e0a00 */
[----:B------:R-:W-:Y:S02]  /*0ba0*/  IMAD.MOV R8, RZ, RZ, -R8 ;  /* 0x000000ffff087224 */ /* 0x000fe400078e0a08 */
[----:B------:R-:W-:Y:S01]  /*0bb0*/  @!P1 IMAD.IADD R7, R7, 0x1, -R0 ;  /* 0x0000000107079824 */ /* 0x000fe200078e0a00 */
[----:B------:R-:W-:Y:S01]  /*0bc0*/  ISETP.GT.U32.AND P5, PT, R0, R95, PT ;  /* 0x0000005f0000720c */ /* 0x000fe20003fa4070 */
[----:B------:R-:W-:Y:S01]  /*0bd0*/  IMAD.HI.U32 R10, R4, R87, RZ ;  /* 0x00000057040a7227 */ /* 0x000fe200078e00ff */
[----:B------:R-:W-:-:S03]  /*0be0*/  ISETP.GE.AND P1, PT, R12, RZ, PT ;  /* 0x000000ff0c00720c */ /* 0x000fc60003f26270 */
[--C-:B------:R-:W-:Y:S01]  /*0bf0*/  @!P4 IMAD.IADD R9, R9, 0x1, -R0.reuse ;  /* 0x000000010909c824 */ /* 0x100fe200078e0a00 */
[C---:B------:R-:W-:Y:S01]  /*0c00*/  ISETP.GT.U32.AND P4, PT, R0.reuse, R91, PT ;  /* 0x0000005b0000720c */ /* 0x040fe20003f84070 */
[----:B------:R-:W-:Y:S02]  /*0c10*/  IMAD.MOV R12, RZ, RZ, -R11 ;  /* 0x000000ffff0c7224 */ /* 0x000fe400078e0a0b */
[----:B------:R-:W-:Y:S01]  /*0c20*/  IMAD R11, R0, R8, R13 ;  /* 0x00000008000b7224 */ /* 0x000fe200078e020d */
[----:B------:R-:W-:Y:S01]  /*0c30*/  LOP3.LUT R8, R6, 0x1c, RZ, 0xfc, !PT ;  /* 0x0000001c06087812 */ /* 0x000fe200078efcff */
[----:B------:R-:W-:Y:S02]  /*0c40*/  @!P0 IMAD.MOV R7, RZ, RZ, -R7 ;  /* 0x000000ffff078224 */ /* 0x000fe400078e0a07 */
[--C-:B------:R-:W-:Y:S01]  /*0c50*/  @!P5 IMAD.IADD R95, R95, 0x1, -R0.reuse ;  /* 0x000000015f5fd824 */ /* 0x100fe200078e0a00 */
[C---:B------:R-:W-:Y:S01]  /*0c60*/  ISETP.GT.U32.AND P0, PT, R0.reuse, R11, PT ;  /* 0x0000000b0000720c */ /* 0x040fe20003f04070 */
[----:B------:R-:W-:Y:S01]  /*0c70*/  IMAD R13, R0, R12, R15 ;  /* 0x0000000c000d7224 */ /* 0x000fe200078e020f */
[----:B------:R-:W-:Y:S01]  /*0c80*/  IABS R15, R8 ;  /* 0x00000008000f7213 */ /* 0x000fe20000000000 */
[----:B------:R-:W-:Y:S01]  /*0c90*/  @!P3 IMAD.MOV R95, RZ, RZ, -R95 ;  /* 0x000000ffff5fb224 */ /* 0x000fe200078e0a5f */
[----:B------:R-:W-:Y:S01]  /*0ca0*/  ISETP.GE.AND P3, PT, R8, RZ, PT ;  /* 0x000000ff0800720c */ /* 0x000fe20003f66270 */
[----:B------:R-:W-:Y:S01]  /*0cb0*/  @!P4 IMAD.IADD R91, R91, 0x1, -R0 ;  /* 0x000000015b5bc824 */ /* 0x000fe200078e0a00 */
[----:B------:R-:W-:Y:S01]  /*0cc0*/  ISETP.GE.AND P5, PT, R14, RZ, PT ;  /* 0x000000ff0e00720c */ /* 0x000fe20003fa6270 */
[----:B------:R-:W-:Y:S01]  /*0cd0*/  @!P6 IMAD.MOV R9, RZ, RZ, -R9 ;  /* 0x000000ffff09e224 */ /* 0x000fe200078e0a09 */
[----:B------:R-:W-:Y:S01]  /*0ce0*/  ISETP.GT.U32.AND P6, PT, R0, R13, PT ;  /* 0x0000000d0000720c */ /* 0x000fe20003fc4070 */
[----:B------:R-:W-:Y:S01]  /*0cf0*/  IMAD.HI.U32 R8, R4, R15, RZ ;  /* 0x0000000f04087227 */ /* 0x000fe200078e00ff */
[----:B------:R-:W-:-:S03]  /*0d00*/  ISETP.GT.U32.AND P4, PT, R0, R91, PT ;  /* 0x0000005b0000720c */ /* 0x000fc60003f84070 */
[----:B------:R-:W-:Y:S02]  /*0d10*/  @!P0 IMAD.IADD R11, R11, 0x1, -R0 ;  /* 0x000000010b0b8824 */ /* 0x000fe400078e0a00 */
[----:B------:R-:W-:Y:S02]  /*0d20*/  IMAD.MOV R8, RZ, RZ, -R8 ;  /* 0x000000ffff087224 */ /* 0x000fe400078e0a08 */
[----:B------:R-:W-:Y:S01]  /*0d30*/  IMAD.MOV R10, RZ, RZ, -R10 ;  /* 0x000000ffff0a7224 */ /* 0x000fe200078e0a0a */
[C---:B------:R-:W-:Y:S01]  /*0d40*/  ISETP.GT.U32.AND P0, PT, R0.reuse, R11, PT ;  /* 0x0000000b0000720c */ /* 0x040fe20003f04070 */
[C---:B------:R-:W-:Y:S02]  /*0d50*/  IMAD R15, R0.reuse, R8, R15 ;  /* 0x00000008000f7224 */ /* 0x040fe400078e020f */
[C---:B------:R-:W-:Y:S02]  /*0d60*/  IMAD R87, R0.reuse, R10, R87 ;  /* 0x0000000a00577224 */ /* 0x040fe400078e0257 */
[--C-:B------:R-:W-:Y:S01]  /*0d70*/  @!P4 IMAD.IADD R91, R91, 0x1, -R0.reuse ;  /* 0x000000015b5bc824 */ /* 0x100fe200078e0a00 */
[C---:B------:R-:W-:Y:S01]  /*0d80*/  ISETP.GT.U32.AND P4, PT, R0.reuse, R15, PT ;  /* 0x0000000f0000720c */ /* 0x040fe20003f84070 */
[----:B------:R-:W-:Y:S01]  /*0d90*/  @!P6 IMAD.IADD R13, R13, 0x1, -R0 ;  /* 0x000000010d0de824 */ /* 0x000fe200078e0a00 */
[----:B------:R-:W-:Y:S01]  /*0da0*/  ISETP.GT.U32.AND P6, PT, R0, R87, PT ;  /* 0x000000570000720c */ /* 0x000fe20003fc4070 */
[----:B------:R-:W-:-:S04]  /*0db0*/  IMAD.HI.U32 R14, R4, R19, RZ ;  /* 0x00000013040e7227 */ /* 0x000fc800078e00ff */
[----:B------:R-:W-:Y:S02]  /*0dc0*/  IMAD.MOV R14, RZ, RZ, -R14 ;  /* 0x000000ffff0e7224 */ /* 0x000fe400078e0a0e */
[--C-:B------:R-:W-:Y:S01]  /*0dd0*/  @!P0 IMAD.IADD R11, R11, 0x1, -R0.reuse ;  /* 0x000000010b0b8824 */ /* 0x100fe200078e0a00 */
[----:B------:R-:W-:Y:S01]  /*0de0*/  ISETP.GE.AND P0, PT, R16, RZ, PT ;  /* 0x000000ff1000720c */ /* 0x000fe20003f06270 */
[----:B------:R-:W-:Y:S01]  /*0df0*/  IMAD R19, R0, R14, R19 ;  /* 0x0000000e00137224 */ /* 0x000fe200078e0213 */
[C---:B------:R-:W-:Y:S01]  /*0e00*/  LOP3.LUT R14, R6.reuse, 0x2c, RZ, 0xfc, !PT ;  /* 0x0000002c060e7812 */ /* 0x040fe200078efcff */
[--C-:B------:R-:W-:Y:S01]  /*0e10*/  @!P4 IMAD.IADD R15, R15, 0x1, -R0.reuse ;  /* 0x000000010f0fc824 */ /* 0x100fe200078e0a00 */
[----:B------:R-:W-:Y:S01]  /*0e20*/  LOP3.LUT R16, R6, 0x30, RZ, 0xfc, !PT ;  /* 0x0000003006107812 */ /* 0x000fe200078efcff */
[----:B------:R-:W-:Y:S01]  /*0e30*/  @!P6 IMAD.IADD R87, R87, 0x1, -R0 ;  /* 0x000000015757e824 */ /* 0x000fe200078e0a00 */
[----:B------:R-:W-:Y:S01]  /*0e40*/  IABS R83, R14 ;  /* 0x0000000e00537213 */ /* 0x000fe20000000000 */
[----:B------:R-:W-:Y:S01]  /*0e50*/  IMAD.HI.U32 R12, R4, R17, RZ ;  /* 0x00000011040c7227 */ /* 0x000fe200078e00ff */
[----:B------:R-:W-:-:S02]  /*0e60*/  IABS R21, R16 ;  /* 0x0000001000157213 */ /* 0x000fc40000000000 */
[C---:B------:R-:W-:Y:S01]  /*0e70*/  ISETP.GT.U32.AND P4, PT, R0.reuse, R13, PT ;  /* 0x0000000d0000720c */ /* 0x040fe20003f84070 */
[----:B------:R-:W-:Y:S01]  /*0e80*/  @!P2 IMAD.MOV R11, RZ, RZ, -R11 ;  /* 0x000000ffff0ba224 */ /* 0x000fe200078e0a0b */
[C---:B------:R-:W-:Y:S01]  /*0e90*/  ISETP.GT.U32.AND P2, PT, R0.reuse, R15, PT ;  /* 0x0000000f0000720c */ /* 0x040fe20003f44070 */
[----:B------:R-:W-:Y:S01]  /*0ea0*/  IMAD.MOV R12, RZ, RZ, -R12 ;  /* 0x000000ffff0c7224 */ /* 0x000fe200078e0a0c */
[----:B------:R-:W-:Y:S01]  /*0eb0*/  ISETP.GT.U32.AND P6, PT, R0, R87, PT ;  /* 0x000000570000720c */ /* 0x000fe20003fc4070 */
[----:B------:R-:W-:-:S04]  /*0ec0*/  IMAD.HI.U32 R8, R4, R83, RZ ;  /* 0x0000005304087227 */ /* 0x000fc800078e00ff */
[----:B------:R-:W-:-:S04]  /*0ed0*/  IMAD.HI.U32 R10, R4, R21, RZ ;  /* 0x00000015040a7227 */ /* 0x000fc800078e00ff */
[C---:B------:R-:W-:Y:S02]  /*0ee0*/  IMAD R17, R0.reuse, R12, R17 ;  /* 0x0000000c00117224 */ /* 0x040fe400078e0211 */
[----:B------:R-:W-:Y:S02]  /*0ef0*/  IMAD.MOV R8, RZ, RZ, -R8 ;  /* 0x000000ffff087224 */ /* 0x000fe400078e0a08 */
[----:B------:R-:W-:Y:S02]  /*0f00*/  IMAD.MOV R12, RZ, RZ, -R10 ;  /* 0x000000ffff0c7224 */ /* 0x000fe400078e0a0a */
[----:B------:R-:W-:Y:S01]  /*0f10*/  @!P1 IMAD.MOV R91, RZ, RZ, -R91 ;  /* 0x000000ffff5b9224 */ /* 0x000fe200078e0a5b */
[C---:B------:R-:W-:Y:S01]  /*0f20*/  ISETP.GT.U32.AND P1, PT, R0.reuse, R17, PT ;  /* 0x000000110000720c */ /* 0x040fe20003f24070 */
[----:B------:R-:W-:Y:S01]  /*0f30*/  @!P4 IMAD.IADD R13, R13, 0x1, -R0 ;  /* 0x000000010d0dc824 */ /* 0x000fe200078e0a00 */
[C---:B------:R-:W-:Y:S01]  /*0f40*/  ISETP.GT.U32.AND P4, PT, R0.reuse, R19, PT ;  /* 0x000000130000720c */ /* 0x040fe20003f84070 */
[----:B------:R-:W-:-:S02]  /*0f50*/  IMAD R83, R0, R8, R83 ;  /* 0x0000000800537224 */ /* 0x000fc400078e0253 */
[----:B------:R-:W-:Y:S01]  /*0f60*/  IMAD R21, R0, R12, R21 ;  /* 0x0000000c00157224 */ /* 0x000fe200078e0215 */
[----:B------:R-:W-:Y:S01]  /*0f70*/  LOP3.LUT R12, R6, 0x3c, RZ, 0xfc, !PT ;  /* 0x0000003c060c7812 */ /* 0x000fe200078efcff */
[--C-:B------:R-:W-:Y:S01]  /*0f80*/  @!P2 IMAD.IADD R15, R15, 0x1, -R0.reuse ;  /* 0x000000010f0fa824 */ /* 0x100fe200078e0a00 */
[C---:B------:R-:W-:Y:S01]  /*0f90*/  ISETP.GT.U32.AND P2, PT, R0.reuse, R83, PT ;  /* 0x000000530000720c */ /* 0x040fe20003f44070 */
[----:B------:R-:W-:Y:S01]  /*0fa0*/  @!P6 IMAD.IADD R87, R87, 0x1, -R0 ;  /* 0x000000015757e824 */ /* 0x000fe200078e0a00 */
[----:B------:R-:W-:Y:S01]  /*0fb0*/  ISETP.GT.U32.AND P6, PT, R0, R21, PT ;  /* 0x000000150000720c */ /* 0x000fe20003fc4070 */
[----:B------:R-:W-:Y:S01]  /*0fc0*/  IMAD.HI.U32 R10, R4, R79, RZ ;  /* 0x0000004f040a7227 */ /* 0x000fe200078e00ff */
[----:B------:R-:W-:-:S03]  /*0fd0*/  IABS R25, R12 ;  /* 0x0000000c00197213 */ /* 0x000fc60000000000 */
[--C-:B------:R-:W-:Y:S01]  /*0fe0*/  @!P1 IMAD.IADD R17, R17, 0x1, -R0.reuse ;  /* 0x0000000111119824 */ /* 0x100fe200078e0a00 */
[----:B------:R-:W-:Y:S01]  /*0ff0*/  ISETP.GE.AND P1, PT, R18, RZ, PT ;  /* 0x000000ff1200720c */ /* 0x000fe20003f26270 */
[--C-:B------:R-:W-:Y:S01]  /*1000*/  @!P4 IMAD.IADD R19, R19, 0x1, -R0.reuse ;  /* 0x000000011313c824 */ /* 0x100fe200078e0a00 */
[----:B------:R-:W-:Y:S01]  /*1010*/  LOP3.LUT R18, R6, 0x40, RZ, 0xfc, !PT ;  /* 0x0000004006127812 */ /* 0x000fe200078efcff */
[----:B------:R-:W-:Y:S01]  /*1020*/  @!P5 IMAD.MOV R13, RZ, RZ, -R13 ;  /* 0x000000ffff0dd224 */ /* 0x000fe200078e0a0d */
[----:B------:R-:W-:Y:S01]  /*1030*/  ISETP.GE.AND P4, PT, R20, RZ, PT ;  /* 0x000000ff1400720c */ /* 0x000fe20003f86270 */
[--C-:B------:R-:W-:Y:S01]  /*1040*/  @!P2 IMAD.IADD R83, R83, 0x1, -R0.reuse ;  /* 0x000000015353a824 */ /* 0x100fe200078e0a00 */
[C---:B------:R-:W-:Y:S01]  /*1050*/  ISETP.GT.U32.AND P2, PT, R0.reuse, R17, PT ;  /* 0x000000110000720c */ /* 0x040fe20003f44070 */
[----:B------:R-:W-:Y:S01]  /*1060*/  @!P6 IMAD.IADD R21, R21, 0x1, -R0 ;  /* 0x000000011515e824 */ /* 0x000fe200078e0a00 */
[C---:B------:R-:W-:Y:S01]  /*1070*/  ISETP.GT.U32.AND P6, PT, R0.reuse, R19, PT ;  /* 0x000000130000720c */ /* 0x040fe20003fc4070 */
[----:B------:R-:W-:Y:S01]  /*1080*/  IMAD.MOV R10, RZ, RZ, -R10 ;  /* 0x000000ffff0a7224 */ /* 0x000fe200078e0a0a */
[----:B------:R-:W-:Y:S01]  /*1090*/  ISETP.GT.U32.AND P5, PT, R0, R83, PT ;  /* 0x000000530000720c */ /* 0x000fe20003fa4070 */
[----:B------:R-:W-:Y:S01]  /*10a0*/  IMAD.HI.U32 R8, R4, R23, RZ ;  /* 0x0000001704087227 */ /* 0x000fe200078e00ff */
[----:B------:R-:W-:-:S02]  /*10b0*/  IABS R27, R18 ;  /* 0x00000012001b7213 */ /* 0x000fc40000000000 */
[----:B------:R-:W-:Y:S01]  /*10c0*/  LOP3.LUT R20, R6, 0x68, RZ, 0xfc, !PT ;  /* 0x0000006806147812 */ /* 0x000fe200078efcff */
[C---:B------:R-:W-:Y:S02]  /*10d0*/  IMAD R79, R0.reuse, R10, R79 ;  /* 0x0000000a004f7224 */ /* 0x040fe400078e024f */
[----:B------:R-:W-:Y:S01]  /*10e0*/  IMAD.MOV R8, RZ, RZ, -R8 ;  /* 0x000000ffff087224 */ /* 0x000fe200078e0a08 */
[----:B------:R-:W-:Y:S01]  /*10f0*/  IABS R61, R20 ;  /* 0x00000014003d7213 */ /* 0x000fe20000000000 */
[----:B------:R-:W-:Y:S01]  /*1100*/  @!P3 IMAD.MOV R15, RZ, RZ, -R15 ;  /* 0x000000ffff0fb224 */ /* 0x000fe200078e0a0f */
[----:B------:R-:W-:Y:S01]  /*1110*/  ISETP.GT.U32.AND P3, PT, R0, R21, PT ;  /* 0x000000150000720c */ /* 0x000fe20003f64070 */
[--C-:B------:R-:W-:Y:S01]  /*1120*/  @!P2 IMAD.IADD R17, R17, 0x1, -R0.reuse ;  /* 0x000000011111a824 */ /* 0x100fe200078e0a00 */
[----:B------:R-:W-:Y:S01]  /*1130*/  ISETP.GE.AND P2, PT, R14, RZ, PT ;  /* 0x000000ff0e00720c */ /* 0x000fe20003f46270 */
[----:B------:R-:W-:Y:S01]  /*1140*/  @!P6 IMAD.IADD R19, R19, 0x1, -R0 ;  /* 0x000000011313e824 */ /* 0x000fe200078e0a00 */
[C---:B------:R-:W-:Y:S01]  /*1150*/  ISETP.GT.U32.AND P6, PT, R0.reuse, R79, PT ;  /* 0x0000004f0000720c */ /* 0x040fe20003fc4070 */
[----:B------:R-:W-:Y:S01]  /*1160*/  IMAD R23, R0, R8, R23 ;  /* 0x0000000800177224 */ /* 0x000fe200078e0217 */
[----:B------:R-:W-:Y:S01]  /*1170*/  LOP3.LUT R14, R6, 0x58, RZ, 0xfc, !PT ;  /* 0x00000058060e7812 */ /* 0x000fe200078efcff */
[----:B------:R-:W-:-:S03]  /*1180*/  IMAD.HI.U32 R8, R4, R25, RZ ;  /* 0x0000001904087227 */ /* 0x000fc600078e00ff */
[----:B------:R-:W-:Y:S01]  /*1190*/  IABS R35, R14 ;  /* 0x0000000e00237213 */ /* 0x000fe20000000000 */
[----:B------:R-:W-:Y:S01]  /*11a0*/  @!P5 IMAD.IADD R83, R83, 0x1, -R0 ;  /* 0x000000015353d824 */ /* 0x000fe200078e0a00 */
[----:B------:R-:W-:Y:S01]  /*11b0*/  ISETP.GE.AND P5, PT, R16, RZ, PT ;  /* 0x000000ff1000720c */ /* 0x000fe20003fa6270 */
[----:B------:R-:W-:Y:S01]  /*11c0*/  IMAD.HI.U32 R10, R4, R27, RZ ;  /* 0x0000001b040a7227 */ /* 0x000fe200078e00ff */
[----:B------:R-:W-:-:S03]  /*11d0*/  LOP3.LUT R16, R6, 0x60, RZ, 0xfc, !PT ;  /* 0x0000006006107812 */ /* 0x000fc600078efcff */
[----:B------:R-:W-:Y:S01]  /*11e0*/  IMAD.MOV R8, RZ, RZ, -R8 ;  /* 0x000000ffff087224 */ /* 0x000fe200078e0a08 */
[----:B------:R-:W-:Y:S01]  /*11f0*/  IABS R37, R16 ;  /* 0x0000001000257213 */ /* 0x000fe20000000000 */
[----:B------:R-:W-:Y:S01]  /*1200*/  @!P0 IMAD.MOV R87, RZ, RZ, -R87 ;  /* 0x000000ffff578224 */ /* 0x000fe200078e0a57 */
[C---:B------:R-:W-:Y:S01]  /*1210*/  ISETP.GT.U32.AND P0, PT, R0.reuse, R23, PT ;  /* 0x000000170000720c */ /* 0x040fe20003f04070 */
[----:B------:R-:W-:Y:S02]  /*1220*/  IMAD.MOV R10, RZ, RZ, -R10 ;  /* 0x000000ffff0a7224 */ /* 0x000fe400078e0a0a */
[----:B------:R-:W-:Y:S01]  /*1230*/  IMAD R25, R0, R8, R25 ;  /* 0x0000000800197224 */ /* 0x000fe200078e0219 */
[----:B------:R-:W-:Y:S01]  /*1240*/  LOP3.LUT R8, R6, 0x44, RZ, 0xfc, !PT ;  /* 0x0000004406087812 */ /* 0x000fe200078efcff */
[--C-:B------:R-:W-:Y:S01]  /*1250*/  @!P3 IMAD.IADD R21, R21, 0x1, -R0.reuse ;  /* 0x000000011515b824 */ /* 0x100fe200078e0a00 */
[----:B------:R-:W-:Y:S01]  /*1260*/  ISETP.GE.AND P3, PT, R22, RZ, PT ;  /* 0x000000ff1600720c */ /* 0x000fe20003f66270 */
[--C-:B------:R-:W-:Y:S01]  /*1270*/  @!P6 IMAD.IADD R79, R79, 0x1, -R0.reuse ;  /* 0x000000014f4fe824 */ /* 0x100fe200078e0a00 */
[----:B------:R-:W-:Y:S01]  /*1280*/  IABS R75, R8 ;  /* 0x00000008004b7213 */ /* 0x000fe20000000000 */
[----:B------:R-:W-:Y:S01]  /*1290*/  IMAD R27, R0, R10, R27 ;  /* 0x0000000a001b7224 */ /* 0x000fe200078e021b */
[----:B------:R-:W-:Y:S01]  /*12a0*/  LOP3.LUT R10, R6, 0x48, RZ, 0xfc, !PT ;  /* 0x00000048060a7812 */ /* 0x000fe200078efcff */
[----:B------:R-:W-:Y:S01]  /*12b0*/  @!P2 IMAD.MOV R83, RZ, RZ, -R83 ;  /* 0x000000ffff53a224 */ /* 0x000fe200078e0a53 */
[C---:B------:R-:W-:Y:S01]  /*12c0*/  ISETP.GT.U32.AND P2, PT, R0.reuse, R25, PT ;  /* 0x000000190000720c */ /* 0x040fe20003f44070 */
[----:B------:R-:W-:Y:S01]  /*12d0*/  @!P4 IMAD.MOV R19, RZ, RZ, -R19 ;  /* 0x000000ffff13c224 */ /* 0x000fe200078e0a13 */
[C---:B------:R-:W-:Y:S01]  /*12e0*/  ISETP.GT.U32.AND P4, PT, R0.reuse, R79, PT ;  /* 0x0000004f0000720c */ /* 0x040fe20003f84070 */
[----:B------:R-:W-:Y:S01]  /*12f0*/  @!P5 IMAD.MOV R21, RZ, RZ, -R21 ;  /* 0x000000ffff15d224 */ /* 0x000fe200078e0a15 */
[----:B------:R-:W-:Y:S01]  /*1300*/  ISETP.GT.U32.AND P5, PT, R0, R27, PT ;  /* 0x0000001b0000720c */ /* 0x000fe20003fa4070 */
[----:B------:R-:W-:Y:S01]  /*1310*/  @!P0 IMAD.IADD R23, R23, 0x1, -R0 ;  /* 0x0000000117178824 */ /* 0x000fe200078e0a00 */
[----:B------:R-:W-:Y:S01]  /*1320*/  IABS R29, R10 ;  /* 0x0000000a001d7213 */ /* 0x000fe20000000000 */
[----:B------:R-:W-:Y:S01]  /*1330*/  @!P1 IMAD.MOV R17, RZ, RZ, -R17 ;  /* 0x000000ffff119224 */ /* 0x000fe200078e0a11 */
[----:B------:R-:W-:-:S02]  /*1340*/  ISETP.GE.AND P6, PT, R12, RZ, PT ;  /* 0x000000ff0c00720c */ /* 0x000fc40003fc6270 */
[----:B------:R-:W-:Y:S02]  /*1350*/  ISETP.GT.U32.AND P1, PT, R0, R23, PT ;  /* 0x000000170000720c */ /* 0x000fe40003f24070 */
[----:B------:R-:W-:Y:S01]  /*1360*/  ISETP.GE.AND P0, PT, R24, RZ, PT ;  /* 0x000000ff1800720c */ /* 0x000fe20003f06270 */
[--C-:B------:R-:W-:Y:S01]  /*1370*/  @!P2 IMAD.IADD R25, R25, 0x1, -R0.reuse ;  /* 0x000000011919a824 */ /* 0x100fe200078e0a00 */
[----:B------:R-:W-:Y:S01]  /*1380*/  ISETP.GE.AND P2, PT, R10, RZ, PT ;  /* 0x000000ff0a00720c */ /* 0x000fe20003f46270 */
[--C-:B------:R-:W-:Y:S01]  /*1390*/  @!P4 IMAD.IADD R79, R79, 0x1, -R0.reuse ;  /* 0x000000014f4fc824 */ /* 0x100fe200078e0a00 */
[----:B------:R-:W-:Y:S01]  /*13a0*/  ISETP.GE.AND P4, PT, R8, RZ, PT ;  /* 0x000000ff0800720c */ /* 0x000fe20003f86270 */
[----:B------:R-:W-:Y:S01]  /*13b0*/  @!P5 IMAD.IADD R27, R27, 0x1, -R0 ;  /* 0x000000011b1bd824 */ /* 0x000fe200078e0a00 */
[----:B------:R-:W-:Y:S01]  /*13c0*/  ISETP.GT.U32.AND P5, PT, R0, R25, PT ;  /* 0x000000190000720c */ /* 0x000fe20003fa4070 */
[----:B------:R-:W-:Y:S01]  /*13d0*/  IMAD.HI.U32 R8, R4, R75, RZ ;  /* 0x0000004b04087227 */ /* 0x000fe200078e00ff */
[----:B------:R-:W-:-:S02]  /*13e0*/  LOP3.LUT R12, R6, 0x4c, RZ, 0xfc, !PT ;  /* 0x0000004c060c7812 */ /* 0x000fc400078efcff */
[----:B------:R-:W-:Y:S01]  /*13f0*/  LOP3.LUT R22, R6, 0xdc, RZ, 0xfc, !PT ;  /* 0x000000dc06167812 */ /* 0x000fe200078efcff */
[----:B------:R-:W-:Y:S01]  /*1400*/  IMAD.MOV R8, RZ, RZ, -R8 ;  /* 0x000000ffff087224 */ /* 0x000fe200078e0a08 */
[----:B------:R-:W-:Y:S01]  /*1410*/  IABS R31, R12 ;  /* 0x0000000c001f7213 */ /* 0x000fe20000000000 */
[--C-:B------:R-:W-:Y:S01]  /*1420*/  @!P1 IMAD.IADD R23, R23, 0x1, -R0.reuse ;  /* 0x0000000117179824 */ /* 0x100fe200078e0a00 */
[----:B------:R-:W-:Y:S01]  /*1430*/  ISETP.GE.AND P1, PT, R18, RZ, PT ;  /* 0x000000ff1200720c */ /* 0x000fe20003f26270 */
[----:B------:R-:W-:Y:S01]  /*1440*/  IMAD R75, R0, R8, R75 ;  /* 0x00000008004b7224 */ /* 0x000fe200078e024b */
[----:B------:R-:W-:Y:S01]  /*1450*/  LOP3.LUT R8, R6, 0x50, RZ, 0xfc, !PT ;  /* 0x0000005006087812 */ /* 0x000fe200078efcff */
[----:B------:R-:W-:Y:S01]  /*1460*/  IMAD.HI.U32 R10, R4, R29, RZ ;  /* 0x0000001d040a7227 */ /* 0x000fe200078e00ff */
[----:B------:R-:W-:Y:S02]  /*1470*/  LOP3.LUT R18, R6, 0x64, RZ, 0xfc, !PT ;  /* 0x0000006406127812 */ /* 0x000fe400078efcff */
[----:B------:R-:W-:Y:S01]  /*1480*/  IABS R71, R8 ;  /* 0x0000000800477213 */ /* 0x000fe20000000000 */
[----:B------:R-:W-:Y:S01]  /*1490*/  @!P3 IMAD.MOV R23, RZ, RZ, -R23 ;  /* 0x000000ffff17b224 */ /* 0x000fe200078e0a17 */
[C---:B------:R-:W-:Y:S01]  /*14a0*/  ISETP.GT.U32.AND P3, PT, R0.reuse, R27, PT ;  /* 0x0000001b0000720c */ /* 0x040fe20003f64070 */
[----:B------:R-:W-:Y:S01]  /*14b0*/  @!P5 IMAD.IADD R25, R25, 0x1, -R0 ;  /* 0x000000011919d824 */ /* 0x000fe200078e0a00 */
[----:B------:R-:W-:Y:S01]  /*14c0*/  ISETP.GT.U32.AND P5, PT, R0, R75, PT ;  /* 0x0000004b0000720c */ /* 0x000fe20003fa4070 */
[----:B------:R-:W-:Y:S01]  /*14d0*/  IMAD.MOV R10, RZ, RZ, -R10 ;  /* 0x000000ffff0a7224 */ /* 0x000fe200078e0a0a */
[----:B------:R-:W-:Y:S01]  /*14e0*/  IABS R39, R18 ;  /* 0x0000001200277213 */ /* 0x000fe20000000000 */
[----:B------:R-:W-:Y:S01]  /*14f0*/  @!P6 IMAD.MOV R25, RZ, RZ, -R25 ;  /* 0x000000ffff19e224 */ /* 0x000fe200078e0a19 */
[----:B------:R-:W-:Y:S01]  /*1500*/  LOP3.LUT R24, R6, 0xe0, RZ, 0xfc, !PT ;  /* 0x000000e006187812 */ /* 0x000fe200078efcff */
[----:B------:R-:W-:Y:S01]  /*1510*/  IMAD R29, R0, R10, R29 ;  /* 0x0000000a001d7224 */ /* 0x000fe200078e021d */
[----:B------:R-:W-:Y:S01]  /*1520*/  IABS R127, R22 ;  /* 0x00000016007f7213 */ /* 0x000fe20000000000 */
[----:B------:R-:W-:Y:S01]  /*1530*/  @!P0 IMAD.MOV R79, RZ, RZ, -R79 ;  /* 0x000000ffff4f8224 */ /* 0x000fe200078e0a4f */
[----:B------:R-:W-:-:S02]  /*1540*/  ISETP.GE.AND P0, PT, R12, RZ, PT ;  /* 0x000000ff0c00720c */ /* 0x000fc40003f06270 */
[----:B------:R-:W-:Y:S01]  /*1550*/  ISETP.GT.U32.AND P6, PT, R0, R29, PT ;  /* 0x0000001d0000720c */ /* 0x000fe20003fc4070 */
[--C-:B------:R-:W-:Y:S01]  /*1560*/  @!P3 IMAD.IADD R27, R27, 0x1, -R0.reuse ;  /* 0x000000011b1bb824 */ /* 0x100fe200078e0a00 */
[----:B------:R-:W-:Y:S01]  /*1570*/  ISETP.GE.AND P3, PT, R8, RZ, PT ;  /* 0x000000ff0800720c */ /* 0x000fe20003f66270 */
[----:B------:R-:W-:Y:S01]  /*1580*/  @!P5 IMAD.IADD R75, R75, 0x1, -R0 ;  /* 0x000000014b4bd824 */ /* 0x000fe200078e0a00 */
[----:B------:R-:W-:Y:S01]  /*1590*/  LOP3.LUT R12, R6, 0x54, RZ, 0xfc, !PT ;  /* 0x00000054060c7812 */ /* 0x000fe200078efcff */
[----:B------:R-:W-:Y:S01]  /*15a0*/  IMAD.HI.U32 R8, R4, R31, RZ ;  /* 0x0000001f04087227 */ /* 0x000fe200078e00ff */
[----:B------:R-:W-:Y:S02]  /*15b0*/  IABS R139, R24 ;  /* 0x00000018008b7213 */ /* 0x000fe40000000000 */
[----:B------:R-:W-:Y:S01]  /*15c0*/  ISETP.GT.U32.AND P5, PT, R0, R75, PT ;  /* 0x0000004b0000720c */ /* 0x000fe20003fa4070 */
[----:B------:R-:W-:Y:S01]  /*15d0*/  IMAD.MOV R10, RZ, RZ, -R8 ;  /* 0x000000ffff0a7224 */ /* 0x000fe200078e0a08 */
[----:B------:R-:W-:Y:S01]  /*15e0*/  IABS R33, R12 ;  /* 0x0000000c00217213 */ /* 0x000fe20000000000 */
[----:B------:R-:W-:-:S04]  /*15f0*/  IMAD.HI.U32 R8, R4, R71, RZ ;  /* 0x0000004704087227 */ /* 0x000fc800078e00ff */
[----:B------:R-:W-:Y:S02]  /*1600*/  @!P6 IMAD.IADD R29, R29, 0x1, -R0 ;  /* 0x000000011d1de824 */ /* 0x000fe400078e0a00 */
[----:B------:R-:W-:Y:S02]  /*1610*/  IMAD.MOV R8, RZ, RZ, -R8 ;  /* 0x000000ffff087224 */ /* 0x000fe400078e0a08 */
[C---:B------:R-:W-:Y:S01]  /*1620*/  IMAD R31, R0.reuse, R10, R31 ;  /* 0x0000000a001f7224 */ /* 0x040fe200078e021f */
[C---:B------:R-:W-:Y:S01]  /*1630*/  ISETP.GT.U32.AND P6, PT, R0.reuse, R29, PT ;  /* 0x0000001d0000720c */ /* 0x040fe20003fc4070 */
[----:B------:R-:W-:Y:S02]  /*1640*/  IMAD R71, R0, R8, R71 ;  /* 0x0000000800477224 */ /* 0x000fe400078e0247 */
[----:B------:R-:W-:-:S04]  /*1650*/  IMAD.HI.U32 R8, R4, R33, RZ ;  /* 0x0000002104087227 */ /* 0x000fc800078e00ff */
[----:B------:R-:W-:Y:S01]  /*1660*/  @!P5 IMAD.IADD R75, R75, 0x1, -R0 ;  /* 0x000000014b4bd824 */ /* 0x000fe200078e0a00 */
[----:B------:R-:W-:Y:S01]  /*1670*/  ISETP.GT.U32.AND P5, PT, R0, R31, PT ;  /* 0x0000001f0000720c */ /* 0x000fe20003fa4070 */
[----:B------:R-:W-:-:S04]  /*1680*/  IMAD.HI.U32 R10, R4, R35, RZ ;  /* 0x00000023040a7227 */ /* 0x000fc800078e00ff */
[----:B------:R-:W-:Y:S02]  /*1690*/  IMAD.MOV R8, RZ, RZ, -R8 ;  /* 0x000000ffff087224 */ /* 0x000fe400078e0a08 */
[----:B------:R-:W-:Y:S02]  /*16a0*/  IMAD.MOV R10, RZ, RZ, -R10 ;  /* 0x000000ffff0a7224 */ /* 0x000fe400078e0a0a */
[----:B------:R-:W-:Y:S02]  /*16b0*/  IMAD R33, R0, R8, R33 ;  /* 0x0000000800217224 */ /* 0x000fe400078e0221 */
[----:B------:R-:W-:Y:S01]  /*16c0*/  @!P1 IMAD.MOV R27, RZ, RZ, -R27 ;  /* 0x000000ffff1b9224 */ /* 0x000fe200078e0a1b */
[----:B------:R-:W-:Y:S01]  /*16d0*/  ISETP.GE.AND P1, PT, R12, RZ, PT ;  /* 0x000000ff0c00720c */ /* 0x000fe20003f26270 */
[----:B------:R-:W-:Y:S01]  /*16e0*/  IMAD R35, R0, R10, R35 ;  /* 0x0000000a00237224 */ /* 0x000fe200078e0223 */
[----:B------:R-:W-:Y:S01]  /*16f0*/  LOP3.LUT R12, R6, 0x5c, RZ, 0xfc, !PT ;  /* 0x0000005c060c7812 */ /* 0x000fe200078efcff */
[--C-:B------:R-:W-:Y:S01]  /*1700*/  @!P6 IMAD.IADD R29, R29, 0x1, -R0.reuse ;  /* 0x000000011d1de824 */ /* 0x100fe200078e0a00 */
[C---:B------:R-:W-:Y:S01]  /*1710*/  ISETP.GT.U32.AND P6, PT, R0.reuse, R33, PT ;  /* 0x000000210000720c */ /* 0x040fe20003fc4070 */
[----:B------:R-:W-:Y:S01]  /*1720*/  @!P5 IMAD.IADD R31, R31, 0x1, -R0 ;  /* 0x000000011f1fd824 */ /* 0x000fe200078e0a00 */
[C---:B------:R-:W-:Y:S01]  /*1730*/  ISETP.GT.U32.AND P5, PT, R0.reuse, R35, PT ;  /* 0x000000230000720c */ /* 0x040fe20003fa4070 */
[----:B------:R-:W-:Y:S01]  /*1740*/  @!P4 IMAD.MOV R75, RZ, RZ, -R75 ;  /* 0x000000ffff4bc224 */ /* 0x000fe200078e0a4b */
[----:B------:R-:W-:Y:S01]  /*1750*/  IABS R67, R12 ;  /* 0x0000000c00437213 */ /* 0x000fe20000000000 */
[----:B------:R-:W-:Y:S01]  /*1760*/  @!P2 IMAD.MOV R29, RZ, RZ, -R29 ;  /* 0x000000ffff1da224 */ /* 0x000fe200078e0a1d */
[----:B------:R-:W-:Y:S01]  /*1770*/  ISETP.GT.U32.AND P4, PT, R0, R71, PT ;  /* 0x000000470000720c */ /* 0x000fe20003f84070 */
[----:B------:R-:W-:-:S04]  /*1780*/  IMAD.HI.U32 R10, R4, R61, RZ ;  /* 0x0000003d040a7227 */ /* 0x000fc800078e00ff */
[----:B------:R-:W-:-:S04]  /*1790*/  IMAD.HI.U32 R8, R4, R67, RZ ;  /* 0x0000004304087227 */ /* 0x000fc800078e00ff */
[----:B------:R-:W-:Y:S02]  /*17a0*/  @!P6 IMAD.IADD R33, R33, 0x1, -R0 ;  /* 0x000000012121e824 */ /* 0x000fe400078e0a00 */
[----:B------:R-:W-:Y:S02]  /*17b0*/  IMAD.MOV R8, RZ, RZ, -R8 ;  /* 0x000000ffff087224 */ /* 0x000fe400078e0a08 */
[----:B------:R-:W-:Y:S01]  /*17c0*/  @!P5 IMAD.IADD R35, R35, 0x1, -R0 ;  /* 0x000000012323d824 */ /* 0x000fe200078e0a00 */
[C---:B------:R-:W-:Y:S01]  /*17d0*/  ISETP.GT.U32.AND P5, PT, R0.reuse, R33, PT ;  /* 0x000000210000720c */ /* 0x040fe20003fa4070 */
[----:B------:R-:W-:Y:S02]  /*17e0*/  IMAD R67, R0, R8, R67 ;  /* 0x0000000800437224 */ /* 0x000fe400078e0243 */
[----:B------:R-:W-:Y:S01]  /*17f0*/  IMAD.HI.U32 R8, R4, R37, RZ ;  /* 0x0000002504087227 */ /* 0x000fe200078e00ff */
[----:B------:R-:W-:-:S03]  /*1800*/  ISETP.GT.U32.AND P2, PT, R0, R35, PT ;  /* 0x000000230000720c */ /* 0x000fc60003f44070 */
[----:B------:R-:W-:Y:S01]  /*1810*/  @!P4 IMAD.IADD R71, R71, 0x1, -R0 ;  /* 0x000000014747c824 */ /* 0x000fe200078e0a00 */
[C---:B------:R-:W-:Y:S01]  /*1820*/  ISETP.GT.U32.AND P4, PT, R0.reuse, R31, PT ;  /* 0x0000001f0000720c */ /* 0x040fe20003f84070 */
[----:B------:R-:W-:Y:S02]  /*1830*/  IMAD.MOV R8, RZ, RZ, -R8 ;  /* 0x000000ffff087224 */ /* 0x000fe400078e0a08 */
[----:B------:R-:W-:Y:S01]  /*1840*/  IMAD.MOV R10, RZ, RZ, -R10 ;  /* 0x000000ffff0a7224 */ /* 0x000fe200078e0a0a */
[C---:B------:R-:W-:Y:S01]  /*1850*/  ISETP.GT.U32.AND P6, PT, R0.reuse, R71, PT ;  /* 0x000000470000720c */ /* 0x040fe20003fc4070 */
[----:B------:R-:W-:Y:S02]  /*1860*/  IMAD R37, R0, R8, R37 ;  /* 0x0000000800257224 */ /* 0x000fe400078e0225 */
[----:B------:R-:W-:Y:S02]  /*1870*/  @!P5 IMAD.IADD R33, R33, 0x1, -R0 ;  /* 0x000000012121d824 */ /* 0x000fe400078e0a00 */
[----:B------:R-:W-:Y:S01]  /*1880*/  IMAD.HI.U32 R8, R4, R39, RZ ;  /* 0x0000002704087227 */ /* 0x000fe200078e00ff */
[----:B------:R-:W-:-:S03]  /*1890*/  ISETP.GT.U32.AND P5, PT, R0, R37, PT ;  /* 0x000000250000720c */ /* 0x000fc60003fa4070 */
[----:B------:R-:W-:Y:S02]  /*18a0*/  IMAD.MOV R8, RZ, RZ, -R8 ;  /* 0x000000ffff087224 */ /* 0x000fe400078e0a08 */
[--C-:B------:R-:W-:Y:S01]  /*18b0*/  @!P4 IMAD.IADD R31, R31, 0x1, -R0.reuse ;  /* 0x000000011f1fc824 */ /* 0x100fe200078e0a00 */
[----:B------:R-:W-:Y:S01]  /*18c0*/  ISETP.GT.U32.AND P4, PT, R0, R67, PT ;  /* 0x000000430000720c */ /* 0x000fe20003f84070 */
[--C-:B------:R-:W-:Y:S01]  /*18d0*/  @!P6 IMAD.IADD R71, R71, 0x1, -R0.reuse ;  /* 0x000000014747e824 */ /* 0x100fe200078e0a00 */
[----:B------:R-:W-:Y:S01]  /*18e0*/  ISETP.GE.AND P6, PT, R14, RZ, PT ;  /* 0x000000ff0e00720c */ /* 0x000fe20003fc6270 */
[----:B------:R-:W-:Y:S01]  /*18f0*/  IMAD R39, R0, R8, R39 ;  /* 0x0000000800277224 */ /* 0x000fe200078e0227 */
[----:B------:R-:W-:Y:S01]  /*1900*/  LOP3.LUT R14, R6, 0x6c, RZ, 0xfc, !PT ;  /* 0x0000006c060e7812 */ /* 0x000fe200078efcff */
[--C-:B------:R-:W-:Y:S01]  /*1910*/  @!P2 IMAD.IADD R35, R35, 0x1, -R0.reuse ;  /* 0x000000012323a824 */ /* 0x100fe200078e0a00 */
[----:B------:R-:W-:Y:S01]  /*1920*/  ISETP.GE.AND P2, PT, R12, RZ, PT ;  /* 0x000000ff0c00720c */ /* 0x000fe20003f46270 */
[----:B------:R-:W-:Y:S01]  /*1930*/  @!P5 IMAD.IADD R37, R37, 0x1, -R0 ;  /* 0x000000012525d824 */ /* 0x000fe200078e0a00 */
[----:B------:R-:W-:Y:S01]  /*1940*/  IABS R41, R14 ;  /* 0x0000000e00297213 */ /* 0x000fe20000000000 */
[----:B------:R-:W-:Y:S01]  /*1950*/  IMAD R61, R0, R10, R61 ;  /* 0x0000000a003d7224 */ /* 0x000fe200078e023d */
[----:B------:R-:W-:Y:S01]  /*1960*/  LOP3.LUT R12, R6, 0x70, RZ, 0xfc, !PT ;  /* 0x00000070060c7812 */ /* 0x000fe200078efcff */
[----:B------:R-:W-:Y:S01]  /*1970*/  @!P3 IMAD.MOV R71, RZ, RZ, -R71 ;  /* 0x000000ffff47b224 */ /* 0x000fe200078e0a47 */
[----:B------:R-:W-:Y:S01]  /*1980*/  ISETP.GT.U32.AND P5, PT, R0, R37, PT ;  /* 0x000000250000720c */ /* 0x000fe20003fa4070 */
[----:B------:R-:W-:Y:S01]  /*1990*/  IMAD.HI.U32 R8, R4, R41, RZ ;  /* 0x0000002904087227 */ /* 0x000fe200078e00ff */
[----:B------:R-:W-:-:S02]  /*19a0*/  ISETP.GT.U32.AND P3, PT, R0, R39, PT ;  /* 0x000000270000720c */ /* 0x000fc40003f64070 */
[----:B------:R-:W-:Y:S01]  /*19b0*/  IABS R43, R12 ;  /* 0x0000000c002b7213 */ /* 0x000fe20000000000 */
[----:B------:R-:W-:Y:S02]  /*19c0*/  IMAD.MOV R8, RZ, RZ, -R8 ;  /* 0x000000ffff087224 */ /* 0x000fe400078e0a08 */
[--C-:B------:R-:W-:Y:S01]  /*19d0*/  @!P4 IMAD.IADD R67, R67, 0x1, -R0.reuse ;  /* 0x000000014343c824 */ /* 0x100fe200078e0a00 */
[----:B------:R-:W-:Y:S01]  /*19e0*/  ISETP.GE.AND P4, PT, R16, RZ, PT ;  /* 0x000000ff1000720c */ /* 0x000fe20003f86270 */
[----:B------:R-:W-:Y:S01]  /*19f0*/  IMAD R41, R0, R8, R41 ;  /* 0x0000000800297224 */ /* 0x000fe200078e0229 */
[----:B------:R-:W-:Y:S01]  /*1a00*/  LOP3.LUT R16, R6, 0x74, RZ, 0xfc, !PT ;  /* 0x0000007406107812 */ /* 0x000fe200078efcff */
[----:B------:R-:W-:Y:S01]  /*1a10*/  @!P6 IMAD.MOV R35, RZ, RZ, -R35 ;  /* 0x000000ffff23e224 */ /* 0x000fe200078e0a23 */
[C---:B------:R-:W-:Y:S01]  /*1a20*/  ISETP.GT.U32.AND P6, PT, R0.reuse, R61, PT ;  /* 0x0000003d0000720c */ /* 0x040fe20003fc4070 */
[----:B------:R-:W-:Y:S01]  /*1a30*/  @!P5 IMAD.IADD R37, R37, 0x1, -R0 ;  /* 0x000000012525d824 */ /* 0x000fe200078e0a00 */
[C---:B------:R-:W-:Y:S01]  /*1a40*/  ISETP.GT.U32.AND P5, PT, R0.reuse, R41, PT ;  /* 0x000000290000720c */ /* 0x040fe20003fa4070 */
[----:B------:R-:W-:Y:S01]  /*1a50*/  @!P0 IMAD.MOV R31, RZ, RZ, -R31 ;  /* 0x000000ffff1f8224 */ /* 0x000fe200078e0a1f */
[----:B------:R-:W-:Y:S01]  /*1a60*/  ISETP.GT.U32.AND P0, PT, R0, R67, PT ;  /* 0x000000430000720c */ /* 0x000fe20003f04070 */
[----:B------:R-:W-:Y:S01]  /*1a70*/  IMAD.HI.U32 R8, R4, R43, RZ ;  /* 0x0000002b04087227 */ /* 0x000fe200078e00ff */
[----:B------:R-:W-:-:S03]  /*1a80*/  IABS R57, R16 ;  /* 0x0000001000397213 */ /* 0x000fc60000000000 */
[----:B------:R-:W-:Y:S01]  /*1a90*/  @!P3 IMAD.IADD R39, R39, 0x1, -R0 ;  /* 0x000000012727b824 */ /* 0x000fe200078e0a00 */
[----:B------:R-:W-:Y:S01]  /*1aa0*/  ISETP.GE.AND P3, PT, R14, RZ, PT ;  /* 0x000000ff0e00720c */ /* 0x000fe20003f66270 */
[----:B------:R-:W-:Y:S01]  /*1ab0*/  IMAD.MOV R10, RZ, RZ, -R8 ;  /* 0x000000ffff0a7224 */ /* 0x000fe200078e0a08 */
[----:B------:R-:W-:Y:S01]  /*1ac0*/  LOP3.LUT R14, R6, 0x78, RZ, 0xfc, !PT ;  /* 0x00000078060e7812 */ /* 0x000fe200078efcff */
[--C-:B------:R-:W-:Y:S01]  /*1ad0*/  @!P6 IMAD.IADD R61, R61, 0x1, -R0.reuse ;  /* 0x000000013d3de824 */ /* 0x100fe200078e0a00 */
[----:B------:R-:W-:Y:S01]  /*1ae0*/  ISETP.GT.U32.AND P6, PT, R0, R39, PT ;  /* 0x000000270000720c */ /* 0x000fe20003fc4070 */
[----:B------:R-:W-:Y:S01]  /*1af0*/  @!P5 IMAD.IADD R41, R41, 0x1, -R0 ;  /* 0x000000012929d824 */ /* 0x000fe200078e0a00 */
[----:B------:R-:W-:Y:S01]  /*1b00*/  IABS R45, R14 ;  /* 0x0000000e002d7213 */ /* 0x000fe20000000000 */
[----:B------:R-:W-:-:S03]  /*1b10*/  IMAD.HI.U32 R8, R4, R57, RZ ;  /* 0x0000003904087227 */ /* 0x000fc600078e00ff */
[----:B------:R-:W-:Y:S01]  /*1b20*/  ISETP.GT.U32.AND P5, PT, R0, R41, PT ;  /* 0x000000290000720c */ /* 0x000fe20003fa4070 */
[----:B------:R-:W-:Y:S01]  /*1b30*/  @!P0 IMAD.IADD R67, R67, 0x1, -R0 ;  /* 0x0000000143438824 */ /* 0x000fe200078e0a00 */
[----:B------:R-:W-:Y:S01]  /*1b40*/  ISETP.GE.AND P0, PT, R20, RZ, PT ;  /* 0x000000ff1400720c */ /* 0x000fe20003f06270 */
[----:B------:R-:W-:Y:S01]  /*1b50*/  IMAD.MOV R8, RZ, RZ, -R8 ;  /* 0x000000ffff087224 */ /* 0x000fe200078e0a08 */
[----:B------:R-:W-:Y:S01]  /*1b60*/  LOP3.LUT R20, R6, 0xd8, RZ, 0xfc, !PT ;  /* 0x000000d806147812 */ /* 0x000fe200078efcff */
[----:B------:R-:W-:Y:S01]  /*1b70*/  @!P2 IMAD.MOV R67, RZ, RZ, -R67 ;  /* 0x000000ffff43a224 */ /* 0x000fe200078e0a43 */
[C---:B------:R-:W-:Y:S01]  /*1b80*/  ISETP.GT.U32.AND P2, PT, R0.reuse, R61, PT ;  /* 0x0000003d0000720c */ /* 0x040fe20003f44070 */
[C---:B------:R-:W-:Y:S01]  /*1b90*/  IMAD R57, R0.reuse, R8, R57 ;  /* 0x0000000800397224 */ /* 0x040fe200078e0239 */
[----:B------:R-:W-:Y:S01]  /*1ba0*/  IABS R119, R20 ;  /* 0x0000001400777213 */ /* 0x000fe20000000000 */
[----:B------:R-:W-:Y:S02]  /*1bb0*/  IMAD R43, R0, R10, R43 ;  /* 0x0000000a002b7224 */ /* 0x000fe400078e022b */
[----:B------:R-:W-:-:S02]  /*1bc0*/  @!P6 IMAD.IADD R39, R39, 0x1, -R0 ;  /* 0x000000012727e824 */ /* 0x000fc400078e0a00 */
[--C-:B------:R-:W-:Y:S01]  /*1bd0*/  @!P5 IMAD.IADD R41, R41, 0x1, -R0.reuse ;  /* 0x000000012929d824 */ /* 0x100fe200078e0a00 */
[C---:B------:R-:W-:Y:S01]  /*1be0*/  ISETP.GT.U32.AND P5, PT, R0.reuse, R57, PT ;  /* 0x000000390000720c */ /* 0x040fe20003fa4070 */
[----:B------:R-:W-:Y:S01]  /*1bf0*/  @!P1 IMAD.MOV R33, RZ, RZ, -R33 ;  /* 0x000000ffff219224 */ /* 0x000fe200078e0a21 */
[----:B------:R-:W-:Y:S01]  /*1c00*/  ISETP.GT.U32.AND P6, PT, R0, R43, PT ;  /* 0x0000002b0000720c */ /* 0x000fe20003fc4070 */
[----:B------:R-:W-:Y:S01]  /*1c10*/  IMAD.HI.U32 R8, R4, R45, RZ ;  /* 0x0000002d04087227 */ /* 0x000fe200078e00ff */
[----:B------:R-:W-:Y:S02]  /*1c20*/  ISETP.GE.AND P1, PT, R18, RZ, PT ;  /* 0x000000ff1200720c */ /* 0x000fe40003f26270 */
[----:B------:R-:W-:Y:S01]  /*1c30*/  LOP3.LUT R18, R6, 0x7c, RZ, 0xfc, !PT ;  /* 0x0000007c06127812 */ /* 0x000fe200078efcff */
[----:B------:R-:W-:Y:S01]  /*1c40*/  @!P2 IMAD.IADD R61, R61, 0x1, -R0 ;  /* 0x000000013d3da824 */ /* 0x000fe200078e0a00 */
[----:B------:R-:W-:Y:S01]  /*1c50*/  ISETP.GE.AND P2, PT, R12, RZ, PT ;  /* 0x000000ff0c00720c */ /* 0x000fe20003f46270 */
[----:B------:R-:W-:Y:S01]  /*1c60*/  IMAD.MOV R8, RZ, RZ, -R8 ;  /* 0x000000ffff087224 */ /* 0x000fe200078e0a08 */
[----:B------:R-:W-:Y:S01]  /*1c70*/  LOP3.LUT R12, R6, 0x80, RZ, 0xfc, !PT ;  /* 0x00000080060c7812 */ /* 0x000fe200078efcff */
[----:B------:R-:W-:Y:S01]  /*1c80*/  @!P4 IMAD.MOV R37, RZ, RZ, -R37 ;  /* 0x000000ffff25c224 */ /* 0x000fe200078e0a25 */
[----:B------:R-:W-:Y:S01]  /*1c90*/  IABS R47, R18 ;  /* 0x00000012002f7213 */ /* 0x000fe20000000000 */
[--C-:B------:R-:W-:Y:S01]  /*1ca0*/  @!P5 IMAD.IADD R57, R57, 0x1, -R0.reuse ;  /* 0x000000013939d824 */ /* 0x100fe200078e0a00 */
[----:B------:R-:W-:Y:S01]  /*1cb0*/  IABS R53, R12 ;  /* 0x0000000c00357213 */ /* 0x000fe20000000000 */
[----:B------:R-:W-:Y:S01]  /*1cc0*/  @!P6 IMAD.IADD R43, R43, 0x1, -R0 ;  /* 0x000000012b2be824 */ /* 0x000fe200078e0a00 */
[----:B------:R-:W-:Y:S01]  /*1cd0*/  ISETP.GE.AND P6, PT, R16, RZ, PT ;  /* 0x000000ff1000720c */ /* 0x000fe20003fc6270 */
[C---:B------:R-:W-:Y:S01]  /*1ce0*/  IMAD R45, R0.reuse, R8, R45 ;  /* 0x00000008002d7224 */ /* 0x040fe200078e022d */
[----:B------:R-:W-:Y:S01]  /*1cf0*/  ISETP.GT.U32.AND P4, PT, R0, R57, PT ;  /* 0x000000390000720c */ /* 0x000fe20003f84070 */
[----:B------:R-:W-:Y:S01]  /*1d00*/  IMAD.HI.U32 R8, R4, R53, RZ ;  /* 0x0000003504087227 */ /* 0x000fe200078e00ff */
[----:B------:R-:W-:-:S02]  /*1d10*/  ISETP.GT.U32.AND P5, PT, R0, R43, PT ;  /* 0x0000002b0000720c */ /* 0x000fc40003fa4070 */
[----:B------:R-:W-:Y:S01]  /*1d20*/  LOP3.LUT R16, R6, 0x84, RZ, 0xfc, !PT ;  /* 0x0000008406107812 */ /* 0x000fe200078efcff */
[----:B------:R-:W-:Y:S01]  /*1d30*/  @!P1 IMAD.MOV R39, RZ, RZ, -R39 ;  /* 0x000000ffff279224 */ /* 0x000fe200078e0a27 */
[----:B------:R-:W-:Y:S01]  /*1d40*/  ISETP.GT.U32.AND P1, PT, R0, R45, PT ;  /* 0x0000002d0000720c */ /* 0x000fe20003f24070 */
[----:B------:R-:W-:Y:S01]  /*1d50*/  IMAD.MOV R8, RZ, RZ, -R8 ;  /* 0x000000ffff087224 */ /* 0x000fe200078e0a08 */
[----:B------:R-:W-:Y:S01]  /*1d60*/  IABS R49, R16 ;  /* 0x0000001000317213 */ /* 0x000fe20000000000 */
[----:B------:R-:W-:-:S04]  /*1d70*/  IMAD.HI.U32 R10, R4, R47, RZ ;  /* 0x0000002f040a7227 */ /* 0x000fc800078e00ff */
[C---:B------:R-:W-:Y:S02]  /*1d80*/  IMAD R53, R0.reuse, R8, R53 ;  /* 0x0000000800357224 */ /* 0x040fe400078e0235 */
[----:B------:R-:W-:Y:S02]  /*1d90*/  @!P4 IMAD.IADD R57, R57, 0x1, -R0 ;  /* 0x000000013939c824 */ /* 0x000fe400078e0a00 */
[----:B------:R-:W-:Y:S01]  /*1da0*/  IMAD.MOV R10, RZ, RZ, -R10 ;  /* 0x000000ffff0a7224 */ /* 0x000fe200078e0a0a */
[----:B------:R-:W-:Y:S01]  /*1db0*/  ISETP.GT.U32.AND P4, PT, R0, R53, PT ;  /* 0x000000350000720c */ /* 0x000fe20003f84070 */
[--C-:B------:R-:W-:Y:S01]  /*1dc0*/  @!P5 IMAD.IADD R43, R43, 0x1, -R0.reuse ;  /* 0x000000012b2bd824 */ /* 0x100fe200078e0a00 */
[----:B------:R-:W-:Y:S01]  /*1dd0*/  ISETP.GE.AND P5, PT, R18, RZ, PT ;  /* 0x000000ff1200720c */ /* 0x000fe20003fa6270 */
[----:B------:R-:W-:Y:S01]  /*1de0*/  @!P1 IMAD.IADD R45, R45, 0x1, -R0 ;  /* 0x000000012d2d9824 */ /* 0x000fe200078e0a00 */
[----:B------:R-:W-:Y:S01]  /*1df0*/  ISETP.GE.AND P1, PT, R12, RZ, PT ;  /* 0x000000ff0c00720c */ /* 0x000fe20003f26270 */
[----:B------:R-:W-:Y:S01]  /*1e00*/  IMAD R47, R0, R10, R47 ;  /* 0x0000000a002f7224 */ /* 0x000fe200078e022f */
[----:B------:R-:W-:Y:S01]  /*1e10*/  LOP3.LUT R10, R6, 0x88, RZ, 0xfc, !PT ;  /* 0x00000088060a7812 */ /* 0x000fe200078efcff */
[----:B------:R-:W-:Y:S01]  /*1e20*/  @!P2 IMAD.MOV R43, RZ, RZ, -R43 ;  /* 0x000000ffff2ba224 */ /* 0x000fe200078e0a2b */
[----:B------:R-:W-:Y:S01]  /*1e30*/  ISETP.GT.U32.AND P2, PT, R0, R45, PT ;  /* 0x0000002d0000720c */ /* 0x000fe20003f44070 */
[----:B------:R-:W-:Y:S01]  /*1e40*/  IMAD.HI.U32 R8, R4, R49, RZ ;  /* 0x0000003104087227 */ /* 0x000fe200078e00ff */
[----:B------:R-:W-:-:S02]  /*1e50*/  IABS R51, R10 ;  /* 0x0000000a00337213 */ /* 0x000fc40000000000 */
[----:B------:R-:W-:Y:S01]  /*1e60*/  LOP3.LUT R12, R6, 0x8c, RZ, 0xfc, !PT ;  /* 0x0000008c060c7812 */ /* 0x000fe200078efcff */
[----:B------:R-:W-:Y:S01]  /*1e70*/  @!P3 IMAD.MOV R41, RZ, RZ, -R41 ;  /* 0x000000ffff29b224 */ /* 0x000fe200078e0a29 */
[----:B------:R-:W-:Y:S01]  /*1e80*/  ISETP.GT.U32.AND P3, PT, R0, R47, PT ;  /* 0x0000002f0000720c */ /* 0x000fe20003f64070 */
[----:B------:R-:W-:Y:S01]  /*1e90*/  IMAD.MOV R8, RZ, RZ, -R8 ;  /* 0x000000ffff087224 */ /* 0x000fe200078e0a08 */
[----:B------:R-:W-:Y:S01]  /*1ea0*/  IABS R55, R12 ;  /* 0x0000000c00377213 */ /* 0x000fe20000000000 */
[----:B------:R-:W-:Y:S01]  /*1eb0*/  @!P4 IMAD.IADD R53, R53, 0x1, -R0 ;  /* 0x000000013535c824 */ /* 0x000fe200078e0a00 */
[----:B------:R-:W-:Y:S01]  /*1ec0*/  LOP3.LUT R18, R6, 0xb0, RZ, 0xfc, !PT ;  /* 0x000000b006127812 */ /* 0x000fe200078efcff */
[----:B------:R-:W-:Y:S02]  /*1ed0*/  IMAD R49, R0, R8, R49 ;  /* 0x0000000800317224 */ /* 0x000fe400078e0231 */
[----:B------:R-:W-:Y:S01]  /*1ee0*/  IMAD.HI.U32 R8, R4, R51, RZ ;  /* 0x0000003304087227 */ /* 0x000fe200078e00ff */
[----:B------:R-:W-:-:S02]  /*1ef0*/  ISETP.GT.U32.AND P4, PT, R0, R53, PT ;  /* 0x000000350000720c */ /* 0x000fc40003f84070 */
[----:B------:R-:W-:Y:S01]  /*1f00*/  IABS R89, R18 ;  /* 0x0000001200597213 */ /* 0x000fe20000000000 */
[--C-:B------:R-:W-:Y:S01]  /*1f10*/  @!P2 IMAD.IADD R45, R45, 0x1, -R0.reuse ;  /* 0x000000012d2da824 */ /* 0x100fe200078e0a00 */
[----:B------:R-:W-:Y:S01]  /*1f20*/  ISETP.GT.U32.AND P2, PT, R0, R49, PT ;  /* 0x000000310000720c */ /* 0x000fe20003f44070 */
[----:B------:R-:W-:Y:S01]  /*1f30*/  @!P0 IMAD.MOV R61, RZ, RZ, -R61 ;  /* 0x000000ffff3d8224 */ /* 0x000fe200078e0a3d */
[----:B------:R-:W-:Y:S01]  /*1f40*/  ISETP.GE.AND P0, PT, R14, RZ, PT ;  /* 0x000000ff0e00720c */ /* 0x000fe20003f06270 */
[----:B------:R-:W-:Y:S01]  /*1f50*/  @!P3 IMAD.IADD R47, R47, 0x1, -R0 ;  /* 0x000000012f2fb824 */ /* 0x000fe200078e0a00 */
[----:B------:R-:W-:Y:S01]  /*1f60*/  LOP3.LUT R14, R6, 0x90, RZ, 0xfc, !PT ;  /* 0x00000090060e7812 */ /* 0x000fe200078efcff */
[----:B------:R-:W-:Y:S02]  /*1f70*/  IMAD.MOV R8, RZ, RZ, -R8 ;  /* 0x000000ffff087224 */ /* 0x000fe400078e0a08 */
[----:B------:R-:W-:Y:S01]  /*1f80*/  @!P6 IMAD.MOV R57, RZ, RZ, -R57 ;  /* 0x000000ffff39e224 */ /* 0x000fe200078e0a39 */
[C---:B------:R-:W-:Y:S01]  /*1f90*/  ISETP.GT.U32.AND P3, PT, R0.reuse, R47, PT ;  /* 0x0000002f0000720c */ /* 0x040fe20003f64070 */
[----:B------:R-:W-:Y:S01]  /*1fa0*/  IMAD R51, R0, R8, R51 ;  /* 0x0000000800337224 */ /* 0x000fe200078e0233 */
[----:B------:R-:W-:Y:S01]  /*1fb0*/  ISETP.GE.AND P6, PT, R16, RZ, PT ;  /* 0x000000ff1000720c */ /* 0x000fe20003fc6270 */
[----:B------:R-:W-:Y:S01]  /*1fc0*/  @!P4 IMAD.IADD R53, R53, 0x1, -R0 ;  /* 0x000000013535c824 */ /* 0x000fe200078e0a00 */
[----:B------:R-:W-:Y:S01]  /*1fd0*/  LOP3.LUT R16, R6, 0x94, RZ, 0xfc, !PT ;  /* 0x0000009406107812 */ /* 0x000fe200078efcff */
[----:B------:R-:W-:Y:S01]  /*1fe0*/  IMAD.HI.U32 R8, R4, R55, RZ ;  /* 0x0000003704087227 */ /* 0x000fe200078e00ff */
[----:B------:R-:W-:-:S02]  /*1ff0*/  ISETP.GT.U32.AND P4, PT, R0, R51, PT ;  /* 0x000000330000720c */ /* 0x000fc40003f84070 */
[----:B------:R-:W-:Y:S01]  /*2000*/  IABS R63, R16 ;  /* 0x00000010003f7213 */ /* 0x000fe20000000000 */
[----:B------:R-:W-:Y:S01]  /*2010*/  @!P2 IMAD.IADD R49, R49, 0x1, -R0 ;  /* 0x000000013131a824 */ /* 0x000fe200078e0a00 */
[----:B------:R-:W-:Y:S01]  /*2020*/  IABS R59, R14 ;  /* 0x0000000e003b7213 */ /* 0x000fe20000000000 */
[----:B------:R-:W-:Y:S01]  /*2030*/  IMAD.MOV R8, RZ, RZ, -R8 ;  /* 0x000000ffff087224 */ /* 0x000fe200078e0a08 */
[----:B------:R-:W-:Y:S01]  /*2040*/  ISETP.GE.AND P2, PT, R12, RZ, PT ;  /* 0x000000ff0c00720c */ /* 0x000fe20003f46270 */
[----:B------:R-:W-:Y:S01]  /*2050*/  @!P0 IMAD.MOV R45, RZ, RZ, -R45 ;  /* 0x000000ffff2d8224 */ /* 0x000fe200078e0a2d */
[----:B------:R-:W-:Y:S01]  /*2060*/  ISETP.GT.U32.AND P0, PT, R0, R49, PT ;  /* 0x000000310000720c */ /* 0x000fe20003f04070 */
[----:B------:R-:W-:Y:S01]  /*2070*/  @!P3 IMAD.IADD R47, R47, 0x1, -R0 ;  /* 0x000000012f2fb824 */ /* 0x000fe200078e0a00 */
[----:B------:R-:W-:Y:S01]  /*2080*/  ISETP.GE.AND P3, PT, R10, RZ, PT ;  /* 0x000000ff0a00720c */ /* 0x000fe20003f66270 */
[----:B------:R-:W-:Y:S01]  /*2090*/  IMAD R55, R0, R8, R55 ;  /* 0x0000000800377224 */ /* 0x000fe200078e0237 */
[----:B------:R-:W-:Y:S01]  /*20a0*/  LOP3.LUT R12, R6, 0x98, RZ, 0xfc, !PT ;  /* 0x00000098060c7812 */ /* 0x000fe200078efcff */
[----:B------:R-:W-:-:S03]  /*20b0*/  IMAD.HI.U32 R10, R4, R63, RZ ;  /* 0x0000003f040a7227 */ /* 0x000fc600078e00ff */
[----:B------:R-:W-:Y:S01]  /*20c0*/  IABS R65, R12 ;  /* 0x0000000c00417213 */ /* 0x000fe20000000000 */
[----:B------:R-:W-:Y:S02]  /*20d0*/  @!P4 IMAD.IADD R51, R51, 0x1, -R0 ;  /* 0x000000013333c824 */ /* 0x000fe400078e0a00 */
[----:B------:R-:W-:Y:S01]  /*20e0*/  @!P5 IMAD.MOV R47, RZ, RZ, -R47 ;  /* 0x000000ffff2fd224 */ /* 0x000fe200078e0a2f */
[C---:B------:R-:W-:Y:S01]  /*20f0*/  ISETP.GT.U32.AND P5, PT, R0.reuse, R55, PT ;  /* 0x000000370000720c */ /* 0x040fe20003fa4070 */
[----:B------:R-:W-:Y:S01]  /*2100*/  IMAD.MOV R10, RZ, RZ, -R10 ;  /* 0x000000ffff0a7224 */ /* 0x000fe200078e0a0a */
[----:B------:R-:W-:Y:S01]  /*2110*/  ISETP.GT.U32.AND P4, PT, R0, R51, PT ;  /* 0x000000330000720c */ /* 0x000fe20003f84070 */
[----:B------:R-:W-:-:S04]  /*2120*/  IMAD.HI.U32 R8, R4, R59, RZ ;  /* 0x0000003b04087227 */ /* 0x000fc800078e00ff */
[----:B------:R-:W-:Y:S01]  /*2130*/  @!P0 IMAD.IADD R49, R49, 0x1, -R0 ;  /* 0x0000000131318824 */ /* 0x000fe200078e0a00 */
[----:B------:R-:W-:Y:S01]  /*2140*/  ISETP.GE.AND P0, PT, R16, RZ, PT ;  /* 0x000000ff1000720c */ /* 0x000fe20003f06270 */
[----:B------:R-:W-:Y:S01]  /*2150*/  IMAD R63, R0, R10, R63 ;  /* 0x0000000a003f7224 */ /* 0x000fe200078e023f */
[C---:B------:R-:W-:Y:S01]  /*2160*/  LOP3.LUT R10, R6.reuse, 0x9c, RZ, 0xfc, !PT ;  /* 0x0000009c060a7812 */ /* 0x040fe200078efcff */
[----:B------:R-:W-:Y:S01]  /*2170*/  IMAD.MOV R8, RZ, RZ, -R8 ;  /* 0x000000ffff087224 */ /* 0x000fe200078e0a08 */
[----:B------:R-:W-:Y:S01]  /*2180*/  LOP3.LUT R16, R6, 0xac, RZ, 0xfc, !PT ;  /* 0x000000ac06107812 */ /* 0x000fe200078efcff */
[----:B------:R-:W-:Y:S01]  /*2190*/  @!P6 IMAD.MOV R49, RZ, RZ, -R49 ;  /* 0x000000ffff31e224 */ /* 0x000fe200078e0a31 */
[C---:B------:R-:W-:Y:S01]  /*21a0*/  ISETP.GT.U32.AND P6, PT, R0.reuse, R63, PT ;  /* 0x0000003f0000720c */ /* 0x040fe20003fc4070 */
[C---:B------:R-:W-:Y:S01]  /*21b0*/  IMAD R59, R0.reuse, R8, R59 ;  /* 0x00000008003b7224 */ /* 0x040fe200078e023b */
[----:B------:R-:W-:Y:S01]  /*21c0*/  IABS R73, R10 ;  /* 0x0000000a00497213 */ /* 0x000fe20000000000 */
[--C-:B------:R-:W-:Y:S01]  /*21d0*/  @!P5 IMAD.IADD R55, R55, 0x1, -R0.reuse ;  /* 0x000000013737d824 */ /* 0x100fe200078e0a00 */
[----:B------:R-:W-:Y:S01]  /*21e0*/  IABS R85, R16 ;  /* 0x0000001000557213 */ /* 0x000fe20000000000 */
[----:B------:R-:W-:Y:S01]  /*21f0*/  @!P4 IMAD.IADD R51, R51, 0x1, -R0 ;  /* 0x000000013333c824 */ /* 0x000fe200078e0a00 */
[C---:B------:R-:W-:Y:S01]  /*2200*/  ISETP.GT.U32.AND P4, PT, R0.reuse, R59, PT ;  /* 0x0000003b0000720c */ /* 0x040fe20003f84070 */
[----:B------:R-:W-:Y:S01]  /*2210*/  @!P1 IMAD.MOV R53, RZ, RZ, -R53 ;  /* 0x000000ffff359224 */ /* 0x000fe200078e0a35 */
[----:B------:R-:W-:Y:S01]  /*2220*/  ISETP.GT.U32.AND P5, PT, R0, R55, PT ;  /* 0x000000370000720c */ /* 0x000fe20003fa4070 */
[----:B------:R-:W-:Y:S01]  /*2230*/  IMAD.HI.U32 R8, R4, R65, RZ ;  /* 0x0000004104087227 */ /* 0x000fe200078e00ff */
[----:B------:R-:W-:-:S02]  /*2240*/  ISETP.GE.AND P1, PT, R14, RZ, PT ;  /* 0x000000ff0e00720c */ /* 0x000fc40003f26270 */
[----:B------:R-:W-:Y:S01]  /*2250*/  LOP3.LUT R14, R6, 0xa0, RZ, 0xfc, !PT ;  /* 0x000000a0060e7812 */ /* 0x000fe200078efcff */
[--C-:B------:R-:W-:Y:S02]  /*2260*/  @!P6 IMAD.IADD R63, R63, 0x1, -R0.reuse ;  /* 0x000000013f3fe824 */ /* 0x100fe400078e0a00 */
[----:B------:R-:W-:Y:S01]  /*2270*/  @!P3 IMAD.MOV R51, RZ, RZ, -R51 ;  /* 0x000000ffff33b224 */ /* 0x000fe200078e0a33 */
[----:B------:R-:W-:Y:S02]  /*2280*/  IABS R69, R14 ;  /* 0x0000000e00457213 */ /* 0x000fe40000000000 */
[----:B------:R-:W-:Y:S01]  /*2290*/  ISETP.GT.U32.AND P6, PT, R0, R63, PT ;  /* 0x0000003f0000720c */ /* 0x000fe20003fc4070 */
[--C-:B------:R-:W-:Y:S01]  /*22a0*/  @!P4 IMAD.IADD R59, R59, 0x1, -R0.reuse ;  /* 0x000000013b3bc824 */ /* 0x100fe200078e0a00 */
[----:B------:R-:W-:Y:S01]  /*22b0*/  ISETP.GE.AND P3, PT, R12, RZ, PT ;  /* 0x000000ff0c00720c */ /* 0x000fe20003f66270 */
[----:B------:R-:W-:Y:S01]  /*22c0*/  @!P5 IMAD.IADD R55, R55, 0x1, -R0 ;  /* 0x000000013737d824 */ /* 0x000fe200078e0a00 */
[----:B------:R-:W-:Y:S01]  /*22d0*/  ISETP.GE.AND P5, PT, R10, RZ, PT ;  /* 0x000000ff0a00720c */ /* 0x000fe20003fa6270 */
[----:B------:R-:W-:Y:S01]  /*22e0*/  IMAD.HI.U32 R10, R4, R69, RZ ;  /* 0x00000045040a7227 */ /* 0x000fe200078e00ff */
[----:B------:R-:W-:-:S03]  /*22f0*/  ISETP.GT.U32.AND P4, PT, R0, R59, PT ;  /* 0x0000003b0000720c */ /* 0x000fc60003f84070 */
[----:B------:R-:W-:Y:S02]  /*2300*/  IMAD.MOV R10, RZ, RZ, -R10 ;  /* 0x000000ffff0a7224 */ /* 0x000fe400078e0a0a */
[----:B------:R-:W-:Y:S02]  /*2310*/  IMAD.MOV R12, RZ, RZ, -R8 ;  /* 0x000000ffff0c7224 */ /* 0x000fe400078e0a08 */
[C---:B------:R-:W-:Y:S02]  /*2320*/  IMAD R69, R0.reuse, R10, R69 ;  /* 0x0000000a00457224 */ /* 0x040fe400078e0245 */
[----:B------:R-:W-:Y:S02]  /*2330*/  @!P6 IMAD.IADD R63, R63, 0x1, -R0 ;  /* 0x000000013f3fe824 */ /* 0x000fe400078e0a00 */
[C---:B------:R-:W-:Y:S02]  /*2340*/  IMAD R65, R0.reuse, R12, R65 ;  /* 0x0000000c00417224 */ /* 0x040fe400078e0241 */
[----:B------:R-:W-:Y:S01]  /*2350*/  @!P0 IMAD.MOV R63, RZ, RZ, -R63 ;  /* 0x000000ffff3f8224 */ /* 0x000fe200078e0a3f */
[----:B------:R-:W-:Y:S01]  /*2360*/  ISETP.GT.U32.AND P0, PT, R0, R69, PT ;  /* 0x000000450000720c */ /* 0x000fe20003f04070 */
[----:B------:R-:W-:-:S04]  /*2370*/  IMAD.HI.U32 R8, R4, R73, RZ ;  /* 0x0000004904087227 */ /* 0x000fc800078e00ff */
[----:B------:R-:W-:Y:S01]  /*2380*/  @!P2 IMAD.MOV R55, RZ, RZ, -R55 ;  /* 0x000000ffff37a224 */ /* 0x000fe200078e0a37 */
[----:B------:R-:W-:Y:S01]  /*2390*/  ISETP.GE.AND P2, PT, R14, RZ, PT ;  /* 0x000000ff0e00720c */ /* 0x000fe20003f46270 */
[----:B------:R-:W-:Y:S01]  /*23a0*/  @!P4 IMAD.IADD R59, R59, 0x1, -R0 ;  /* 0x000000013b3bc824 */ /* 0x000fe200078e0a00 */
[----:B------:R-:W-:Y:S01]  /*23b0*/  ISETP.GT.U32.AND P4, PT, R0, R65, PT ;  /* 0x000000410000720c */ /* 0x000fe20003f84070 */
[----:B------:R-:W-:Y:S01]  /*23c0*/  IMAD.MOV R8, RZ, RZ, -R8 ;  /* 0x000000ffff087224 */ /* 0x000fe200078e0a08 */
[----:B------:R-:W-:Y:S01]  /*23d0*/  LOP3.LUT R14, R6, 0xa8, RZ, 0xfc, !PT ;  /* 0x000000a8060e7812 */ /* 0x000fe200078efcff */
[----:B------:R-:W-:Y:S02]  /*23e0*/  @!P1 IMAD.MOV R59, RZ, RZ, -R59 ;  /* 0x000000ffff3b9224 */ /* 0x000fe400078e0a3b */
[----:B------:R-:W-:Y:S01]  /*23f0*/  IMAD R73, R0, R8, R73 ;  /* 0x0000000800497224 */ /* 0x000fe200078e0249 */
[----:B------:R-:W-:Y:S01]  /*2400*/  IABS R81, R14 ;  /* 0x0000000e00517213 */ /* 0x000fe20000000000 */
[----:B------:R-:W-:Y:S01]  /*2410*/  @!P0 IMAD.IADD R69, R69, 0x1, -R0 ;  /* 0x0000000145458824 */ /* 0x000fe200078e0a00 */
[----:B------:R-:W-:-:S02]  /*2420*/  LOP3.LUT R8, R6, 0xa4, RZ, 0xfc, !PT ;  /* 0x000000a406087812 */ /* 0x000fc400078efcff */
[----:B------:R-:W-:Y:S01]  /*2430*/  ISETP.GT.U32.AND P1, PT, R0, R73, PT ;  /* 0x000000490000720c */ /* 0x000fe20003f24070 */
[----:B------:R-:W-:Y:S01]  /*2440*/  IMAD.HI.U32 R10, R4, R81, RZ ;  /* 0x00000051040a7227 */ /* 0x000fe200078e00ff */
[----:B------:R-:W-:Y:S02]  /*2450*/  ISETP.GT.U32.AND P0, PT, R0, R69, PT ;  /* 0x000000450000720c */ /* 0x000fe40003f04070 */
[----:B------:R-:W-:Y:S01]  /*2460*/  IABS R77, R8 ;  /* 0x00000008004d7213 */ /* 0x000fe20000000000 */
[----:B------:R-:W-:Y:S01]  /*2470*/  @!P4 IMAD.IADD R65, R65, 0x1, -R0 ;  /* 0x000000014141c824 */ /* 0x000fe200078e0a00 */
[----:B------:R-:W-:Y:S01]  /*2480*/  ISETP.GE.AND P6, PT, R8, RZ, PT ;  /* 0x000000ff0800720c */ /* 0x000fe20003fc6270 */
[----:B------:R-:W-:Y:S02]  /*2490*/  IMAD.MOV R10, RZ, RZ, -R10 ;  /* 0x000000ffff0a7224 */ /* 0x000fe400078e0a0a */
[----:B------:R-:W-:Y:S01]  /*24a0*/  IMAD.HI.U32 R8, R4, R77, RZ ;  /* 0x0000004d04087227 */ /* 0x000fe200078e00ff */
[----:B------:R-:W-:-:S03]  /*24b0*/  ISETP.GT.U32.AND P4, PT, R0, R65, PT ;  /* 0x000000410000720c */ /* 0x000fc60003f84070 */
[----:B------:R-:W-:Y:S02]  /*24c0*/  IMAD R81, R0, R10, R81 ;  /* 0x0000000a00517224 */ /* 0x000fe400078e0251 */
[----:B------:R-:W-:-:S04]  /*24d0*/  IMAD.HI.U32 R10, R4, R89, RZ ;  /* 0x00000059040a7227 */ /* 0x000fc800078e00ff */
[----:B------:R-:W-:Y:S02]  /*24e0*/  IMAD.MOV R10, RZ, RZ, -R10 ;  /* 0x000000ffff0a7224 */ /* 0x000fe400078e0a0a */
[--C-:B------:R-:W-:Y:S02]  /*24f0*/  @!P1 IMAD.IADD R73, R73, 0x1, -R0.reuse ;  /* 0x0000000149499824 */ /* 0x100fe400078e0a00 */
[C---:B------:R-:W-:Y:S02]  /*2500*/  IMAD R89, R0.reuse, R10, R89 ;  /* 0x0000000a00597224 */ /* 0x040fe400078e0259 */
[----:B------:R-:W-:Y:S01]  /*2510*/  @!P0 IMAD.IADD R69, R69, 0x1, -R0 ;  /* 0x0000000145458824 */ /* 0x000fe200078e0a00 */
[----:B------:R-:W-:Y:S01]  /*2520*/  ISETP.GT.U32.AND P1, PT, R0, R73, PT ;  /* 0x000000490000720c */ /* 0x000fe20003f24070 */
[----:B------:R-:W-:Y:S02]  /*2530*/  IMAD.MOV R12, RZ, RZ, -R8 ;  /* 0x000000ffff0c7224 */ /* 0x000fe400078e0a08 */
[----:B------:R-:W-:Y:S01]  /*2540*/  @!P4 IMAD.IADD R65, R65, 0x1, -R0 ;  /* 0x000000014141c824 */ /* 0x000fe200078e0a00 */
[----:B------:R-:W-:Y:S01]  /*2550*/  ISETP.GE.AND P4, PT, R14, RZ, PT ;  /* 0x000000ff0e00720c */ /* 0x000fe20003f86270 */
[----:B------:R-:W-:Y:S01]  /*2560*/  @!P2 IMAD.MOV R69, RZ, RZ, -R69 ;  /* 0x000000ffff45a224 */ /* 0x000fe200078e0a45 */
[C---:B------:R-:W-:Y:S01]  /*2570*/  ISETP.GT.U32.AND P2, PT, R0.reuse, R89, PT ;  /* 0x000000590000720c */ /* 0x040fe20003f44070 */
[----:B------:R-:W-:Y:S01]  /*2580*/  IMAD R77, R0, R12, R77 ;  /* 0x0000000c004d7224 */ /* 0x000fe200078e024d */
[----:B------:R-:W-:Y:S01]  /*2590*/  LOP3.LUT R12, R6, 0xb4, RZ, 0xfc, !PT ;  /* 0x000000b4060c7812 */ /* 0x000fe200078efcff */
[----:B------:R-:W-:Y:S01]  /*25a0*/  IMAD.HI.U32 R8, R4, R85, RZ ;  /* 0x0000005504087227 */ /* 0x000fe200078e00ff */
[----:B------:R-:W-:-:S02]  /*25b0*/  LOP3.LUT R14, R6, 0xb8, RZ, 0xfc, !PT ;  /* 0x000000b8060e7812 */ /* 0x000fc400078efcff */
[----:B------:R-:W-:Y:S01]  /*25c0*/  IABS R93, R12 ;  /* 0x0000000c005d7213 */ /* 0x000fe20000000000 */
[----:B------:R-:W-:Y:S01]  /*25d0*/  @!P3 IMAD.MOV R65, RZ, RZ, -R65 ;  /* 0x000000ffff41b224 */ /* 0x000fe200078e0a41 */
[C---:B------:R-:W-:Y:S01]  /*25e0*/  ISETP.GT.U32.AND P3, PT, R0.reuse, R81, PT ;  /* 0x000000510000720c */ /* 0x040fe20003f64070 */
[----:B------:R-:W-:Y:S01]  /*25f0*/  IMAD.MOV R8, RZ, RZ, -R8 ;  /* 0x000000ffff087224 */ /* 0x000fe200078e0a08 */
[----:B------:R-:W-:Y:S01]  /*2600*/  IABS R97, R14 ;  /* 0x0000000e00617213 */ /* 0x000fe20000000000 */
[----:B------:R-:W-:Y:S01]  /*2610*/  @!P1 IMAD.IADD R73, R73, 0x1, -R0 ;  /* 0x0000000149499824 */ /* 0x000fe200078e0a00 */
[C---:B------:R-:W-:Y:S01]  /*2620*/  ISETP.GT.U32.AND P1, PT, R0.reuse, R77, PT ;  /* 0x0000004d0000720c */ /* 0x040fe20003f24070 */
[----:B------:R-:W-:Y:S02]  /*2630*/  IMAD R85, R0, R8, R85 ;  /* 0x0000000800557224 */ /* 0x000fe400078e0255 */
[----:B------:R-:W-:-:S03]  /*2640*/  IMAD.HI.U32 R8, R4, R93, RZ ;  /* 0x0000005d04087227 */ /* 0x000fc600078e00ff */
[C---:B------:R-:W-:Y:S01]  /*2650*/  ISETP.GT.U32.AND P0, PT, R0.reuse, R85, PT ;  /* 0x000000550000720c */ /* 0x040fe20003f04070 */
[----:B------:R-:W-:Y:S02]  /*2660*/  @!P2 IMAD.IADD R89, R89, 0x1, -R0 ;  /* 0x000000015959a824 */ /* 0x000fe400078e0a00 */
[----:B------:R-:W-:Y:S02]  /*2670*/  IMAD.MOV R8, RZ, RZ, -R8 ;  /* 0x000000ffff087224 */ /* 0x000fe400078e0a08 */
[----:B------:R-:W-:Y:S01]  /*2680*/  @!P3 IMAD.IADD R81, R81, 0x1, -R0 ;  /* 0x000000015151b824 */ /* 0x000fe200078e0a00 */
[C---:B------:R-:W-:Y:S01]  /*2690*/  ISETP.GT.U32.AND P2, PT, R0.reuse, R89, PT ;  /* 0x000000590000720c */ /* 0x040fe20003f44070 */
[----:B------:R-:W-:Y:S02]  /*26a0*/  IMAD R93, R0, R8, R93 ;  /* 0x00000008005d7224 */ /* 0x000fe400078e025d */
[----:B------:R-:W-:Y:S01]  /*26b0*/  IMAD.HI.U32 R8, R4, R97, RZ ;  /* 0x0000006104087227 */ /* 0x000fe200078e00ff */
[----:B------:R-:W-:-:S03]  /*26c0*/  ISETP.GT.U32.AND P3, PT, R0, R81, PT ;  /* 0x000000510000720c */ /* 0x000fc60003f64070 */
[----:B------:R-:W-:Y:S02]  /*26d0*/  IMAD.MOV R8, RZ, RZ, -R8 ;  /* 0x000000ffff087224 */ /* 0x000fe400078e0a08 */
[--C-:B------:R-:W-:Y:S02]  /*26e0*/  @!P1 IMAD.IADD R77, R77, 0x1, -R0.reuse ;  /* 0x000000014d4d9824 */ /* 0x100fe400078e0a00 */
[--C-:B------:R-:W-:Y:S02]  /*26f0*/  @!P0 IMAD.IADD R85, R85, 0x1, -R0.reuse ;  /* 0x0000000155558824 */ /* 0x100fe400078e0a00 */
[C---:B------:R-:W-:Y:S01]  /*2700*/  IMAD R97, R0.reuse, R8, R97 ;  /* 0x0000000800617224 */ /* 0x040fe200078e0261 */
[----:B------:R-:W-:Y:S01]  /*2710*/  ISETP.GT.U32.AND P1, PT, R0, R77, PT ;  /* 0x0000004d0000720c */ /* 0x000fe20003f24070 */
[----:B------:R-:W-:Y:S01]  /*2720*/  @!P5 IMAD.MOV R73, RZ, RZ, -R73 ;  /* 0x000000ffff49d224 */ /* 0x000fe200078e0a49 */
[----:B------:R-:W-:Y:S01]  /*2730*/  ISETP.GE.AND P5, PT, R16, RZ, PT ;  /* 0x000000ff1000720c */ /* 0x000fe20003fa6270 */
[--C-:B------:R-:W-:Y:S01]  /*2740*/  @!P2 IMAD.IADD R89, R89, 0x1, -R0.reuse ;  /* 0x000000015959a824 */ /* 0x100fe200078e0a00 */
[----:B------:R-:W-:Y:S01]  /*2750*/  LOP3.LUT R16, R6, 0xbc, RZ, 0xfc, !PT ;  /* 0x000000bc06107812 */ /* 0x000fe200078efcff */
[----:B------:R-:W-:Y:S01]  /*2760*/  @!P3 IMAD.IADD R81, R81, 0x1, -R0 ;  /* 0x000000015151b824 */ /* 0x000fe200078e0a00 */
[----:B------:R-:W-:-:S02]  /*2770*/  ISETP.GT.U32.AND P0, PT, R0, R85, PT ;  /* 0x000000550000720c */ /* 0x000fc40003f04070 */
[C---:B------:R-:W-:Y:S01]  /*2780*/  ISETP.GT.U32.AND P2, PT, R0.reuse, R97, PT ;  /* 0x000000610000720c */ /* 0x040fe20003f44070 */
[----:B------:R-:W-:Y:S01]  /*2790*/  @!P4 IMAD.MOV R81, RZ, RZ, -R81 ;  /* 0x000000ffff51c224 */ /* 0x000fe200078e0a51 */
[----:B------:R-:W-:Y:S02]  /*27a0*/  IABS R103, R16 ;  /* 0x0000001000677213 */ /* 0x000fe40000000000 */
[----:B------:R-:W-:Y:S01]  /*27b0*/  ISETP.GT.U32.AND P3, PT, R0, R93, PT ;  /* 0x0000005d0000720c */ /* 0x000fe20003f64070 */
[----:B------:R-:W-:Y:S01]  /*27c0*/  @!P1 IMAD.IADD R77, R77, 0x1, -R0 ;  /* 0x000000014d4d9824 */ /* 0x000fe200078e0a00 */
[----:B------:R-:W-:Y:S01]  /*27d0*/  LOP3.LUT R8, R6, 0xc0, RZ, 0xfc, !PT ;  /* 0x000000c006087812 */ /* 0x000fe200078efcff */
[----:B------:R-:W-:Y:S01]  /*27e0*/  IMAD.HI.U32 R10, R4, R103, RZ ;  /* 0x00000067040a7227 */ /* 0x000fe200078e00ff */
[----:B------:R-:W-:Y:S02]  /*27f0*/  ISETP.GE.AND P1, PT, R18, RZ, PT ;  /* 0x000000ff1200720c */ /* 0x000fe40003f26270 */
[----:B------:R-:W-:Y:S01]  /*2800*/  IABS R105, R8 ;  /* 0x0000000800697213 */ /* 0x000fe20000000000 */
[----:B------:R-:W-:Y:S01]  /*2810*/  IMAD.MOV R10, RZ, RZ, -R10 ;  /* 0x000000ffff0a7224 */ /* 0x000fe200078e0a0a */
[----:B------:R-:W-:Y:S01]  /*2820*/  ISETP.GE.AND P4, PT, R14, RZ, PT ;  /* 0x000000ff0e00720c */ /* 0x000fe20003f86270 */
[--C-:B------:R-:W-:Y:S01]  /*2830*/  @!P0 IMAD.IADD R85, R85, 0x1, -R0.reuse ;  /* 0x0000000155558824 */ /* 0x100fe200078e0a00 */
        /* <DEDUP_REMOVED lines=8> */
[----:B------:R-:W-:Y:S01]  /*28c0*/  ISETP.GE.AND P5, PT, R8, RZ, PT ;  /* 0x000000ff0800720c */ /* 0x000fe20003fa6270 */
[----:B------:R-:W-:Y:S01]  /*28d0*/  IMAD.HI.U32 R8, R4, R105, RZ ;  /* 0x0000006904087227 */ /* 0x000fe200078e00ff */
[----:B------:R-:W-:-:S02]  /*28e0*/  ISETP.GT.U32.AND P2, PT, R0, R97, PT ;  /* 0x000000610000720c */ /* 0x000fc40003f44070 */
[----:B------:R-:W-:Y:S01]  /*28f0*/  ISETP.GT.U32.AND P3, PT, R0, R93, PT ;  /* 0x0000005d0000720c */ /* 0x000fe20003f64070 */
[----:B------:R-:W-:Y:S01]  /*2900*/  IMAD.MOV R8, RZ, RZ, -R8 ;  /* 0x000000ffff087224 */ /* 0x000fe200078e0a08 */
[----:B------:R-:W-:Y:S01]  /*2910*/  IABS R101, R10 ;  /* 0x0000000a00657213 */ /* 0x000fe20000000000 */
[----:B------:R-:W-:Y:S01]  /*2920*/  @!P6 IMAD.MOV R77, RZ, RZ, -R77 ;  /* 0x000000ffff4de224 */ /* 0x000fe200078e0a4d */
[----:B------:R-:W-:Y:S01]  /*2930*/  ISETP.GE.AND P6, PT, R12, RZ, PT ;  /* 0x000000ff0c00720c */ /* 0x000fe20003fc6270 */
[----:B------:R-:W-:Y:S01]  /*2940*/  @!P1 IMAD.MOV R89, RZ, RZ, -R89 ;  /* 0x000000ffff599224 */ /* 0x000fe200078e0a59 */
[----:B------:R-:W-:Y:S01]  /*2950*/  ISETP.GE.AND P1, PT, R10, RZ, PT ;  /* 0x000000ff0a00720c */ /* 0x000fe20003f26270 */
[----:B------:R-:W-:Y:S01]  /*2960*/  IMAD.HI.U32 R10, R4, R101, RZ ;  /* 0x00000065040a7227 */ /* 0x000fe200078e00ff */
[C---:B------:R-:W-:Y:S02]  /*2970*/  LOP3.LUT R12, R6.reuse, 0xc8, RZ, 0xfc, !PT ;  /* 0x000000c8060c7812 */ /* 0x040fe400078efcff */
[----:B------:R-:W-:Y:S01]  /*2980*/  LOP3.LUT R16, R6, 0xd0, RZ, 0xfc, !PT ;  /* 0x000000d006107812 */ /* 0x000fe200078efcff */
[C---:B------:R-:W-:Y:S01]  /*2990*/  IMAD R105, R0.reuse, R8, R105 ;  /* 0x0000000800697224 */ /* 0x040fe200078e0269 */
[----:B------:R-:W-:Y:S01]  /*29a0*/  IABS R123, R12 ;  /* 0x0000000c007b7213 */ /* 0x000fe20000000000 */
[----:B------:R-:W-:Y:S01]  /*29b0*/  IMAD.MOV R10, RZ, RZ, -R10 ;  /* 0x000000ffff0a7224 */ /* 0x000fe200078e0a0a */
[----:B------:R-:W-:Y:S01]  /*29c0*/  IABS R111, R16 ;  /* 0x00000010006f7213 */ /* 0x000fe20000000000 */
[--C-:B------:R-:W-:Y:S01]  /*29d0*/  @!P2 IMAD.IADD R97, R97, 0x1, -R0.reuse ;  /* 0x000000016161a824 */ /* 0x100fe200078e0a00 */
[C---:B------:R-:W-:Y:S01]  /*29e0*/  ISETP.GT.U32.AND P2, PT, R0.reuse, R105, PT ;  /* 0x000000690000720c */ /* 0x040fe20003f44070 */
[----:B------:R-:W-:Y:S01]  /*29f0*/  @!P3 IMAD.IADD R93, R93, 0x1, -R0 ;  /* 0x000000015d5db824 */ /* 0x000fe200078e0a00 */
[C---:B------:R-:W-:Y:S01]  /*2a00*/  ISETP.GT.U32.AND P3, PT, R0.reuse, R103, PT ;  /* 0x000000670000720c */ /* 0x040fe20003f64070 */
[----:B------:R-:W-:Y:S01]  /*2a10*/  IMAD R101, R0, R10, R101 ;  /* 0x0000000a00657224 */ /* 0x000fe200078e0265 */
[----:B------:R-:W-:Y:S01]  /*2a20*/  LOP3.LUT R18, R6, 0xd4, RZ, 0xfc, !PT ;  /* 0x000000d406127812 */ /* 0x000fe200078efcff */
[----:B------:R-:W-:-:S02]  /*2a30*/  @!P6 IMAD.MOV R93, RZ, RZ, -R93 ;  /* 0x000000ffff5de224 */ /* 0x000fc400078e0a5d */
[----:B------:R-:W-:Y:S01]  /*2a40*/  IMAD.HI.U32 R8, R4, R123, RZ ;  /* 0x0000007b04087227 */ /* 0x000fe200078e00ff */
[----:B------:R-:W-:Y:S02]  /*2a50*/  ISETP.GT.U32.AND P6, PT, R0, R101, PT ;  /* 0x000000650000720c */ /* 0x000fe40003fc4070 */
[----:B------:R-:W-:Y:S01]  /*2a60*/  IABS R107, R18 ;  /* 0x00000012006b7213 */ /* 0x000fe20000000000 */
[----:B------:R-:W-:Y:S02]  /*2a70*/  IMAD.MOV R8, RZ, RZ, -R8 ;  /* 0x000000ffff087224 */ /* 0x000fe400078e0a08 */
[--C-:B------:R-:W-:Y:S02]  /*2a80*/  @!P2 IMAD.IADD R105, R105, 0x1, -R0.reuse ;  /* 0x000000016969a824 */ /* 0x100fe400078e0a00 */
[----:B------:R-:W-:Y:S02]  /*2a90*/  @!P3 IMAD.IADD R103, R103, 0x1, -R0 ;  /* 0x000000016767b824 */ /* 0x000fe400078e0a00 */
[----:B------:R-:W-:Y:S01]  /*2aa0*/  IMAD.HI.U32 R10, R4, R115, RZ ;  /* 0x00000073040a7227 */ /* 0x000fe200078e00ff */
[----:B------:R-:W-:-:S02]  /*2ab0*/  ISETP.GT.U32.AND P2, PT, R0, R105, PT ;  /* 0x000000690000720c */ /* 0x000fc40003f44070 */
[C---:B------:R-:W-:Y:S01]  /*2ac0*/  ISETP.GT.U32.AND P3, PT, R0.reuse, R103, PT ;  /* 0x000000670000720c */ /* 0x040fe20003f64070 */
[----:B------:R-:W-:Y:S02]  /*2ad0*/  @!P6 IMAD.IADD R101, R101, 0x1, -R0 ;  /* 0x000000016565e824 */ /* 0x000fe400078e0a00 */
[C---:B------:R-:W-:Y:S02]  /*2ae0*/  IMAD R123, R0.reuse, R8, R123 ;  /* 0x00000008007b7224 */ /* 0x040fe400078e027b */
[----:B------:R-:W-:Y:S01]  /*2af0*/  IMAD.MOV R10, RZ, RZ, -R10 ;  /* 0x000000ffff0a7224 */ /* 0x000fe200078e0a0a */
[----:B------:R-:W-:Y:S01]  /*2b00*/  ISETP.GT.U32.AND P6, PT, R0, R101, PT ;  /* 0x000000650000720c */ /* 0x000fe20003fc4070 */
[----:B------:R-:W-:-:S04]  /*2b10*/  IMAD.HI.U32 R8, R4, R111, RZ ;  /* 0x0000006f04087227 */ /* 0x000fc800078e00ff */
[----:B------:R-:W-:Y:S01]  /*2b20*/  @!P2 IMAD.IADD R105, R105, 0x1, -R0 ;  /* 0x000000016969a824 */ /* 0x000fe200078e0a00 */
[----:B------:R-:W-:Y:S01]  /*2b30*/  ISETP.GT.U32.AND P2, PT, R0, R123, PT ;  /* 0x0000007b0000720c */ /* 0x000fe20003f44070 */
[----:B------:R-:W-:Y:S01]  /*2b40*/  @!P4 IMAD.MOV R97, RZ, RZ, -R97 ;  /* 0x000000ffff61c224 */ /* 0x000fe200078e0a61 */
[----:B------:R-:W-:Y:S01]  /*2b50*/  ISETP.GE.AND P4, PT, R12, RZ, PT ;  /* 0x000000ff0c00720c */ /* 0x000fe20003f86270 */
[C---:B------:R-:W-:Y:S02]  /*2b60*/  IMAD R115, R0.reuse, R10, R115 ;  /* 0x0000000a00737224 */ /* 0x040fe400078e0273 */
[----:B------:R-:W-:Y:S02]  /*2b70*/  IMAD.MOV R12, RZ, RZ, -R8 ;  /* 0x000000ffff0c7224 */ /* 0x000fe400078e0a08 */
[----:B------:R-:W-:Y:S01]  /*2b80*/  @!P6 IMAD.IADD R101, R101, 0x1, -R0 ;  /* 0x000000016565e824 */ /* 0x000fe200078e0a00 */
[----:B------:R-:W-:Y:S01]  /*2b90*/  ISETP.GT.U32.AND P6, PT, R0, R115, PT ;  /* 0x000000730000720c */ /* 0x000fe20003fc4070 */
[----:B------:R-:W-:-:S04]  /*2ba0*/  IMAD.HI.U32 R8, R4, R107, RZ ;  /* 0x0000006b04087227 */ /* 0x000fc800078e00ff */
[----:B------:R-:W-:Y:S02]  /*2bb0*/  IMAD R111, R0, R12, R111 ;  /* 0x0000000c006f7224 */ /* 0x000fe400078e026f */
[----:B------:R-:W-:Y:S01]  /*2bc0*/  @!P3 IMAD.IADD R103, R103, 0x1, -R0 ;  /* 0x000000016767b824 */ /* 0x000fe200078e0a00 */
[----:B------:R-:W-:Y:S01]  /*2bd0*/  ISETP.GE.AND P3, PT, R14, RZ, PT ;  /* 0x000000ff0e00720c */ /* 0x000fe20003f66270 */
[----:B------:R-:W-:Y:S02]  /*2be0*/  IMAD.MOV R14, RZ, RZ, -R8 ;  /* 0x000000ffff0e7224 */ /* 0x000fe400078e0a08 */
[--C-:B------:R-:W-:Y:S01]  /*2bf0*/  @!P2 IMAD.IADD R123, R123, 0x1, -R0.reuse ;  /* 0x000000017b7ba824 */ /* 0x100fe200078e0a00 */
[C---:B------:R-:W-:Y:S01]  /*2c00*/  ISETP.GT.U32.AND P2, PT, R0.reuse, R111, PT ;  /* 0x0000006f0000720c */ /* 0x040fe20003f44070 */
[----:B------:R-:W-:Y:S01]  /*2c10*/  IMAD R107, R0, R14, R107 ;  /* 0x0000000e006b7224 */ /* 0x000fe200078e026b */
[----:B------:R-:W-:Y:S01]  /*2c20*/  LOP3.LUT R14, R6, 0xe8, RZ, 0xfc, !PT ;  /* 0x000000e8060e7812 */ /* 0x000fe200078efcff */
[----:B------:R-:W-:-:S02]  /*2c30*/  @!P6 IMAD.IADD R115, R115, 0x1, -R0 ;  /* 0x000000017373e824 */ /* 0x000fc400078e0a00 */
[----:B------:R-:W-:Y:S01]  /*2c40*/  IMAD.HI.U32 R10, R4, R119, RZ ;  /* 0x00000077040a7227 */ /* 0x000fe200078e00ff */
[C---:B------:R-:W-:Y:S02]  /*2c50*/  ISETP.GT.U32.AND P6, PT, R0.reuse, R107, PT ;  /* 0x0000006b0000720c */ /* 0x040fe40003fc4070 */
[----:B------:R-:W-:Y:S01]  /*2c60*/  IABS R135, R14 ;  /* 0x0000000e00877213 */ /* 0x000fe20000000000 */
[----:B------:R-:W-:Y:S02]  /*2c70*/  IMAD.MOV R10, RZ, RZ, -R10 ;  /* 0x000000ffff0a7224 */ /* 0x000fe400078e0a0a */
[----:B------:R-:W-:Y:S02]  /*2c80*/  @!P5 IMAD.MOV R105, RZ, RZ, -R105 ;  /* 0x000000ffff69d224 */ /* 0x000fe400078e0a69 */
[----:B------:R-:W-:Y:S01]  /*2c90*/  @!P2 IMAD.IADD R111, R111, 0x1, -R0 ;  /* 0x000000016f6fa824 */ /* 0x000fe200078e0a00 */
[C---:B------:R-:W-:Y:S01]  /*2ca0*/  ISETP.GT.U32.AND P2, PT, R0.reuse, R115, PT ;  /* 0x000000730000720c */ /* 0x040fe20003f44070 */
[----:B------:R-:W-:-:S02]  /*2cb0*/  IMAD R119, R0, R10, R119 ;  /* 0x0000000a00777224 */ /* 0x000fc400078e0277 */
[----:B------:R-:W-:Y:S01]  /*2cc0*/  IMAD.HI.U32 R12, R4, R127, RZ ;  /* 0x0000007f040c7227 */ /* 0x000fe200078e00ff */
[----:B------:R-:W-:-:S03]  /*2cd0*/  ISETP.GT.U32.AND P5, PT, R0, R111, PT ;  /* 0x0000006f0000720c */ /* 0x000fc60003fa4070 */
[----:B------:R-:W-:-:S04]  /*2ce0*/  IMAD.HI.U32 R8, R4, R139, RZ ;  /* 0x0000008b04087227 */ /* 0x000fc800078e00ff */
[----:B------:R-:W-:Y:S01]  /*2cf0*/  @!P0 IMAD.MOV R103, RZ, RZ, -R103 ;  /* 0x000000ffff678224 */ /* 0x000fe200078e0a67 */
[C---:B------:R-:W-:Y:S01]  /*2d00*/  ISETP.GT.U32.AND P0, PT, R0.reuse, R123, PT ;  /* 0x0000007b0000720c */ /* 0x040fe20003f04070 */
[----:B------:R-:W-:Y:S02]  /*2d10*/  @!P6 IMAD.IADD R107, R107, 0x1, -R0 ;  /* 0x000000016b6be824 */ /* 0x000fe400078e0a00 */
[----:B------:R-:W-:Y:S01]  /*2d20*/  @!P1 IMAD.MOV R101, RZ, RZ, -R101 ;  /* 0x000000ffff659224 */ /* 0x000fe200078e0a65 */
[C---:B------:R-:W-:Y:S01]  /*2d30*/  ISETP.GT.U32.AND P1, PT, R0.reuse, R119, PT ;  /* 0x000000770000720c */ /* 0x040fe20003f24070 */
[----:B------:R-:W-:Y:S01]  /*2d40*/  IMAD.MOV R12, RZ, RZ, -R12 ;  /* 0x000000ffff0c7224 */ /* 0x000fe200078e0a0c */
[C---:B------:R-:W-:Y:S01]  /*2d50*/  ISETP.GT.U32.AND P6, PT, R0.reuse, R107, PT ;  /* 0x0000006b0000720c */ /* 0x040fe20003fc4070 */
[----:B------:R-:W-:Y:S02]  /*2d60*/  IMAD.MOV R8, RZ, RZ, -R8 ;  /* 0x000000ffff087224 */ /* 0x000fe400078e0a08 */
[----:B------:R-:W-:Y:S01]  /*2d70*/  IMAD R127, R0, R12, R127 ;  /* 0x0000000c007f7224 */ /* 0x000fe200078e027f */
[----:B------:R-:W-:Y:S01]  /*2d80*/  LOP3.LUT R12, R6, 0xe4, RZ, 0xfc, !PT ;  /* 0x000000e4060c7812 */ /* 0x000fe200078efcff */
[----:B------:R-:W-:-:S02]  /*2d90*/  IMAD R139, R0, R8, R139 ;  /* 0x00000008008b7224 */ /* 0x000fc400078e028b */
[--C-:B------:R-:W-:Y:S01]  /*2da0*/  @!P5 IMAD.IADD R111, R111, 0x1, -R0.reuse ;  /* 0x000000016f6fd824 */ /* 0x100fe200078e0a00 */
[----:B------:R-:W-:Y:S01]  /*2db0*/  IABS R131, R12 ;  /* 0x0000000c00837213 */ /* 0x000fe20000000000 */
[--C-:B------:R-:W-:Y:S01]  /*2dc0*/  @!P0 IMAD.IADD R123, R123, 0x1, -R0.reuse ;  /* 0x000000017b7b8824 */ /* 0x100fe200078e0a00 */
[----:B------:R-:W-:Y:S01]  /*2dd0*/  ISETP.GT.U32.AND P5, PT, R0, R139, PT ;  /* 0x0000008b0000720c */ /* 0x000fe20003fa4070 */
[--C-:B------:R-:W-:Y:S01]  /*2de0*/  @!P2 IMAD.IADD R115, R115, 0x1, -R0.reuse ;  /* 0x000000017373a824 */ /* 0x100fe200078e0a00 */
[----:B------:R-:W-:Y:S01]  /*2df0*/  ISETP.GE.AND P2, PT, R16, RZ, PT ;  /* 0x000000ff1000720c */ /* 0x000fe20003f46270 */
[----:B------:R-:W-:Y:S01]  /*2e00*/  @!P1 IMAD.IADD R119, R119, 0x1, -R0 ;  /* 0x0000000177779824 */ /* 0x000fe200078e0a00 */
[----:B------:R-:W-:Y:S01]  /*2e10*/  ISETP.GT.U32.AND P0, PT, R0, R127, PT ;  /* 0x0000007f0000720c */ /* 0x000fe20003f04070 */
[----:B------:R-:W-:Y:S01]  /*2e20*/  IMAD.HI.U32 R8, R4, R131, RZ ;  /* 0x0000008304087227 */ /* 0x000fe200078e00ff */
[----:B------:R-:W-:Y:S02]  /*2e30*/  ISETP.GE.AND P1, PT, R20, RZ, PT ;  /* 0x000000ff1400720c */ /* 0x000fe40003f26270 */
[----:B------:R-:W-:Y:S01]  /*2e40*/  LOP3.LUT R16, R6, 0xf0, RZ, 0xfc, !PT ;  /* 0x000000f006107812 */ /* 0x000fe200078efcff */
[----:B------:R-:W-:Y:S01]  /*2e50*/  IMAD.HI.U32 R10, R4, R135, RZ ;  /* 0x00000087040a7227 */ /* 0x000fe200078e00ff */
[----:B------:R-:W-:-:S02]  /*2e60*/  LOP3.LUT R20, R6, 0x134, RZ, 0xfc, !PT ;  /* 0x0000013406147812 */ /* 0x000fc400078efcff */
[----:B------:R-:W-:Y:S01]  /*2e70*/  IABS R147, R16 ;  /* 0x0000001000937213 */ /* 0x000fe20000000000 */
[----:B------:R-:W-:Y:S01]  /*2e80*/  @!P6 IMAD.IADD R107, R107, 0x1, -R0 ;  /* 0x000000016b6be824 */ /* 0x000fe200078e0a00 */
[----:B------:R-:W-:Y:S01]  /*2e90*/  ISETP.GE.AND P6, PT, R18, RZ, PT ;  /* 0x000000ff1200720c */ /* 0x000fe20003fc6270 */
[----:B------:R-:W-:Y:S01]  /*2ea0*/  @!P4 IMAD.MOV R123, RZ, RZ, -R123 ;  /* 0x000000ffff7bc224 */ /* 0x000fe200078e0a7b */
[----:B------:R-:W-:Y:S01]  /*2eb0*/  ISETP.GT.U32.AND P4, PT, R0, R119, PT ;  /* 0x000000770000720c */ /* 0x000fe20003f84070 */
[----:B------:R-:W-:Y:S01]  /*2ec0*/  IMAD.MOV R8, RZ, RZ, -R8 ;  /* 0x000000ffff087224 */ /* 0x000fe200078e0a08 */
[----:B------:R-:W-:Y:S01]  /*2ed0*/  LOP3.LUT R18, R6, 0x10c, RZ, 0xfc, !PT ;  /* 0x0000010c06127812 */ /* 0x000fe200078efcff */
[----:B------:R-:W-:Y:S01]  /*2ee0*/  IMAD.MOV R10, RZ, RZ, -R10 ;  /* 0x000000ffff0a7224 */ /* 0x000fe200078e0a0a */
[----:B------:R-:W-:Y:S01]  /*2ef0*/  IABS R225, R20 ;  /* 0x0000001400e17213 */ /* 0x000fe20000000000 */
[C---:B------:R-:W-:Y:S01]  /*2f00*/  IMAD R131, R0.reuse, R8, R131 ;  /* 0x0000000800837224 */ /* 0x040fe200078e0283 */
[----:B------:R-:W-:Y:S01]  /*2f10*/  IABS R171, R18 ;  /* 0x0000001200ab7213 */ /* 0x000fe20000000000 */
[----:B------:R-:W-:Y:S01]  /*2f20*/  IMAD R135, R0, R10, R135 ;  /* 0x0000000a00877224 */ /* 0x000fe200078e0287 */
[----:B------:R-:W-:Y:S01]  /*2f30*/  LOP3.LUT R10, R6, 0xec, RZ, 0xfc, !PT ;  /* 0x000000ec060a7812 */ /* 0x000fe200078efcff */
[----:B------:R-:W-:-:S02]  /*2f40*/  @!P5 IMAD.IADD R139, R139, 0x1, -R0 ;  /* 0x000000018b8bd824 */ /* 0x000fc400078e0a00 */
[----:B------:R-:W-:Y:S01]  /*2f50*/  @!P2 IMAD.MOV R111, RZ, RZ, -R111 ;  /* 0x000000ffff6fa224 */ /* 0x000fe200078e0a6f */
[C---:B------:R-:W-:Y:S01]  /*2f60*/  ISETP.GT.U32.AND P2, PT, R0.reuse, R131, PT ;  /* 0x000000830000720c */ /* 0x040fe20003f44070 */
[--C-:B------:R-:W-:Y:S01]  /*2f70*/  @!P0 IMAD.IADD R127, R127, 0x1, -R0.reuse ;  /* 0x000000017f7f8824 */ /* 0x100fe200078e0a00 */
[----:B------:R-:W-:Y:S01]  /*2f80*/  ISETP.GT.U32.AND P5, PT, R0, R139, PT ;  /* 0x0000008b0000720c */ /* 0x000fe20003fa4070 */
[----:B------:R-:W-:Y:S01]  /*2f90*/  @!P6 IMAD.MOV R107, RZ, RZ, -R107 ;  /* 0x000000ffff6be224 */ /* 0x000fe200078e0a6b */
[----:B------:R-:W-:Y:S01]  /*2fa0*/  IABS R143, R10 ;  /* 0x0000000a008f7213 */ /* 0x000fe20000000000 */
[----:B------:R-:W-:Y:S01]  /*2fb0*/  @!P4 IMAD.IADD R119, R119, 0x1, -R0 ;  /* 0x000000017777c824 */ /* 0x000fe200078e0a00 */
[----:B------:R-:W-:Y:S01]  /*2fc0*/  ISETP.GE.AND P6, PT, R24, RZ, PT ;  /* 0x000000ff1800720c */ /* 0x000fe20003fc6270 */
[----:B------:R-:W-:Y:S01]  /*2fd0*/  @!P3 IMAD.MOV R115, RZ, RZ, -R115 ;  /* 0x000000ffff73b224 */ /* 0x000fe200078e0a73 */
[----:B------:R-:W-:Y:S01]  /*2fe0*/  ISETP.GT.U32.AND P4, PT, R0, R135, PT ;  /* 0x000000870000720c */ /* 0x000fe20003f84070 */
[----:B------:R-:W-:Y:S01]  /*2ff0*/  IMAD.HI.U32 R8, R4, R143, RZ ;  /* 0x0000008f04087227 */ /* 0x000fe200078e00ff */
[----:B------:R-:W-:-:S02]  /*3000*/  ISETP.GT.U32.AND P3, PT, R0, R127, PT ;  /* 0x0000007f0000720c */ /* 0x000fc40003f64070 */
[----:B------:R-:W-:Y:S01]  /*3010*/  ISETP.GE.AND P0, PT, R22, RZ, PT ;  /* 0x000000ff1600720c */ /* 0x000fe20003f06270 */
[----:B------:R-:W-:Y:S01]  /*3020*/  IMAD.MOV R8, RZ, RZ, -R8 ;  /* 0x000000ffff087224 */ /* 0x000fe200078e0a08 */
[----:B------:R-:W-:Y:S01]  /*3030*/  LOP3.LUT R22, R6, 0x1f0, RZ, 0xfc, !PT ;  /* 0x000001f006167812 */ /* 0x000fe200078efcff */
[--C-:B------:R-:W-:Y:S01]  /*3040*/  @!P5 IMAD.IADD R139, R139, 0x1, -R0.reuse ;  /* 0x000000018b8bd824 */ /* 0x100fe200078e0a00 */
[----:B------:R-:W-:Y:S01]  /*3050*/  ISETP.GE.AND P5, PT, R14, RZ, PT ;  /* 0x000000ff0e00720c */ /* 0x000fe20003fa6270 */
[--C-:B------:R-:W-:Y:S01]  /*3060*/  @!P2 IMAD.IADD R131, R131, 0x1, -R0.reuse ;  /* 0x000000018383a824 */ /* 0x100fe200078e0a00 */
[----:B------:R-:W-:Y:S01]  /*3070*/  ISETP.GE.AND P2, PT, R10, RZ, PT ;  /* 0x000000ff0a00720c */ /* 0x000fe20003f46270 */
[----:B------:R-:W-:Y:S01]  /*3080*/  IMAD R143, R0, R8, R143 ;  /* 0x00000008008f7224 */ /* 0x000fe200078e028f */
[C---:B------:R-:W-:Y:S01]  /*3090*/  LOP3.LUT R8, R6.reuse, 0xf4, RZ, 0xfc, !PT ;  /* 0x000000f406087812 */ /* 0x040fe200078efcff */
[--C-:B------:R-:W-:Y:S01]  /*30a0*/  @!P4 IMAD.IADD R135, R135, 0x1, -R0.reuse ;  /* 0x000000018787c824 */ /* 0x100fe200078e0a00 */
[----:B------:R-:W-:Y:S01]  /*30b0*/  LOP3.LUT R14, R6, 0xfc, RZ, 0xfc, !PT ;  /* 0x000000fc060e7812 */ /* 0x000fe200078efcff */
[----:B------:R-:W-:Y:S01]  /*30c0*/  @!P1 IMAD.MOV R119, RZ, RZ, -R119 ;  /* 0x000000ffff779224 */ /* 0x000fe200078e0a77 */
[C---:B------:R-:W-:Y:S01]  /*30d0*/  ISETP.GT.U32.AND P1, PT, R0.reuse, R131, PT ;  /* 0x000000830000720c */ /* 0x040fe20003f24070 */
[----:B------:R-:W-:Y:S01]  /*30e0*/  @!P6 IMAD.MOV R139, RZ, RZ, -R139 ;  /* 0x000000ffff8be224 */ /* 0x000fe200078e0a8b */
[----:B------:R-:W-:Y:S01]  /*30f0*/  ISETP.GT.U32.AND P6, PT, R0, R143, PT ;  /* 0x0000008f0000720c */ /* 0x000fe20003fc4070 */
[----:B------:R-:W-:Y:S01]  /*3100*/  @!P3 IMAD.IADD R127, R127, 0x1, -R0 ;  /* 0x000000017f7fb824 */ /* 0x000fe200078e0a00 */
[----:B------:R-:W-:Y:S01]  /*3110*/  ISETP.GE.AND P3, PT, R12, RZ, PT ;  /* 0x000000ff0c00720c */ /* 0x000fe20003f66270 */
[----:B------:R-:W-:Y:S01]  /*3120*/  IMAD.HI.U32 R10, R4, R147, RZ ;  /* 0x00000093040a7227 */ /* 0x000fe200078e00ff */
[----:B------:R-:W-:-:S02]  /*3130*/  ISETP.GT.U32.AND P4, PT, R0, R135, PT ;  /* 0x000000870000720c */ /* 0x000fc40003f84070 */
[----:B------:R-:W-:Y:S01]  /*3140*/  IABS R151, R8 ;  /* 0x0000000800977213 */ /* 0x000fe20000000000 */
[----:B------:R-:W-:Y:S01]  /*3150*/  IMAD.MOV R10, RZ, RZ, -R10 ;  /* 0x000000ffff0a7224 */ /* 0x000fe200078e0a0a */
[----:B------:R-:W-:Y:S01]  /*3160*/  IABS R159, R14 ;  /* 0x0000000e009f7213 */ /* 0x000fe20000000000 */
[----:B------:R-:W-:Y:S01]  /*3170*/  @!P0 IMAD.MOV R127, RZ, RZ, -R127 ;  /* 0x000000ffff7f8224 */ /* 0x000fe200078e0a7f */
[----:B------:R-:W-:Y:S01]  /*3180*/  ISETP.GE.AND P0, PT, R16, RZ, PT ;  /* 0x000000ff1000720c */ /* 0x000fe20003f06270 */
[----:B------:R-:W-:Y:S01]  /*3190*/  IMAD R147, R0, R10, R147 ;  /* 0x0000000a00937224 */ /* 0x000fe200078e0293 */
[----:B------:R-:W-:Y:S01]  /*31a0*/  LOP3.LUT R10, R6, 0xf8, RZ, 0xfc, !PT ;  /* 0x000000f8060a7812 */ /* 0x000fe200078efcff */
[--C-:B------:R-:W-:Y:S01]  /*31b0*/  @!P1 IMAD.IADD R131, R131, 0x1, -R0.reuse ;  /* 0x0000000183839824 */ /* 0x100fe200078e0a00 */
[----:B------:R-:W-:Y:S01]  /*31c0*/  ISETP.GE.AND P1, PT, R8, RZ, PT ;  /* 0x000000ff0800720c */ /* 0x000fe20003f26270 */
        /* <DEDUP_REMOVED lines=9> */
[----:B------:R-:W-:Y:S01]  /*3260*/  IMAD.HI.U32 R12, R4, R159, RZ ;  /* 0x0000009f040c7227 */ /* 0x000fe200078e00ff */
[----:B------:R-:W-:Y:S02]  /*3270*/  IABS R205, R22 ;  /* 0x0000001600cd7213 */ /* 0x000fe40000000000 */
[----:B------:R-:W-:Y:S01]  /*3280*/  IABS R175, R16 ;  /* 0x0000001000af7213 */ /* 0x000fe20000000000 */
[----:B------:R-:W-:Y:S02]  /*3290*/  IMAD.MOV R8, RZ, RZ, -R8 ;  /* 0x000000ffff087224 */ /* 0x000fe400078e0a08 */
[----:B------:R-:W-:Y:S02]  /*32a0*/  IMAD.MOV R12, RZ, RZ, -R12 ;  /* 0x000000ffff0c7224 */ /* 0x000fe400078e0a0c */
[----:B------:R-:W-:Y:S02]  /*32b0*/  @!P4 IMAD.IADD R147, R147, 0x1, -R0 ;  /* 0x000000019393c824 */ /* 0x000fe400078e0a00 */
[----:B------:R-:W-:-:S02]  /*32c0*/  IMAD R151, R0, R8, R151 ;  /* 0x0000000800977224 */ /* 0x000fc400078e0297 */
[----:B------:R-:W-:Y:S01]  /*32d0*/  @!P3 IMAD.IADD R143, R143, 0x1, -R0 ;  /* 0x000000018f8fb824 */ /* 0x000fe200078e0a00 */
[C---:B------:R-:W-:Y:S01]  /*32e0*/  ISETP.GT.U32.AND P4, PT, R0.reuse, R147, PT ;  /* 0x000000930000720c */ /* 0x040fe20003f84070 */
[C---:B------:R-:W-:Y:S01]  /*32f0*/  IMAD R159, R0.reuse, R12, R159 ;  /* 0x0000000c009f7224 */ /* 0x040fe200078e029f */
[----:B------:R-:W-:Y:S01]  /*3300*/  ISETP.GT.U32.AND P3, PT, R0, R151, PT ;  /* 0x000000970000720c */ /* 0x000fe20003f64070 */
[----:B------:R-:W-:Y:S02]  /*3310*/  @!P2 IMAD.MOV R143, RZ, RZ, -R143 ;  /* 0x000000ffff8fa224 */ /* 0x000fe400078e0a8f */
[----:B------:R-:W-:Y:S01]  /*3320*/  IMAD.HI.U32 R10, R4, R155, RZ ;  /* 0x0000009b040a7227 */ /* 0x000fe200078e00ff */
[----:B------:R-:W-:-:S03]  /*3330*/  ISETP.GT.U32.AND P2, PT, R0, R159, PT ;  /* 0x0000009f0000720c */ /* 0x000fc60003f44070 */
[----:B------:R-:W-:Y:S02]  /*3340*/  IMAD.MOV R10, RZ, RZ, -R10 ;  /* 0x000000ffff0a7224 */ /* 0x000fe400078e0a0a */
[----:B------:R-:W-:Y:S01]  /*3350*/  @!P5 IMAD.MOV R135, RZ, RZ, -R135 ;  /* 0x000000ffff87d224 */ /* 0x000fe200078e0a87 */
[----:B------:R-:W-:Y:S01]  /*3360*/  ISETP.GE.AND P5, PT, R14, RZ, PT ;  /* 0x000000ff0e00720c */ /* 0x000fe20003fa6270 */
[----:B------:R-:W-:Y:S01]  /*3370*/  IMAD R155, R0, R10, R155 ;  /* 0x0000000a009b7224 */ /* 0x000fe200078e029b */
[C---:B------:R-:W-:Y:S01]  /*3380*/  LOP3.LUT R10, R6.reuse, 0x100, RZ, 0xfc, !PT ;  /* 0x00000100060a7812 */ /* 0x040fe200078efcff */
[--C-:B------:R-:W-:Y:S01]  /*3390*/  @!P4 IMAD.IADD R147, R147, 0x1, -R0.reuse ;  /* 0x000000019393c824 */ /* 0x100fe200078e0a00 */
[----:B------:R-:W-:Y:S01]  /*33a0*/  LOP3.LUT R14, R6, 0x104, RZ, 0xfc, !PT ;  /* 0x00000104060e7812 */ /* 0x000fe200078efcff */
[--C-:B------:R-:W-:Y:S01]  /*33b0*/  @!P3 IMAD.IADD R151, R151, 0x1, -R0.reuse ;  /* 0x000000019797b824 */ /* 0x100fe200078e0a00 */
[----:B------:R-:W-:Y:S01]  /*33c0*/  IABS R163, R10 ;  /* 0x0000000a00a37213 */ /* 0x000fe20000000000 */
[----:B------:R-:W-:Y:S01]  /*33d0*/  @!P2 IMAD.IADD R159, R159, 0x1, -R0 ;  /* 0x000000019f9fa824 */ /* 0x000fe200078e0a00 */
[----:B------:R-:W-:Y:S01]  /*33e0*/  IABS R167, R14 ;  /* 0x0000000e00a77213 */ /* 0x000fe20000000000 */
[----:B------:R-:W-:Y:S01]  /*33f0*/  @!P0 IMAD.MOV R147, RZ, RZ, -R147 ;  /* 0x000000ffff938224 */ /* 0x000fe200078e0a93 */
[----:B------:R-:W-:Y:S01]  /*3400*/  ISETP.GT.U32.AND P3, PT, R0, R151, PT ;  /* 0x000000970000720c */ /* 0x000fe20003f64070 */
[----:B------:R-:W-:Y:S01]  /*3410*/  IMAD.HI.U32 R8, R4, R163, RZ ;  /* 0x000000a304087227 */ /* 0x000fe200078e00ff */
[----:B------:R-:W-:-:S02]  /*3420*/  ISETP.GE.AND P0, PT, R10, RZ, PT ;  /* 0x000000ff0a00720c */ /* 0x000fc40003f06270 */
[----:B------:R-:W-:Y:S01]  /*3430*/  ISETP.GT.U32.AND P2, PT, R0, R159, PT ;  /* 0x0000009f0000720c */ /* 0x000fe20003f44070 */
[----:B------:R-:W-:Y:S01]  /*3440*/  IMAD.HI.U32 R10, R4, R175, RZ ;  /* 0x000000af040a7227 */ /* 0x000fe200078e00ff */
[----:B------:R-:W-:-:S03]  /*3450*/  ISETP.GT.U32.AND P4, PT, R0, R155, PT ;  /* 0x0000009b0000720c */ /* 0x000fc60003f84070 */
[----:B------:R-:W-:Y:S02]  /*3460*/  IMAD.MOV R8, RZ, RZ, -R8 ;  /* 0x000000ffff087224 */ /* 0x000fe400078e0a08 */
[----:B------:R-:W-:-:S04]  /*3470*/  IMAD.HI.U32 R12, R4, R171, RZ ;  /* 0x000000ab040c7227 */ /* 0x000fc800078e00ff */
[----:B------:R-:W-:Y:S02]  /*3480*/  IMAD.MOV R10, RZ, RZ, -R10 ;  /* 0x000000ffff0a7224 */ /* 0x000fe400078e0a0a */
[C---:B------:R-:W-:Y:S02]  /*3490*/  IMAD R163, R0.reuse, R8, R163 ;  /* 0x0000000800a37224 */ /* 0x040fe400078e02a3 */
[----:B------:R-:W-:Y:S02]  /*34a0*/  IMAD.MOV R12, RZ, RZ, -R12 ;  /* 0x000000ffff0c7224 */ /* 0x000fe400078e0a0c */
[----:B------:R-:W-:Y:S01]  /*34b0*/  IMAD R175, R0, R10, R175 ;  /* 0x0000000a00af7224 */ /* 0x000fe200078e02af */
[----:B------:R-:W-:Y:S01]  /*34c0*/  LOP3.LUT R10, R6, 0x110, RZ, 0xfc, !PT ;  /* 0x00000110060a7812 */ /* 0x000fe200078efcff */
[--C-:B------:R-:W-:Y:S01]  /*34d0*/  @!P3 IMAD.IADD R151, R151, 0x1, -R0.reuse ;  /* 0x000000019797b824 */ /* 0x100fe200078e0a00 */
[C---:B------:R-:W-:Y:S01]  /*34e0*/  ISETP.GT.U32.AND P3, PT, R0.reuse, R163, PT ;  /* 0x000000a30000720c */ /* 0x040fe20003f64070 */
[C---:B------:R-:W-:Y:S01]  /*34f0*/  IMAD R171, R0.reuse, R12, R171 ;  /* 0x0000000c00ab7224 */ /* 0x040fe200078e02ab */
[----:B------:R-:W-:Y:S01]  /*3500*/  IABS R179, R10 ;  /* 0x0000000a00b37213 */ /* 0x000fe20000000000 */
[----:B------:R-:W-:Y:S01]  /*3510*/  @!P2 IMAD.IADD R159, R159, 0x1, -R0 ;  /* 0x000000019f9fa824 */ /* 0x000fe200078e0a00 */
[----:B------:R-:W-:Y:S01]  /*3520*/  ISETP.GT.U32.AND P2, PT, R0, R175, PT ;  /* 0x000000af0000720c */ /* 0x000fe20003f44070 */
[----:B------:R-:W-:Y:S01]  /*3530*/  IMAD.HI.U32 R8, R4, R167, RZ ;  /* 0x000000a704087227 */ /* 0x000fe200078e00ff */
[----:B------:R-:W-:-:S03]  /*3540*/  LOP3.LUT R12, R6, 0x114, RZ, 0xfc, !PT ;  /* 0x00000114060c7812 */ /* 0x000fc600078efcff */
[----:B------:R-:W-:Y:S01]  /*3550*/  @!P5 IMAD.MOV R159, RZ, RZ, -R159 ;  /* 0x000000ffff9fd224 */ /* 0x000fe200078e0a9f */
[C---:B------:R-:W-:Y:S01]  /*3560*/  ISETP.GT.U32.AND P5, PT, R0.reuse, R171, PT ;  /* 0x000000ab0000720c */ /* 0x040fe20003fa4070 */
[----:B------:R-:W-:Y:S01]  /*3570*/  IMAD.MOV R8, RZ, RZ, -R8 ;  /* 0x000000ffff087224 */ /* 0x000fe200078e0a08 */
[----:B------:R-:W-:Y:S01]  /*3580*/  IABS R183, R12 ;  /* 0x0000000c00b77213 */ /* 0x000fe20000000000 */
[----:B------:R-:W-:Y:S02]  /*3590*/  @!P3 IMAD.IADD R163, R163, 0x1, -R0 ;  /* 0x00000001a3a3b824 */ /* 0x000fe400078e0a00 */
[----:B------:R-:W-:Y:S02]  /*35a0*/  IMAD R167, R0, R8, R167 ;  /* 0x0000000800a77224 */ /* 0x000fe400078e02a7 */
[----:B------:R-:W-:-:S03]  /*35b0*/  IMAD.HI.U32 R8, R4, R179, RZ ;  /* 0x000000b304087227 */ /* 0x000fc600078e00ff */
[C---:B------:R-:W-:Y:S01]  /*35c0*/  ISETP.GT.U32.AND P3, PT, R0.reuse, R167, PT ;  /* 0x000000a70000720c */ /* 0x040fe20003f64070 */
[--C-:B------:R-:W-:Y:S02]  /*35d0*/  @!P2 IMAD.IADD R175, R175, 0x1, -R0.reuse ;  /* 0x00000001afafa824 */ /* 0x100fe400078e0a00 */
[----:B------:R-:W-:Y:S02]  /*35e0*/  @!P4 IMAD.IADD R155, R155, 0x1, -R0 ;  /* 0x000000019b9bc824 */ /* 0x000fe400078e0a00 */
[----:B------:R-:W-:Y:S02]  /*35f0*/  IMAD.MOV R8, RZ, RZ, -R8 ;  /* 0x000000ffff087224 */ /* 0x000fe400078e0a08 */
[----:B------:R-:W-:Y:S01]  /*3600*/  @!P1 IMAD.MOV R151, RZ, RZ, -R151 ;  /* 0x000000ffff979224 */ /* 0x000fe200078e0a97 */
[C---:B------:R-:W-:Y:S01]  /*3610*/  ISETP.GT.U32.AND P1, PT, R0.reuse, R163, PT ;  /* 0x000000a30000720c */ /* 0x040fe20003f24070 */
[----:B------:R-:W-:Y:S01]  /*3620*/  @!P5 IMAD.IADD R171, R171, 0x1, -R0 ;  /* 0x00000001ababd824 */ /* 0x000fe200078e0a00 */
[C---:B------:R-:W-:Y:S01]  /*3630*/  ISETP.GT.U32.AND P5, PT, R0.reuse, R175, PT ;  /* 0x000000af0000720c */ /* 0x040fe20003fa4070 */
[C---:B------:R-:W-:Y:S01]  /*3640*/  IMAD R179, R0.reuse, R8, R179 ;  /* 0x0000000800b37224 */ /* 0x040fe200078e02b3 */
[----:B------:R-:W-:Y:S01]  /*3650*/  ISETP.GT.U32.AND P4, PT, R0, R155, PT ;  /* 0x0000009b0000720c */ /* 0x000fe20003f84070 */
[----:B------:R-:W-:-:S04]  /*3660*/  IMAD.HI.U32 R8, R4, R183, RZ ;  /* 0x000000b704087227 */ /* 0x000fc800078e00ff */
[----:B------:R-:W-:Y:S02]  /*3670*/  IMAD.MOV R8, RZ, RZ, -R8 ;  /* 0x000000ffff087224 */ /* 0x000fe400078e0a08 */
[--C-:B------:R-:W-:Y:S01]  /*3680*/  @!P3 IMAD.IADD R167, R167, 0x1, -R0.reuse ;  /* 0x00000001a7a7b824 */ /* 0x100fe200078e0a00 */
[----:B------:R-:W-:Y:S01]  /*3690*/  ISETP.GE.AND P3, PT, R10, RZ, PT ;  /* 0x000000ff0a00720c */ /* 0x000fe20003f66270 */
[----:B------:R-:W-:Y:S02]  /*36a0*/  IMAD R183, R0, R8, R183 ;  /* 0x0000000800b77224 */ /* 0x000fe400078e02b7 */
[--C-:B------:R-:W-:Y:S01]  /*36b0*/  @!P1 IMAD.IADD R163, R163, 0x1, -R0.reuse ;  /* 0x00000001a3a39824 */ /* 0x100fe200078e0a00 */
[----:B------:R-:W-:Y:S01]  /*36c0*/  ISETP.GE.AND P1, PT, R18, RZ, PT ;  /* 0x000000ff1200720c */ /* 0x000fe20003f26270 */
[--C-:B------:R-:W-:Y:S01]  /*36d0*/  @!P5 IMAD.IADD R175, R175, 0x1, -R0.reuse ;  /* 0x00000001afafd824 */ /* 0x100fe200078e0a00 */
[C---:B------:R-:W-:Y:S01]  /*36e0*/  ISETP.GT.U32.AND P5, PT, R0.reuse, R183, PT ;  /* 0x000000b70000720c */ /* 0x040fe20003fa4070 */
[----:B------:R-:W-:Y:S01]  /*36f0*/  @!P4 IMAD.IADD R155, R155, 0x1, -R0 ;  /* 0x000000019b9bc824 */ /* 0x000fe200078e0a00 */
[C---:B------:R-:W-:Y:S01]  /*3700*/  ISETP.GT.U32.AND P2, PT, R0.reuse, R167, PT ;  /* 0x000000a70000720c */ /* 0x040fe20003f44070 */
[----:B------:R-:W-:Y:S01]  /*3710*/  @!P0 IMAD.MOV R163, RZ, RZ, -R163 ;  /* 0x000000ffffa38224 */ /* 0x000fe200078e0aa3 */
[----:B------:R-:W-:Y:S01]  /*3720*/  ISETP.GT.U32.AND P0, PT, R0, R171, PT ;  /* 0x000000ab0000720c */ /* 0x000fe20003f04070 */
[----:B------:R-:W-:Y:S01]  /*3730*/  @!P6 IMAD.MOV R155, RZ, RZ, -R155 ;  /* 0x000000ffff9be224 */ /* 0x000fe200078e0a9b */
[----:B------:R-:W-:-:S02]  /*3740*/  ISETP.GE.AND P6, PT, R16, RZ, PT ;  /* 0x000000ff1000720c */ /* 0x000fc40003fc6270 */
[C---:B------:R-:W-:Y:S02]  /*3750*/  LOP3.LUT R16, R6.reuse, 0x11c, RZ, 0xfc, !PT ;  /* 0x0000011c06107812 */ /* 0x040fe400078efcff */
[----:B------:R-:W-:Y:S02]  /*3760*/  LOP3.LUT R18, R6, 0x120, RZ, 0xfc, !PT ;  /* 0x0000012006127812 */ /* 0x000fe400078efcff */
[----:B------:R-:W-:Y:S01]  /*3770*/  IABS R211, R16 ;  /* 0x0000001000d37213 */ /* 0x000fe20000000000 */
[--C-:B------:R-:W-:Y:S01]  /*3780*/  @!P5 IMAD.IADD R183, R183, 0x1, -R0.reuse ;  /* 0x00000001b7b7d824 */ /* 0x100fe200078e0a00 */
[----:B------:R-:W-:Y:S01]  /*3790*/  ISETP.GE.AND P4, PT, R14, RZ, PT ;  /* 0x000000ff0e00720c */ /* 0x000fe20003f86270 */
[----:B------:R-:W-:Y:S01]  /*37a0*/  @!P2 IMAD.IADD R167, R167, 0x1, -R0 ;  /* 0x00000001a7a7a824 */ /* 0x000fe200078e0a00 */
[----:B------:R-:W-:Y:S01]  /*37b0*/  IABS R213, R18 ;  /* 0x0000001200d57213 */ /* 0x000fe20000000000 */
[----:B------:R-:W-:Y:S01]  /*37c0*/  IMAD.HI.U32 R10, R4, R211, RZ ;  /* 0x000000d3040a7227 */ /* 0x000fe200078e00ff */
[----:B------:R-:W-:-:S02]  /*37d0*/  LOP3.LUT R14, R6, 0x118, RZ, 0xfc, !PT ;  /* 0x00000118060e7812 */ /* 0x000fc400078efcff */
[----:B------:R-:W-:Y:S01]  /*37e0*/  ISETP.GT.U32.AND P5, PT, R0, R183, PT ;  /* 0x000000b70000720c */ /* 0x000fe20003fa4070 */
[----:B------:R-:W-:Y:S01]  /*37f0*/  @!P0 IMAD.IADD R171, R171, 0x1, -R0 ;  /* 0x00000001abab8824 */ /* 0x000fe200078e0a00 */
[----:B------:R-:W-:Y:S01]  /*3800*/  ISETP.GE.AND P0, PT, R12, RZ, PT ;  /* 0x000000ff0c00720c */ /* 0x000fe20003f06270 */
[----:B------:R-:W-:Y:S01]  /*3810*/  IMAD.HI.U32 R12, R4, R213, RZ ;  /* 0x000000d5040c7227 */ /* 0x000fe200078e00ff */
[----:B------:R-:W-:Y:S02]  /*3820*/  IABS R215, R14 ;  /* 0x0000000e00d77213 */ /* 0x000fe40000000000 */
[C---:B------:R-:W-:Y:S01]  /*3830*/  ISETP.GT.U32.AND P2, PT, R0.reuse, R179, PT ;  /* 0x000000b30000720c */ /* 0x040fe20003f44070 */
[----:B------:R-:W-:Y:S02]  /*3840*/  IMAD.MOV R10, RZ, RZ, -R10 ;  /* 0x000000ffff0a7224 */ /* 0x000fe400078e0a0a */
[----:B------:R-:W-:Y:S02]  /*3850*/  IMAD.MOV R12, RZ, RZ, -R12 ;  /* 0x000000ffff0c7224 */ /* 0x000fe400078e0a0c */
[----:B------:R-:W-:-:S02]  /*3860*/  IMAD R211, R0, R10, R211 ;  /* 0x0000000a00d37224 */ /* 0x000fc400078e02d3 */
[----:B------:R-:W-:-:S04]  /*3870*/  IMAD.HI.U32 R8, R4, R215, RZ ;  /* 0x000000d704087227 */ /* 0x000fc800078e00ff */
[----:B------:R-:W-:Y:S01]  /*3880*/  IMAD R213, R0, R12, R213 ;  /* 0x0000000c00d57224 */ /* 0x000fe200078e02d5 */
[----:B------:R-:W-:Y:S01]  /*3890*/  LOP3.LUT R12, R6, 0x124, RZ, 0xfc, !PT ;  /* 0x00000124060c7812 */ /* 0x000fe200078efcff */
[----:B------:R-:W-:Y:S01]  /*38a0*/  @!P1 IMAD.MOV R171, RZ, RZ, -R171 ;  /* 0x000000ffffab9224 */ /* 0x000fe200078e0aab */
[C---:B------:R-:W-:Y:S01]  /*38b0*/  ISETP.GT.U32.AND P1, PT, R0.reuse, R211, PT ;  /* 0x000000d30000720c */ /* 0x040fe20003f24070 */
[----:B------:R-:W-:Y:S01]  /*38c0*/  IMAD.MOV R8, RZ, RZ, -R8 ;  /* 0x000000ffff087224 */ /* 0x000fe200078e0a08 */
[----:B------:R-:W-:Y:S01]  /*38d0*/  IABS R217, R12 ;  /* 0x0000000c00d97213 */ /* 0x000fe20000000000 */
[--C-:B------:R-:W-:Y:S01]  /*38e0*/  @!P5 IMAD.IADD R183, R183, 0x1, -R0.reuse ;  /* 0x00000001b7b7d824 */ /* 0x100fe200078e0a00 */
[C---:B------:R-:W-:Y:S01]  /*38f0*/  ISETP.GT.U32.AND P5, PT, R0.reuse, R213, PT ;  /* 0x000000d50000720c */ /* 0x040fe20003fa4070 */
[----:B------:R-:W-:Y:S02]  /*3900*/  IMAD R215, R0, R8, R215 ;  /* 0x0000000800d77224 */ /* 0x000fe400078e02d7 */
[----:B------:R-:W-:Y:S01]  /*3910*/  @!P2 IMAD.IADD R179, R179, 0x1, -R0 ;  /* 0x00000001b3b3a824 */ /* 0x000fe200078e0a00 */
[----:B------:R-:W-:Y:S01]  /*3920*/  ISETP.GE.AND P2, PT, R14, RZ, PT ;  /* 0x000000ff0e00720c */ /* 0x000fe20003f46270 */
[----:B------:R-:W-:Y:S01]  /*3930*/  @!P6 IMAD.MOV R175, RZ, RZ, -R175 ;  /* 0x000000ffffafe224 */ /* 0x000fe200078e0aaf */
[----:B------:R-:W-:Y:S01]  /*3940*/  ISETP.GT.U32.AND P6, PT, R0, R215, PT ;  /* 0x000000d70000720c */ /* 0x000fe20003fc4070 */
[----:B------:R-:W-:Y:S01]  /*3950*/  IMAD.HI.U32 R8, R4, R217, RZ ;  /* 0x000000d904087227 */ /* 0x000fe200078e00ff */
[----:B------:R-:W-:-:S03]  /*3960*/  LOP3.LUT R14, R6, 0x128, RZ, 0xfc, !PT ;  /* 0x00000128060e7812 */ /* 0x000fc600078efcff */
[--C-:B------:R-:W-:Y:S01]  /*3970*/  @!P1 IMAD.IADD R211, R211, 0x1, -R0.reuse ;  /* 0x00000001d3d39824 */ /* 0x100fe200078e0a00 */
[----:B------:R-:W-:Y:S01]  /*3980*/  IABS R219, R14 ;  /* 0x0000000e00db7213 */ /* 0x000fe20000000000 */
[----:B------:R-:W-:Y:S02]  /*3990*/  @!P5 IMAD.IADD R213, R213, 0x1, -R0 ;  /* 0x00000001d5d5d824 */ /* 0x000fe400078e0a00 */
[----:B------:R-:W-:Y:S01]  /*39a0*/  IMAD.MOV R10, RZ, RZ, -R8 ;  /* 0x000000ffff0a7224 */ /* 0x000fe200078e0a08 */
[----:B------:R-:W-:Y:S01]  /*39b0*/  ISETP.GT.U32.AND P5, PT, R0, R211, PT ;  /* 0x000000d30000720c */ /* 0x000fe20003fa4070 */
[----:B------:R-:W-:-:S04]  /*39c0*/  IMAD.HI.U32 R8, R4, R219, RZ ;  /* 0x000000db04087227 */ /* 0x000fc800078e00ff */
[----:B------:R-:W-:Y:S01]  /*39d0*/  @!P4 IMAD.MOV R167, RZ, RZ, -R167 ;  /* 0x000000ffffa7c224 */ /* 0x000fe200078e0aa7 */
[----:B------:R-:W-:Y:S01]  /*39e0*/  ISETP.GT.U32.AND P4, PT, R0, R179, PT ;  /* 0x000000b30000720c */ /* 0x000fe20003f84070 */
[----:B------:R-:W-:Y:S01]  /*39f0*/  @!P6 IMAD.IADD R215, R215, 0x1, -R0 ;  /* 0x00000001d7d7e824 */ /* 0x000fe200078e0a00 */
[----:B------:R-:W-:Y:S01]  /*3a00*/  ISETP.GE.AND P6, PT, R18, RZ, PT ;  /* 0x000000ff1200720c */ /* 0x000fe20003fc6270 */
[----:B------:R-:W-:Y:S01]  /*3a10*/  IMAD.MOV R8, RZ, RZ, -R8 ;  /* 0x000000ffff087224 */ /* 0x000fe200078e0a08 */
[----:B------:R-:W-:Y:S01]  /*3a20*/  LOP3.LUT R18, R6, 0x130, RZ, 0xfc, !PT ;  /* 0x0000013006127812 */ /* 0x000fe200078efcff */
[C---:B------:R-:W-:Y:S01]  /*3a30*/  IMAD R217, R0.reuse, R10, R217 ;  /* 0x0000000a00d97224 */ /* 0x040fe200078e02d9 */
[C---:B------:R-:W-:Y:S01]  /*3a40*/  ISETP.GT.U32.AND P1, PT, R0.reuse, R215, PT ;  /* 0x000000d70000720c */ /* 0x040fe20003f24070 */
[----:B------:R-:W-:Y:S01]  /*3a50*/  IMAD R219, R0, R8, R219 ;  /* 0x0000000800db7224 */ /* 0x000fe200078e02db */
[----:B------:R-:W-:Y:S01]  /*3a60*/  IABS R223, R18 ;  /* 0x0000001200df7213 */ /* 0x000fe20000000000 */
[----:B------:R-:W-:-:S02]  /*3a70*/  @!P5 IMAD.IADD R211, R211, 0x1, -R0 ;  /* 0x00000001d3d3d824 */ /* 0x000fc400078e0a00 */
[----:B------:R-:W-:Y:S01]  /*3a80*/  @!P0 IMAD.MOV R183, RZ, RZ, -R183 ;  /* 0x000000ffffb78224 */ /* 0x000fe200078e0ab7 */
[----:B------:R-:W-:Y:S01]  /*3a90*/  ISETP.GT.U32.AND P5, PT, R0, R219, PT ;  /* 0x000000db0000720c */ /* 0x000fe20003fa4070 */
[--C-:B------:R-:W-:Y:S01]  /*3aa0*/  @!P4 IMAD.IADD R179, R179, 0x1, -R0.reuse ;  /* 0x00000001b3b3c824 */ /* 0x100fe200078e0a00 */
[----:B------:R-:W-:Y:S02]  /*3ab0*/  ISETP.GE.AND P4, PT, R16, RZ, PT ;  /* 0x000000ff1000720c */ /* 0x000fe40003f86270 */
[----:B------:R-:W-:Y:S01]  /*3ac0*/  LOP3.LUT R16, R6, 0x12c, RZ, 0xfc, !PT ;  /* 0x0000012c06107812 */ /* 0x000fe200078efcff */
[----:B------:R-:W-:Y:S01]  /*3ad0*/  @!P3 IMAD.MOV R179, RZ, RZ, -R179 ;  /* 0x000000ffffb3b224 */ /* 0x000fe200078e0ab3 */
[C---:B------:R-:W-:Y:S01]  /*3ae0*/  ISETP.GT.U32.AND P3, PT, R0.reuse, R213, PT ;  /* 0x000000d50000720c */ /* 0x040fe20003f64070 */
[----:B------:R-:W-:Y:S01]  /*3af0*/  @!P1 IMAD.IADD R215, R215, 0x1, -R0 ;  /* 0x00000001d7d79824 */ /* 0x000fe200078e0a00 */
[----:B------:R-:W-:Y:S02]  /*3b00*/  IABS R221, R16 ;  /* 0x0000001000dd7213 */ /* 0x000fe40000000000 */
[----:B------:R-:W-:Y:S01]  /*3b10*/  ISETP.GT.U32.AND P1, PT, R0, R217, PT ;  /* 0x000000d90000720c */ /* 0x000fe20003f24070 */
[----:B------:R-:W-:-:S02]  /*3b20*/  @!P2 IMAD.MOV R215, RZ, RZ, -R215 ;  /* 0x000000ffffd7a224 */ /* 0x000fc400078e0ad7 */
[----:B------:R-:W-:-:S04]  /*3b30*/  IMAD.HI.U32 R8, R4, R221, RZ ;  /* 0x000000dd04087227 */ /* 0x000fc800078e00ff */
[----:B------:R-:W-:Y:S02]  /*3b40*/  @!P5 IMAD.IADD R219, R219, 0x1, -R0 ;  /* 0x00000001dbdbd824 */ /* 0x000fe400078e0a00 */
[----:B------:R-:W-:Y:S02]  /*3b50*/  IMAD.MOV R10, RZ, RZ, -R8 ;  /* 0x000000ffff0a7224 */ /* 0x000fe400078e0a08 */
[----:B------:R-:W-:Y:S01]  /*3b60*/  IMAD.HI.U32 R8, R4, R223, RZ ;  /* 0x000000df04087227 */ /* 0x000fe200078e00ff */
[----:B------:R-:W-:-:S03]  /*3b70*/  ISETP.GT.U32.AND P5, PT, R0, R219, PT ;  /* 0x000000db0000720c */ /* 0x000fc60003fa4070 */
[----:B------:R-:W-:Y:S02]  /*3b80*/  IMAD R221, R0, R10, R221 ;  /* 0x0000000a00dd7224 */ /* 0x000fe400078e02dd */
[----:B------:R-:W-:Y:S01]  /*3b90*/  @!P1 IMAD.IADD R217, R217, 0x1, -R0 ;  /* 0x00000001d9d99824 */ /* 0x000fe200078e0a00 */
[----:B------:R-:W-:Y:S01]  /*3ba0*/  ISETP.GE.AND P1, PT, R14, RZ, PT ;  /* 0x000000ff0e00720c */ /* 0x000fe20003f26270 */
[----:B------:R-:W-:Y:S01]  /*3bb0*/  IMAD.MOV R10, RZ, RZ, -R8 ;  /* 0x000000ffff0a7224 */ /* 0x000fe200078e0a08 */
[C---:B------:R-:W-:Y:S01]  /*3bc0*/  ISETP.GT.U32.AND P2, PT, R0.reuse, R221, PT ;  /* 0x000000dd0000720c */ /* 0x040fe20003f44070 */
[--C-:B------:R-:W-:Y:S01]  /*3bd0*/  @!P3 IMAD.IADD R213, R213, 0x1, -R0.reuse ;  /* 0x00000001d5d5b824 */ /* 0x100fe200078e0a00 */
        /* <DEDUP_REMOVED lines=8> */
[----:B------:R-:W-:Y:S01]  /*3c60*/  IMAD.MOV R8, RZ, RZ, -R8 ;  /* 0x000000ffff087224 */ /* 0x000fe200078e0a08 */
[C---:B------:R-:W-:Y:S01]  /*3c70*/  LOP3.LUT R12, R6.reuse, 0x140, RZ, 0xfc, !PT ;  /* 0x00000140060c7812 */ /* 0x040fe200078efcff */
[--C-:B------:R-:W-:Y:S01]  /*3c80*/  @!P2 IMAD.IADD R221, R221, 0x1, -R0.reuse ;  /* 0x00000001dddda824 */ /* 0x100fe200078e0a00 */
[----:B------:R-:W-:Y:S01]  /*3c90*/  LOP3.LUT R14, R6, 0x144, RZ, 0xfc, !PT ;  /* 0x00000144060e7812 */ /* 0x000fe200078efcff */
[--C-:B------:R-:W-:Y:S01]  /*3ca0*/  @!P0 IMAD.IADD R217, R217, 0x1, -R0.reuse ;  /* 0x00000001d9d98824 */ /* 0x100fe200078e0a00 */
[----:B------:R-:W-:Y:S01]  /*3cb0*/  IABS R231, R12 ;  /* 0x0000000c00e77213 */ /* 0x000fe20000000000 */
[C---:B------:R-:W-:Y:S01]  /*3cc0*/  IMAD R225, R0.reuse, R8, R225 ;  /* 0x0000000800e17224 */ /* 0x040fe200078e02e1 */
[----:B------:R-:W-:Y:S01]  /*3cd0*/  ISETP.GT.U32.AND P2, PT, R0, R221, PT ;  /* 0x000000dd0000720c */ /* 0x000fe20003f44070 */
[----:B------:R-:W-:Y:S01]  /*3ce0*/  @!P3 IMAD.MOV R217, RZ, RZ, -R217 ;  /* 0x000000ffffd9b224 */ /* 0x000fe200078e0ad9 */
[----:B------:R-:W-:Y:S01]  /*3cf0*/  ISETP.GE.AND P3, PT, R10, RZ, PT ;  /* 0x000000ff0a00720c */ /* 0x000fe20003f66270 */
[----:B------:R-:W-:Y:S01]  /*3d00*/  @!P5 IMAD.IADD R223, R223, 0x1, -R0 ;  /* 0x00000001dfdfd824 */ /* 0x000fe200078e0a00 */
[----:B------:R-:W-:Y:S01]  /*3d10*/  LOP3.LUT R10, R6, 0x13c, RZ, 0xfc, !PT ;  /* 0x0000013c060a7812 */ /* 0x000fe200078efcff */
[----:B------:R-:W-:Y:S01]  /*3d20*/  IMAD.HI.U32 R8, R4, R227, RZ ;  /* 0x000000e304087227 */ /* 0x000fe200078e00ff */
[----:B------:R-:W-:-:S02]  /*3d30*/  IABS R233, R14 ;  /* 0x0000000e00e97213 */ /* 0x000fc40000000000 */
[----:B------:R-:W-:Y:S01]  /*3d40*/  IABS R229, R10 ;  /* 0x0000000a00e57213 */ /* 0x000fe20000000000 */
[----:B------:R-:W-:Y:S01]  /*3d50*/  IMAD.MOV R8, RZ, RZ, -R8 ;  /* 0x000000ffff087224 */ /* 0x000fe200078e0a08 */
[----:B------:R-:W-:Y:S01]  /*3d60*/  ISETP.GT.U32.AND P5, PT, R0, R223, PT ;  /* 0x000000df0000720c */ /* 0x000fe20003fa4070 */
[----:B------:R-:W-:Y:S01]  /*3d70*/  @!P6 IMAD.MOV R213, RZ, RZ, -R213 ;  /* 0x000000ffffd5e224 */ /* 0x000fe200078e0ad5 */
[----:B------:R-:W-:Y:S01]  /*3d80*/  ISETP.GE.AND P6, PT, R18, RZ, PT ;  /* 0x000000ff1200720c */ /* 0x000fe20003fc6270 */
[----:B------:R-:W-:Y:S01]  /*3d90*/  IMAD R227, R0, R8, R227 ;  /* 0x0000000800e37224 */ /* 0x000fe200078e02e3 */
[----:B------:R-:W-:Y:S01]  /*3da0*/  ISETP.GE.AND P0, PT, R20, RZ, PT ;  /* 0x000000ff1400720c */ /* 0x000fe20003f06270 */
[----:B------:R-:W-:Y:S01]  /*3db0*/  IMAD.HI.U32 R8, R4, R229, RZ ;  /* 0x000000e504087227 */ /* 0x000fe200078e00ff */
[C---:B------:R-:W-:Y:S02]  /*3dc0*/  LOP3.LUT R18, R6.reuse, 0x154, RZ, 0xfc, !PT ;  /* 0x0000015406127812 */ /* 0x040fe400078efcff */
[----:B------:R-:W-:Y:S01]  /*3dd0*/  LOP3.LUT R20, R6, 0x170, RZ, 0xfc, !PT ;  /* 0x0000017006147812 */ /* 0x000fe200078efcff */
[----:B------:R-:W-:Y:S01]  /*3de0*/  @!P2 IMAD.IADD R221, R221, 0x1, -R0 ;  /* 0x00000001dddda824 */ /* 0x000fe200078e0a00 */
[----:B------:R-:W-:Y:S01]  /*3df0*/  ISETP.GE.AND P2, PT, R10, RZ, PT ;  /* 0x000000ff0a00720c */ /* 0x000fe20003f46270 */
[----:B------:R-:W-:Y:S01]  /*3e00*/  IMAD.MOV R10, RZ, RZ, -R8 ;  /* 0x000000ffff0a7224 */ /* 0x000fe200078e0a08 */
[----:B------:R-:W-:Y:S01]  /*3e10*/  IABS R241, R18 ;  /* 0x0000001200f17213 */ /* 0x000fe20000000000 */
[----:B------:R-:W-:Y:S01]  /*3e20*/  @!P5 IMAD.IADD R223, R223, 0x1, -R0 ;  /* 0x00000001dfdfd824 */ /* 0x000fe200078e0a00 */
[----:B------:R-:W-:Y:S01]  /*3e30*/  ISETP.GE.AND P5, PT, R12, RZ, PT ;  /* 0x000000ff0c00720c */ /* 0x000fe20003fa6270 */
[----:B------:R-:W-:Y:S01]  /*3e40*/  IMAD R229, R0, R10, R229 ;  /* 0x0000000a00e57224 */ /* 0x000fe200078e02e5 */
[----:B------:R-:W-:Y:S01]  /*3e50*/  LOP3.LUT R12, R6, 0x148, RZ, 0xfc, !PT ;  /* 0x00000148060c7812 */ /* 0x000fe200078efcff */
[----:B------:R-:W-:Y:S01]  /*3e60*/  @!P1 IMAD.MOV R219, RZ, RZ, -R219 ;  /* 0x000000ffffdb9224 */ /* 0x000fe200078e0adb */
[C---:B------:R-:W-:Y:S01]  /*3e70*/  ISETP.GT.U32.AND P1, PT, R0.reuse, R225, PT ;  /* 0x000000e10000720c */ /* 0x040fe20003f24070 */
[----:B------:R-:W-:Y:S01]  /*3e80*/  @!P6 IMAD.MOV R223, RZ, RZ, -R223 ;  /* 0x000000ffffdfe224 */ /* 0x000fe200078e0adf */
[----:B------:R-:W-:Y:S01]  /*3e90*/  ISETP.GT.U32.AND P6, PT, R0, R229, PT ;  /* 0x000000e50000720c */ /* 0x000fe20003fc4070 */
[----:B------:R-:W-:Y:S01]  /*3ea0*/  IMAD.HI.U32 R8, R4, R231, RZ ;  /* 0x000000e704087227 */ /* 0x000fe200078e00ff */
[----:B------:R-:W-:-:S02]  /*3eb0*/  IABS R235, R12 ;  /* 0x0000000c00eb7213 */ /* 0x000fc40000000000 */
[----:B------:R-:W-:Y:S01]  /*3ec0*/  IABS R109, R20 ;  /* 0x00000014006d7213 */ /* 0x000fe20000000000 */
[----:B------:R-:W-:Y:S02]  /*3ed0*/  IMAD.MOV R8, RZ, RZ, -R8 ;  /* 0x000000ffff087224 */ /* 0x000fe400078e0a08 */
[----:B------:R-:W-:Y:S01]  /*3ee0*/  @!P4 IMAD.MOV R211, RZ, RZ, -R211 ;  /* 0x000000ffffd3c224 */ /* 0x000fe200078e0ad3 */
[----:B------:R-:W-:Y:S01]  /*3ef0*/  ISETP.GE.AND P4, PT, R16, RZ, PT ;  /* 0x000000ff1000720c */ /* 0x000fe20003f86270 */
[----:B------:R-:W-:Y:S01]  /*3f00*/  IMAD R231, R0, R8, R231 ;  /* 0x0000000800e77224 */ /* 0x000fe200078e02e7 */
[----:B------:R-:W-:Y:S01]  /*3f10*/  LOP3.LUT R16, R6, 0x150, RZ, 0xfc, !PT ;  /* 0x0000015006107812 */ /* 0x000fe200078efcff */
[--C-:B------:R-:W-:Y:S02]  /*3f20*/  @!P1 IMAD.IADD R225, R225, 0x1, -R0.reuse ;  /* 0x00000001e1e19824 */ /* 0x100fe400078e0a00 */
[----:B------:R-:W-:Y:S01]  /*3f30*/  @!P6 IMAD.IADD R229, R229, 0x1, -R0 ;  /* 0x00000001e5e5e824 */ /* 0x000fe200078e0a00 */
[----:B------:R-:W-:Y:S01]  /*3f40*/  IABS R239, R16 ;  /* 0x0000001000ef7213 */ /* 0x000fe20000000000 */
[----:B------:R-:W-:Y:S01]  /*3f50*/  IMAD.HI.U32 R8, R4, R233, RZ ;  /* 0x000000e904087227 */ /* 0x000fe200078e00ff */
[----:B------:R-:W-:-:S02]  /*3f60*/  ISETP.GT.U32.AND P1, PT, R0, R225, PT ;  /* 0x000000e10000720c */ /* 0x000fc40003f24070 */
[----:B------:R-:W-:Y:S01]  /*3f70*/  ISETP.GT.U32.AND P6, PT, R0, R229, PT ;  /* 0x000000e50000720c */ /* 0x000fe20003fc4070 */
[----:B------:R-:W-:Y:S02]  /*3f80*/  IMAD.MOV R10, RZ, RZ, -R8 ;  /* 0x000000ffff0a7224 */ /* 0x000fe400078e0a08 */
[----:B------:R-:W-:-:S04]  /*3f90*/  IMAD.HI.U32 R8, R4, R235, RZ ;  /* 0x000000eb04087227 */ /* 0x000fc800078e00ff */
[----:B------:R-:W-:Y:S02]  /*3fa0*/  IMAD.MOV R8, RZ, RZ, -R8 ;  /* 0x000000ffff087224 */ /* 0x000fe400078e0a08 */
[----:B------:R-:W-:Y:S01]  /*3fb0*/  @!P4 IMAD.MOV R221, RZ, RZ, -R221 ;  /* 0x000000ffffddc224 */ /* 0x000fe200078e0add */
[C---:B------:R-:W-:Y:S01]  /*3fc0*/  ISETP.GT.U32.AND P4, PT, R0.reuse, R227, PT ;  /* 0x000000e30000720c */ /* 0x040fe20003f84070 */
[----:B------:R-:W-:Y:S02]  /*3fd0*/  IMAD R235, R0, R8, R235 ;  /* 0x0000000800eb7224 */ /* 0x000fe400078e02eb */
[--C-:B------:R-:W-:Y:S01]  /*3fe0*/  @!P1 IMAD.IADD R225, R225, 0x1, -R0.reuse ;  /* 0x00000001e1e19824 */ /* 0x100fe200078e0a00 */
[----:B------:R-:W-:Y:S01]  /*3ff0*/  ISETP.GE.AND P1, PT, R14, RZ, PT ;  /* 0x000000ff0e00720c */ /* 0x000fe20003f26270 */
[----:B------:R-:W-:Y:S01]  /*4000*/  @!P6 IMAD.IADD R229, R229, 0x1, -R0 ;  /* 0x00000001e5e5e824 */ /* 0x000fe200078e0a00 */
[----:B------:R-:W-:Y:S01]  /*4010*/  ISETP.GT.U32.AND P6, PT, R0, R235, PT ;  /* 0x000000eb0000720c */ /* 0x000fe20003fc4070 */
[----:B------:R-:W-:Y:S01]  /*4020*/  @!P0 IMAD.MOV R225, RZ, RZ, -R225 ;  /* 0x000000ffffe18224 */ /* 0x000fe200078e0ae1 */
[----:B------:R-:W-:Y:S01]  /*4030*/  LOP3.LUT R14, R6, 0x14c, RZ, 0xfc, !PT ;  /* 0x0000014c060e7812 */ /* 0x000fe200078efcff */
[C---:B------:R-:W-:Y:S01]  /*4040*/  IMAD R233, R0.reuse, R10, R233 ;  /* 0x0000000a00e97224 */ /* 0x040fe200078e02e9 */
[----:B------:R-:W-:Y:S01]  /*4050*/  ISETP.GT.U32.AND P0, PT, R0, R231, PT ;  /* 0x000000e70000720c */ /* 0x000fe20003f04070 */
[----:B------:R-:W-:Y:S01]  /*4060*/  IMAD.HI.U32 R10, R4, R241, RZ ;  /* 0x000000f1040a7227 */ /* 0x000fe200078e00ff */
[----:B------:R-:W-:-:S03]  /*4070*/  IABS R237, R14 ;  /* 0x0000000e00ed7213 */ /* 0x000fc60000000000 */
[----:B------:R-:W-:Y:S02]  /*4080*/  @!P4 IMAD.IADD R227, R227, 0x1, -R0 ;  /* 0x00000001e3e3c824 */ /* 0x000fe400078e0a00 */
        /* <DEDUP_REMOVED lines=10> */
[--C-:B------:R-:W-:Y:S01]  /*4130*/  @!P4 IMAD.IADD R227, R227, 0x1, -R0.reuse ;  /* 0x00000001e3e3c824 */ /* 0x100fe200078e0a00 */
[C---:B------:R-:W-:Y:S01]  /*4140*/  ISETP.GT.U32.AND P4, PT, R0.reuse, R233, PT ;  /* 0x000000e90000720c */ /* 0x040fe20003f84070 */
[C---:B------:R-:W-:Y:S02]  /*4150*/  IMAD R239, R0.reuse, R8, R239 ;  /* 0x0000000800ef7224 */ /* 0x040fe400078e02ef */
[----:B------:R-:W-:Y:S02]  /*4160*/  @!P6 IMAD.IADD R235, R235, 0x1, -R0 ;  /* 0x00000001ebebe824 */ /* 0x000fe400078e0a00 */
[----:B------:R-:W-:Y:S01]  /*4170*/  IMAD.MOV R10, RZ, RZ, -R10 ;  /* 0x000000ffff0a7224 */ /* 0x000fe200078e0a0a */
[C---:B------:R-:W-:Y:S01]  /*4180*/  ISETP.GT.U32.AND P6, PT, R0.reuse, R239, PT ;  /* 0x000000ef0000720c */ /* 0x040fe20003fc4070 */
[----:B------:R-:W-:Y:S01]  /*4190*/  @!P0 IMAD.IADD R231, R231, 0x1, -R0 ;  /* 0x00000001e7e78824 */ /* 0x000fe200078e0a00 */
[C---:B------:R-:W-:Y:S01]  /*41a0*/  ISETP.GT.U32.AND P0, PT, R0.reuse, R237, PT ;  /* 0x000000ed0000720c */ /* 0x040fe20003f04070 */
[----:B------:R-:W-:-:S02]  /*41b0*/  IMAD R241, R0, R10, R241 ;  /* 0x0000000a00f17224 */ /* 0x000fc400078e02f1 */
[----:B------:R-:W-:Y:S02]  /*41c0*/  @!P5 IMAD.MOV R231, RZ, RZ, -R231 ;  /* 0x000000ffffe7d224 */ /* 0x000fe400078e0ae7 */
[--C-:B------:R-:W-:Y:S01]  /*41d0*/  @!P4 IMAD.IADD R233, R233, 0x1, -R0.reuse ;  /* 0x00000001e9e9c824 */ /* 0x100fe200078e0a00 */
[----:B------:R-:W-:Y:S01]  /*41e0*/  ISETP.GE.AND P4, PT, R12, RZ, PT ;  /* 0x000000ff0c00720c */ /* 0x000fe20003f86270 */
[----:B------:R-:W-:Y:S01]  /*41f0*/  @!P2 IMAD.MOV R229, RZ, RZ, -R229 ;  /* 0x000000ffffe5a224 */ /* 0x000fe200078e0ae5 */
[----:B------:R-:W-:Y:S01]  /*4200*/  LOP3.LUT R12, R6, 0x158, RZ, 0xfc, !PT ;  /* 0x00000158060c7812 */ /* 0x000fe200078efcff */
[----:B------:R-:W-:Y:S01]  /*4210*/  @!P3 IMAD.MOV R227, RZ, RZ, -R227 ;  /* 0x000000ffffe3b224 */ /* 0x000fe200078e0ae3 */
[----:B------:R-:W-:Y:S01]  /*4220*/  ISETP.GT.U32.AND P5, PT, R0, R241, PT ;  /* 0x000000f10000720c */ /* 0x000fe20003fa4070 */
[--C-:B------:R-:W-:Y:S01]  /*4230*/  @!P6 IMAD.IADD R239, R239, 0x1, -R0.reuse ;  /* 0x00000001efefe824 */ /* 0x100fe200078e0a00 */
[----:B------:R-:W-:Y:S01]  /*4240*/  IABS R243, R12 ;  /* 0x0000000c00f37213 */ /* 0x000fe20000000000 */
[----:B------:R-:W-:Y:S01]  /*4250*/  @!P0 IMAD.IADD R237, R237, 0x1, -R0 ;  /* 0x00000001eded8824 */ /* 0x000fe200078e0a00 */
[----:B------:R-:W-:-:S02]  /*4260*/  ISETP.GE.AND P2, PT, R14, RZ, PT ;  /* 0x000000ff0e00720c */ /* 0x000fc40003f46270 */
[----:B------:R-:W-:Y:S01]  /*4270*/  ISETP.GT.U32.AND P6, PT, R0, R239, PT ;  /* 0x000000ef0000720c */ /* 0x000fe20003fc4070 */
[----:B------:R-:W-:Y:S01]  /*4280*/  IMAD.HI.U32 R8, R4, R243, RZ ;  /* 0x000000f304087227 */ /* 0x000fe200078e00ff */
[----:B------:R-:W-:Y:S02]  /*4290*/  LOP3.LUT R14, R6, 0x15c, RZ, 0xfc, !PT ;  /* 0x0000015c060e7812 */ /* 0x000fe400078efcff */
[----:B------:R-:W-:Y:S01]  /*42a0*/  ISETP.GT.U32.AND P0, PT, R0, R237, PT ;  /* 0x000000ed0000720c */ /* 0x000fe20003f04070 */
[----:B------:R-:W-:Y:S01]  /*42b0*/  @!P4 IMAD.MOV R235, RZ, RZ, -R235 ;  /* 0x000000ffffebc224 */ /* 0x000fe200078e0aeb */
[----:B------:R-:W-:Y:S01]  /*42c0*/  ISETP.GE.AND P4, PT, R12, RZ, PT ;  /* 0x000000ff0c00720c */ /* 0x000fe20003f86270 */
[----:B------:R-:W-:Y:S01]  /*42d0*/  IMAD.MOV R8, RZ, RZ, -R8 ;  /* 0x000000ffff087224 */ /* 0x000fe200078e0a08 */
[----:B------:R-:W-:Y:S01]  /*42e0*/  IABS R247, R14 ;  /* 0x0000000e00f77213 */ /* 0x000fe20000000000 */
[----:B------:R-:W-:Y:S01]  /*42f0*/  @!P5 IMAD.IADD R241, R241, 0x1, -R0 ;  /* 0x00000001f1f1d824 */ /* 0x000fe200078e0a00 */
[----:B------:R-:W-:Y:S01]  /*4300*/  LOP3.LUT R12, R6, 0x160, RZ, 0xfc, !PT ;  /* 0x00000160060c7812 */ /* 0x000fe200078efcff */
[C---:B------:R-:W-:Y:S01]  /*4310*/  IMAD R243, R0.reuse, R8, R243 ;  /* 0x0000000800f37224 */ /* 0x040fe200078e02f3 */
[----:B------:R-:W-:Y:S01]  /*4320*/  ISETP.GT.U32.AND P3, PT, R0, R233, PT ;  /* 0x000000e90000720c */ /* 0x000fe20003f64070 */
[----:B------:R-:W-:Y:S01]  /*4330*/  IMAD.HI.U32 R10, R4, R247, RZ ;  /* 0x000000f7040a7227 */ /* 0x000fe200078e00ff */
[----:B------:R-:W-:-:S02]  /*4340*/  IABS R245, R12 ;  /* 0x0000000c00f57213 */ /* 0x000fc40000000000 */
[C---:B------:R-:W-:Y:S01]  /*4350*/  ISETP.GT.U32.AND P5, PT, R0.reuse, R241, PT ;  /* 0x000000f10000720c */ /* 0x040fe20003fa4070 */
[----:B------:R-:W-:Y:S01]  /*4360*/  @!P6 IMAD.IADD R239, R239, 0x1, -R0 ;  /* 0x00000001efefe824 */ /* 0x000fe200078e0a00 */
[----:B------:R-:W-:Y:S01]  /*4370*/  ISETP.GT.U32.AND P6, PT, R0, R243, PT ;  /* 0x000000f30000720c */ /* 0x000fe20003fc4070 */
[----:B------:R-:W-:Y:S02]  /*4380*/  IMAD.MOV R10, RZ, RZ, -R10 ;  /* 0x000000ffff0a7224 */ /* 0x000fe400078e0a0a */
[----:B------:R-:W-:-:S04]  /*4390*/  IMAD.HI.U32 R8, R4, R245, RZ ;  /* 0x000000f504087227 */ /* 0x000fc800078e00ff */
[----:B------:R-:W-:Y:S02]  /*43a0*/  IMAD R247, R0, R10, R247 ;  /* 0x0000000a00f77224 */ /* 0x000fe400078e02f7 */
[----:B------:R-:W-:Y:S02]  /*43b0*/  IMAD.MOV R8, RZ, RZ, -R8 ;  /* 0x000000ffff087224 */ /* 0x000fe400078e0a08 */
[--C-:B------:R-:W-:Y:S01]  /*43c0*/  @!P0 IMAD.IADD R237, R237, 0x1, -R0.reuse ;  /* 0x00000001eded8824 */ /* 0x100fe200078e0a00 */
[----:B------:R-:W-:Y:S01]  /*43d0*/  ISETP.GE.AND P0, PT, R14, RZ, PT ;  /* 0x000000ff0e00720c */ /* 0x000fe20003f06270 */
[--C-:B------:R-:W-:Y:S01]  /*43e0*/  @!P5 IMAD.IADD R241, R241, 0x1, -R0.reuse ;  /* 0x00000001f1f1d824 */ /* 0x100fe200078e0a00 */
[C---:B------:R-:W-:Y:S01]  /*43f0*/  ISETP.GT.U32.AND P5, PT, R0.reuse, R247, PT ;  /* 0x000000f70000720c */ /* 0x040fe20003fa4070 */
[----:B------:R-:W-:Y:S01]  /*4400*/  IMAD R245, R0, R8, R245 ;  /* 0x0000000800f57224 */ /* 0x000fe200078e02f5 */
[----:B------:R-:W-:Y:S01]  /*4410*/  LOP3.LUT R14, R6, 0x164, RZ, 0xfc, !PT ;  /* 0x00000164060e7812 */ /* 0x000fe200078efcff */
[----:B------:R-:W-:-:S02]  /*4420*/  @!P6 IMAD.IADD R243, R243, 0x1, -R0 ;  /* 0x00000001f3f3e824 */ /* 0x000fc400078e0a00 */
[--C-:B------:R-:W-:Y:S01]  /*4430*/  @!P3 IMAD.IADD R233, R233, 0x1, -R0.reuse ;  /* 0x00000001e9e9b824 */ /* 0x100fe200078e0a00 */
[----:B------:R-:W-:Y:S01]  /*4440*/  ISETP.GT.U32.AND P6, PT, R0, R245, PT ;  /* 0x000000f50000720c */ /* 0x000fe20003fc4070 */
[----:B------:R-:W-:Y:S01]  /*4450*/  @!P2 IMAD.MOV R237, RZ, RZ, -R237 ;  /* 0x000000ffffeda224 */ /* 0x000fe200078e0aed */
[----:B------:R-:W-:Y:S01]  /*4460*/  IABS R249, R14 ;  /* 0x0000000e00f97213 */ /* 0x000fe20000000000 */
[----:B------:R-:W-:Y:S01]  /*4470*/  @!P1 IMAD.MOV R233, RZ, RZ, -R233 ;  /* 0x000000ffffe99224 */ /* 0x000fe200078e0ae9 */
[----:B------:R-:W-:Y:S02]  /*4480*/  ISETP.GE.AND P1, PT, R18, RZ, PT ;  /* 0x000000ff1200720c */ /* 0x000fe40003f26270 */
[----:B------:R-:W-:Y:S01]  /*4490*/  LOP3.LUT R18, R6, 0x16c, RZ, 0xfc, !PT ;  /* 0x0000016c06127812 */ /* 0x000fe200078efcff */
[----:B------:R-:W-:Y:S01]  /*44a0*/  IMAD.HI.U32 R8, R4, R249, RZ ;  /* 0x000000f904087227 */ /* 0x000fe200078e00ff */
[----:B------:R-:W-:Y:S02]  /*44b0*/  ISETP.GE.AND P3, PT, R16, RZ, PT ;  /* 0x000000ff1000720c */ /* 0x000fe40003f66270 */
[----:B------:R-:W-:Y:S01]  /*44c0*/  IABS R99, R18 ;  /* 0x0000001200637213 */ /* 0x000fe20000000000 */
[----:B------:R-:W-:Y:S01]  /*44d0*/  @!P5 IMAD.IADD R247, R247, 0x1, -R0 ;  /* 0x00000001f7f7d824 */ /* 0x000fe200078e0a00 */
[----:B------:R-:W-:Y:S01]  /*44e0*/  LOP3.LUT R16, R6, 0x168, RZ, 0xfc, !PT ;  /* 0x0000016806107812 */ /* 0x000fe200078efcff */
[----:B------:R-:W-:Y:S01]  /*44f0*/  IMAD.MOV R8, RZ, RZ, -R8 ;  /* 0x000000ffff087224 */ /* 0x000fe200078e0a08 */
[C---:B------:R-:W-:Y:S01]  /*4500*/  ISETP.GT.U32.AND P2, PT, R0.reuse, R243, PT ;  /* 0x000000f30000720c */ /* 0x040fe20003f44070 */
[----:B------:R-:W-:Y:S01]  /*4510*/  @!P6 IMAD.IADD R245, R245, 0x1, -R0 ;  /* 0x00000001f5f5e824 */ /* 0x000fe200078e0a00 */
[C---:B------:R-:W-:Y:S01]  /*4520*/  ISETP.GT.U32.AND P6, PT, R0.reuse, R247, PT ;  /* 0x000000f70000720c */ /* 0x040fe20003fc4070 */
[----:B------:R-:W-:Y:S01]  /*4530*/  IMAD R249, R0, R8, R249 ;  /* 0x0000000800f97224 */ /* 0x000fe200078e02f9 */
[----:B------:R-:W-:Y:S01]  /*4540*/  IABS R251, R16 ;  /* 0x0000001000fb7213 */ /* 0x000fe20000000000 */
[----:B------:R-:W-:Y:S01]  /*4550*/  IMAD.HI.U32 R8, R4, R99, RZ ;  /* 0x0000006304087227 */ /* 0x000fe200078e00ff */
[----:B------:R-:W-:-:S02]  /*4560*/  ISETP.GE.AND P5, PT, R12, RZ, PT ;  /* 0x000000ff0c00720c */ /* 0x000fc40003fa6270 */
[----:B------:R-:W-:Y:S01]  /*4570*/  LOP3.LUT R12, R6, 0x178, RZ, 0xfc, !PT ;  /* 0x00000178060c7812 */ /* 0x000fe200078efcff */
[----:B------:R-:W-:Y:S02]  /*4580*/  IMAD.MOV R8, RZ, RZ, -R8 ;  /* 0x000000ffff087224 */ /* 0x000fe400078e0a08 */
[----:B------:R-:W-:-:S04]  /*4590*/  IMAD.HI.U32 R10, R4, R251, RZ ;  /* 0x000000fb040a7227 */ /* 0x000fc800078e00ff */
[C---:B------:R-:W-:Y:S02]  /*45a0*/  IMAD R100, R0.reuse, R8, R99 ;  /* 0x0000000800647224 */ /* 0x040fe400078e0263 */
[----:B------:R-:W-:Y:S02]  /*45b0*/  IMAD.MOV R10, RZ, RZ, -R10 ;  /* 0x000000ffff0a7224 */ /* 0x000fe400078e0a0a */
[----:B------:R-:W-:Y:S01]  /*45c0*/  @!P6 IMAD.IADD R247, R247, 0x1, -R0 ;  /* 0x00000001f7f7e824 */ /* 0x000fe200078e0a00 */
[C---:B------:R-:W-:Y:S01]  /*45d0*/  ISETP.GT.U32.AND P6, PT, R0.reuse, R100, PT ;  /* 0x000000640000720c */ /* 0x040fe20003fc4070 */
[----:B------:R-:W-:Y:S01]  /*45e0*/  IMAD R251, R0, R10, R251 ;  /* 0x0000000a00fb7224 */ /* 0x000fe200078e02fb */
[----:B------:R-:W-:Y:S01]  /*45f0*/  LOP3.LUT R10, R6, 0x174, RZ, 0xfc, !PT ;  /* 0x00000174060a7812 */ /* 0x000fe200078efcff */
[----:B------:R-:W-:Y:S02]  /*4600*/  @!P1 IMAD.MOV R241, RZ, RZ, -R241 ;  /* 0x000000fffff19224 */ /* 0x000fe400078e0af1 */
[----:B------:R-:W-:Y:S01]  /*4610*/  IMAD.HI.U32 R8, R4, R109, RZ ;  /* 0x0000006d04087227 */ /* 0x000fe200078e00ff */
[----:B------:R-:W-:-:S02]  /*4620*/  ISETP.GT.U32.AND P1, PT, R0, R251, PT ;  /* 0x000000fb0000720c */ /* 0x000fc40003f24070 */
[----:B------:R-:W-:Y:S01]  /*4630*/  IABS R99, R10 ;  /* 0x0000000a00637213 */ /* 0x000fe20000000000 */
[--C-:B------:R-:W-:Y:S01]  /*4640*/  @!P2 IMAD.IADD R243, R243, 0x1, -R0.reuse ;  /* 0x00000001f3f3a824 */ /* 0x100fe200078e0a00 */
[C---:B------:R-:W-:Y:S01]  /*4650*/  ISETP.GT.U32.AND P2, PT, R0.reuse, R249, PT ;  /* 0x000000f90000720c */ /* 0x040fe20003f44070 */
[----:B------:R-:W-:Y:S01]  /*4660*/  @!P3 IMAD.MOV R239, RZ, RZ, -R239 ;  /* 0x000000ffffefb224 */ /* 0x000fe200078e0aef */
[----:B------:R-:W-:Y:S01]  /*4670*/  ISETP.GT.U32.AND P3, PT, R0, R245, PT ;  /* 0x000000f50000720c */ /* 0x000fe20003f64070 */
[----:B------:R-:W-:Y:S02]  /*4680*/  @!P6 IMAD.IADD R100, R100, 0x1, -R0 ;  /* 0x000000016464e824 */ /* 0x000fe400078e0a00 */
[----:B------:R-:W-:Y:S02]  /*4690*/  IMAD.MOV R8, RZ, RZ, -R8 ;  /* 0x000000ffff087224 */ /* 0x000fe400078e0a08 */
[----:B------:R-:W-:Y:S01]  /*46a0*/  @!P0 IMAD.MOV R247, RZ, RZ, -R247 ;  /* 0x000000fffff78224 */ /* 0x000fe200078e0af7 */
[C---:B------:R-:W-:Y:S01]  /*46b0*/  ISETP.GT.U32.AND P6, PT, R0.reuse, R100, PT ;  /* 0x000000640000720c */ /* 0x040fe20003fc4070 */
[----:B------:R-:W-:Y:S01]  /*46c0*/  IMAD R102, R0, R8, R109 ;  /* 0x0000000800667224 */ /* 0x000fe200078e026d */
[----:B------:R-:W-:Y:S01]  /*46d0*/  IABS R109, R12 ;  /* 0x0000000c006d7213 */ /* 0x000fe20000000000 */
[----:B------:R-:W-:-:S04]  /*46e0*/  IMAD.HI.U32 R8, R4, R99, RZ ;  /* 0x0000006304087227 */ /* 0x000fc800078e00ff */
[----:B------:R-:W-:Y:S02]  /*46f0*/  @!P1 IMAD.IADD R251, R251, 0x1, -R0 ;  /* 0x00000001fbfb9824 */ /* 0x000fe400078e0a00 */
[----:B------:R-:W-:Y:S02]  /*4700*/  IMAD.MOV R104, RZ, RZ, -R8 ;  /* 0x000000ffff687224 */ /* 0x000fe400078e0a08 */
[--C-:B------:R-:W-:Y:S01]  /*4710*/  @!P2 IMAD.IADD R249, R249, 0x1, -R0.reuse ;  /* 0x00000001f9f9a824 */ /* 0x100fe200078e0a00 */
[C---:B------:R-:W-:Y:S01]  /*4720*/  ISETP.GT.U32.AND P0, PT, R0.reuse, R251, PT ;  /* 0x000000fb0000720c */ /* 0x040fe20003f04070 */
[----:B------:R-:W-:Y:S01]  /*4730*/  IMAD R104, R0, R104, R99 ;  /* 0x0000006800687224 */ /* 0x000fe200078e0263 */
[----:B------:R-:W-:Y:S01]  /*4740*/  ISETP.GE.AND P2, PT, R18, RZ, PT ;  /* 0x000000ff1200720c */ /* 0x000fe20003f46270 */
[----:B------:R-:W-:Y:S01]  /*4750*/  @!P3 IMAD.IADD R245, R245, 0x1, -R0 ;  /* 0x00000001f5f5b824 */ /* 0x000fe200078e0a00 */
[----:B------:R-:W-:Y:S01]  /*4760*/  ISETP.GE.AND P3, PT, R16, RZ, PT ;  /* 0x000000ff1000720c */ /* 0x000fe20003f66270 */
[----:B------:R-:W-:Y:S01]  /*4770*/  IMAD.HI.U32 R8, R4, R109, RZ ;  /* 0x0000006d04087227 */ /* 0x000fe200078e00ff */
[----:B------:R-:W-:-:S02]  /*4780*/  ISETP.GT.U32.AND P1, PT, R0, R249, PT ;  /* 0x000000f90000720c */ /* 0x000fc40003f24070 */
[----:B------:R-:W-:Y:S01]  /*4790*/  LOP3.LUT R16, R6, 0x184, RZ, 0xfc, !PT ;  /* 0x0000018406107812 */ /* 0x000fe200078efcff */
[----:B------:R-:W-:Y:S01]  /*47a0*/  @!P6 IMAD.IADD R100, R100, 0x1, -R0 ;  /* 0x000000016464e824 */ /* 0x000fe200078e0a00 */
[----:B------:R-:W-:Y:S01]  /*47b0*/  ISETP.GT.U32.AND P6, PT, R0, R104, PT ;  /* 0x000000680000720c */ /* 0x000fe20003fc4070 */
[----:B------:R-:W-:Y:S01]  /*47c0*/  IMAD.MOV R8, RZ, RZ, -R8 ;  /* 0x000000ffff087224 */ /* 0x000fe200078e0a08 */
[----:B------:R-:W-:Y:S01]  /*47d0*/  LOP3.LUT R18, R6, 0x188, RZ, 0xfc, !PT ;  /* 0x0000018806127812 */ /* 0x000fe200078efcff */
[----:B------:R-:W-:Y:S01]  /*47e0*/  @!P4 IMAD.MOV R243, RZ, RZ, -R243 ;  /* 0x000000fffff3c224 */ /* 0x000fe200078e0af3 */
[----:B------:R-:W-:Y:S01]  /*47f0*/  ISETP.GE.AND P4, PT, R14, RZ, PT ;  /* 0x000000ff0e00720c */ /* 0x000fe20003f86270 */
[----:B------:R-:W-:Y:S01]  /*4800*/  @!P5 IMAD.MOV R245, RZ, RZ, -R245 ;  /* 0x000000fffff5d224 */ /* 0x000fe200078e0af5 */
[----:B------:R-:W-:Y:S01]  /*4810*/  ISETP.GT.U32.AND P5, PT, R0, R102, PT ;  /* 0x000000660000720c */ /* 0x000fe20003fa4070 */
[--C-:B------:R-:W-:Y:S01]  /*4820*/  @!P0 IMAD.IADD R251, R251, 0x1, -R0.reuse ;  /* 0x00000001fbfb8824 */ /* 0x100fe200078e0a00 */
[----:B------:R-:W-:Y:S01]  /*4830*/  LOP3.LUT R14, R6, 0x17c, RZ, 0xfc, !PT ;  /* 0x0000017c060e7812 */ /* 0x000fe200078efcff */
[C---:B------:R-:W-:Y:S01]  /*4840*/  IMAD R106, R0.reuse, R8, R109 ;  /* 0x00000008006a7224 */ /* 0x040fe200078e026d */
[----:B------:R-:W-:Y:S01]  /*4850*/  IABS R117, R16 ;  /* 0x0000001000757213 */ /* 0x000fe20000000000 */
[----:B------:R-:W-:Y:S01]  /*4860*/  @!P3 IMAD.MOV R251, RZ, RZ, -R251 ;  /* 0x000000fffffbb224 */ /* 0x000fe200078e0afb */
[----:B------:R-:W-:Y:S01]  /*4870*/  IABS R99, R14 ;  /* 0x0000000e00637213 */ /* 0x000fe20000000000 */
[--C-:B------:R-:W-:Y:S01]  /*4880*/  @!P1 IMAD.IADD R249, R249, 0x1, -R0.reuse ;  /* 0x00000001f9f99824 */ /* 0x100fe200078e0a00 */
[----:B------:R-:W-:Y:S01]  /*4890*/  ISETP.GT.U32.AND P3, PT, R0, R106, PT ;  /* 0x0000006a0000720c */ /* 0x000fe20003f64070 */
[--C-:B------:R-:W-:Y:S01]  /*48a0*/  @!P6 IMAD.IADD R104, R104, 0x1, -R0.reuse ;  /* 0x000000016868e824 */ /* 0x100fe200078e0a00 */
[----:B------:R-:W-:Y:S01]  /*48b0*/  ISETP.GE.AND P0, PT, R10, RZ, PT ;  /* 0x000000ff0a00720c */ /* 0x000fe20003f06270 */
[----:B------:R-:W-:Y:S01]  /*48c0*/  @!P4 IMAD.MOV R249, RZ, RZ, -R249 ;  /* 0x000000fffff9c224 */ /* 0x000fe200078e0af9 */
[----:B------:R-:W-:Y:S01]  /*48d0*/  IABS R121, R18 ;  /* 0x0000001200797213 */ /* 0x000fe20000000000 */
[----:B------:R-:W-:Y:S01]  /*48e0*/  @!P5 IMAD.IADD R102, R102, 0x1, -R0 ;  /* 0x000000016666d824 */ /* 0x000fe200078e0a00 */
[----:B------:R-:W-:Y:S01]  /*48f0*/  ISETP.GT.U32.AND P4, PT, R0, R104, PT ;  /* 0x000000680000720c */ /* 0x000fe20003f84070 */
[----:B------:R-:W-:Y:S01]  /*4900*/  IMAD.HI.U32 R8, R4, R99, RZ ;  /* 0x0000006304087227 */ /* 0x000fe200078e00ff */
[----:B------:R-:W-:-:S02]  /*4910*/  ISETP.GE.AND P5, PT, R12, RZ, PT ;  /* 0x000000ff0c00720c */ /* 0x000fc40003fa6270 */
[----:B------:R-:W-:Y:S01]  /*4920*/  LOP3.LUT R12, R6, 0x180, RZ, 0xfc, !PT ;  /* 0x00000180060c7812 */ /* 0x000fe200078efcff */
[----:B------:R-:W-:Y:S01]  /*4930*/  IMAD.MOV R8, RZ, RZ, -R8 ;  /* 0x000000ffff087224 */ /* 0x000fe200078e0a08 */
[----:B------:R-:W-:Y:S01]  /*4940*/  ISETP.GT.U32.AND P6, PT, R0, R102, PT ;  /* 0x000000660000720c */ /* 0x000fe20003fc4070 */
[----:B------:R-:W-:Y:S01]  /*4950*/  @!P3 IMAD.IADD R106, R106, 0x1, -R0 ;  /* 0x000000016a6ab824 */ /* 0x000fe200078e0a00 */
[----:B------:R-:W-:Y:S01]  /*4960*/  IABS R113, R12 ;  /* 0x0000000c00717213 */ /* 0x000fe20000000000 */
[----:B------:R-:W-:Y:S01]  /*4970*/  IMAD R109, R0, R8, R99 ;  /* 0x00000008006d7224 */ /* 0x000fe200078e0263 */
[----:B------:R-:W-:Y:S01]  /*4980*/  ISETP.GE.AND P1, PT, R20, RZ, PT ;  /* 0x000000ff1400720c */ /* 0x000fe20003f26270 */
[----:B------:R-:W-:Y:S01]  /*4990*/  IMAD.HI.U32 R10, R4, R117, RZ ;  /* 0x00000075040a7227 */ /* 0x000fe200078e00ff */
[----:B------:R-:W-:Y:S02]  /*49a0*/  ISETP.GT.U32.AND P3, PT, R0, R106, PT ;  /* 0x0000006a0000720c */ /* 0x000fe40003f64070 */
[----:B------:R-:W-:Y:S01]  /*49b0*/  LOP3.LUT R20, R6, 0x1b4, RZ, 0xfc, !PT ;  /* 0x000001b406147812 */ /* 0x000fe200078efcff */
[----:B------:R-:W-:-:S03]  /*49c0*/  IMAD.HI.U32 R8, R4, R113, RZ ;  /* 0x0000007104087227 */ /* 0x000fc600078e00ff */
[----:B------:R-:W-:Y:S01]  /*49d0*/  IABS R165, R20 ;  /* 0x0000001400a57213 */ /* 0x000fe20000000000 */
[----:B------:R-:W-:Y:S01]  /*49e0*/  @!P4 IMAD.IADD R104, R104, 0x1, -R0 ;  /* 0x000000016868c824 */ /* 0x000fe200078e0a00 */
[----:B------:R-:W-:Y:S01]  /*49f0*/  ISETP.GE.AND P4, PT, R12, RZ, PT ;  /* 0x000000ff0c00720c */ /* 0x000fe20003f86270 */
[----:B------:R-:W-:Y:S02]  /*4a00*/  IMAD.MOV R12, RZ, RZ, -R8 ;  /* 0x000000ffff0c7224 */ /* 0x000fe400078e0a08 */
[----:B------:R-:W-:-:S04]  /*4a10*/  IMAD.HI.U32 R8, R4, R121, RZ ;  /* 0x0000007904087227 */ /* 0x000fc800078e00ff */
[----:B------:R-:W-:Y:S02]  /*4a20*/  IMAD.MOV R10, RZ, RZ, -R10 ;  /* 0x000000ffff0a7224 */ /* 0x000fe400078e0a0a */
[----:B------:R-:W-:Y:S01]  /*4a30*/  @!P6 IMAD.IADD R102, R102, 0x1, -R0 ;  /* 0x000000016666e824 */ /* 0x000fe200078e0a00 */
[C---:B------:R-:W-:Y:S01]  /*4a40*/  ISETP.GT.U32.AND P6, PT, R0.reuse, R109, PT ;  /* 0x0000006d0000720c */ /* 0x040fe20003fc4070 */
[----:B------:R-:W-:Y:S02]  /*4a50*/  IMAD.MOV R8, RZ, RZ, -R8 ;  /* 0x000000ffff087224 */ /* 0x000fe400078e0a08 */
[----:B------:R-:W-:Y:S01]  /*4a60*/  IMAD R117, R0, R10, R117 ;  /* 0x0000000a00757224 */ /* 0x000fe200078e0275 */
[----:B------:R-:W-:Y:S01]  /*4a70*/  LOP3.LUT R10, R6, 0x190, RZ, 0xfc, !PT ;  /* 0x00000190060a7812 */ /* 0x000fe200078efcff */
[----:B------:R-:W-:Y:S01]  /*4a80*/  @!P2 IMAD.MOV R100, RZ, RZ, -R100 ;  /* 0x000000ffff64a224 */ /* 0x000fe200078e0a64 */
[----:B------:R-:W-:Y:S01]  /*4a90*/  ISETP.GE.AND P2, PT, R14, RZ, PT ;  /* 0x000000ff0e00720c */ /* 0x000fe20003f46270 */
[----:B------:R-:W-:Y:S01]  /*4aa0*/  IMAD R121, R0, R8, R121 ;  /* 0x0000000800797224 */ /* 0x000fe200078e0279 */
[----:B------:R-:W-:Y:S01]  /*4ab0*/  LOP3.LUT R14, R6, 0x18c, RZ, 0xfc, !PT ;  /* 0x0000018c060e7812 */ /* 0x000fe200078efcff */
[----:B------:R-:W-:Y:S01]  /*4ac0*/  @!P3 IMAD.IADD R106, R106, 0x1, -R0 ;  /* 0x000000016a6ab824 */ /* 0x000fe200078e0a00 */
[C---:B------:R-:W-:Y:S01]  /*4ad0*/  ISETP.GT.U32.AND P3, PT, R0.reuse, R117, PT ;  /* 0x000000750000720c */ /* 0x040fe20003f64070 */
[C---:B------:R-:W-:Y:S01]  /*4ae0*/  IMAD R113, R0.reuse, R12, R113 ;  /* 0x0000000c00717224 */ /* 0x040fe200078e0271 */
[----:B------:R-:W-:Y:S01]  /*4af0*/  IABS R125, R14 ;  /* 0x0000000e007d7213 */ /* 0x000fe20000000000 */
[----:B------:R-:W-:Y:S01]  /*4b00*/  @!P5 IMAD.MOV R106, RZ, RZ, -R106 ;  /* 0x000000ffff6ad224 */ /* 0x000fe200078e0a6a */
[----:B------:R-:W-:Y:S01]  /*4b10*/  ISETP.GT.U32.AND P5, PT, R0, R121, PT ;  /* 0x000000790000720c */ /* 0x000fe20003fa4070 */
[----:B------:R-:W-:Y:S01]  /*4b20*/  @!P6 IMAD.IADD R109, R109, 0x1, -R0 ;  /* 0x000000016d6de824 */ /* 0x000fe200078e0a00 */
[----:B------:R-:W-:Y:S01]  /*4b30*/  IABS R129, R10 ;  /* 0x0000000a00817213 */ /* 0x000fe20000000000 */
[----:B------:R-:W-:Y:S01]  /*4b40*/  IMAD.HI.U32 R8, R4, R125, RZ ;  /* 0x0000007d04087227 */ /* 0x000fe200078e00ff */
[----:B------:R-:W-:-:S02]  /*4b50*/  LOP3.LUT R12, R6, 0x194, RZ, 0xfc, !PT ;  /* 0x00000194060c7812 */ /* 0x000fc400078efcff */
[C---:B------:R-:W-:Y:S01]  /*4b60*/  ISETP.GT.U32.AND P6, PT, R0.reuse, R109, PT ;  /* 0x0000006d0000720c */ /* 0x040fe20003fc4070 */
[----:B------:R-:W-:Y:S01]  /*4b70*/  @!P1 IMAD.MOV R102, RZ, RZ, -R102 ;  /* 0x000000ffff669224 */ /* 0x000fe200078e0a66 */
[C---:B------:R-:W-:Y:S01]  /*4b80*/  ISETP.GT.U32.AND P1, PT, R0.reuse, R113, PT ;  /* 0x000000710000720c */ /* 0x040fe20003f24070 */
[----:B------:R-:W-:Y:S01]  /*4b90*/  @!P3 IMAD.IADD R117, R117, 0x1, -R0 ;  /* 0x000000017575b824 */ /* 0x000fe200078e0a00 */
[----:B------:R-:W-:Y:S01]  /*4ba0*/  IABS R133, R12 ;  /* 0x0000000c00857213 */ /* 0x000fe20000000000 */
[----:B------:R-:W-:Y:S02]  /*4bb0*/  IMAD.MOV R8, RZ, RZ, -R8 ;  /* 0x000000ffff087224 */ /* 0x000fe400078e0a08 */
[----:B------:R-:W-:Y:S01]  /*4bc0*/  @!P5 IMAD.IADD R121, R121, 0x1, -R0 ;  /* 0x000000017979d824 */ /* 0x000fe200078e0a00 */
[C---:B------:R-:W-:Y:S01]  /*4bd0*/  ISETP.GT.U32.AND P5, PT, R0.reuse, R117, PT ;  /* 0x000000750000720c */ /* 0x040fe20003fa4070 */
[----:B------:R-:W-:Y:S02]  /*4be0*/  IMAD R125, R0, R8, R125 ;  /* 0x00000008007d7224 */ /* 0x000fe400078e027d */
[----:B------:R-:W-:-:S04]  /*4bf0*/  IMAD.HI.U32 R8, R4, R129, RZ ;  /* 0x0000008104087227 */ /* 0x000fc800078e00ff */
[----:B------:R-:W-:Y:S02]  /*4c00*/  IMAD.MOV R8, RZ, RZ, -R8 ;  /* 0x000000ffff087224 */ /* 0x000fe400078e0a08 */
[--C-:B------:R-:W-:Y:S01]  /*4c10*/  @!P6 IMAD.IADD R109, R109, 0x1, -R0.reuse ;  /* 0x000000016d6de824 */ /* 0x100fe200078e0a00 */
[----:B------:R-:W-:Y:S01]  /*4c20*/  ISETP.GE.AND P6, PT, R18, RZ, PT ;  /* 0x000000ff1200720c */ /* 0x000fe20003fc6270 */
        /* <DEDUP_REMOVED lines=11> */
[----:B------:R-:W-:-:S02]  /*4ce0*/  ISETP.GE.AND P0, PT, R16, RZ, PT ;  /* 0x000000ff1000720c */ /* 0x000fc40003f06270 */
[----:B------:R-:W-:Y:S02]  /*4cf0*/  IABS R137, R14 ;  /* 0x0000000e00897213 */ /* 0x000fe40000000000 */
[C---:B------:R-:W-:Y:S02]  /*4d00*/  LOP3.LUT R16, R6.reuse, 0x19c, RZ, 0xfc, !PT ;  /* 0x0000019c06107812 */ /* 0x040fe400078efcff */
[----:B------:R-:W-:Y:S01]  /*4d10*/  LOP3.LUT R18, R6, 0x1a4, RZ, 0xfc, !PT ;  /* 0x000001a406127812 */ /* 0x000fe200078efcff */
[--C-:B------:R-:W-:Y:S01]  /*4d20*/  @!P2 IMAD.IADD R121, R121, 0x1, -R0.reuse ;  /* 0x000000017979a824 */ /* 0x100fe200078e0a00 */
[----:B------:R-:W-:Y:S01]  /*4d30*/  ISETP.GE.AND P2, PT, R10, RZ, PT ;  /* 0x000000ff0a00720c */ /* 0x000fe20003f46270 */
[----:B------:R-:W-:Y:S01]  /*4d40*/  @!P3 IMAD.IADD R113, R113, 0x1, -R0 ;  /* 0x000000017171b824 */ /* 0x000fe200078e0a00 */
[----:B------:R-:W-:Y:S01]  /*4d50*/  ISETP.GT.U32.AND P3, PT, R0, R125, PT ;  /* 0x0000007d0000720c */ /* 0x000fe20003f64070 */
[----:B------:R-:W-:Y:S01]  /*4d60*/  IMAD.MOV R10, RZ, RZ, -R8 ;  /* 0x000000ffff0a7224 */ /* 0x000fe200078e0a08 */
[----:B------:R-:W-:Y:S01]  /*4d70*/  IABS R141, R16 ;  /* 0x00000010008d7213 */ /* 0x000fe20000000000 */
[----:B------:R-:W-:Y:S01]  /*4d80*/  @!P5 IMAD.IADD R129, R129, 0x1, -R0 ;  /* 0x000000018181d824 */ /* 0x000fe200078e0a00 */
[----:B------:R-:W-:Y:S01]  /*4d90*/  IABS R149, R18 ;  /* 0x0000001200957213 */ /* 0x000fe20000000000 */
[----:B------:R-:W-:-:S03]  /*4da0*/  IMAD.HI.U32 R8, R4, R137, RZ ;  /* 0x0000008904087227 */ /* 0x000fc600078e00ff */
[C---:B------:R-:W-:Y:S01]  /*4db0*/  ISETP.GT.U32.AND P5, PT, R0.reuse, R129, PT ;  /* 0x000000810000720c */ /* 0x040fe20003fa4070 */
[----:B------:R-:W-:Y:S02]  /*4dc0*/  IMAD R133, R0, R10, R133 ;  /* 0x0000000a00857224 */ /* 0x000fe400078e0285 */
[----:B------:R-:W-:Y:S02]  /*4dd0*/  IMAD.MOV R8, RZ, RZ, -R8 ;  /* 0x000000ffff087224 */ /* 0x000fe400078e0a08 */
[----:B------:R-:W-:-:S04]  /*4de0*/  IMAD.HI.U32 R10, R4, R141, RZ ;  /* 0x0000008d040a7227 */ /* 0x000fc800078e00ff */
[----:B------:R-:W-:Y:S02]  /*4df0*/  IMAD R137, R0, R8, R137 ;  /* 0x0000000800897224 */ /* 0x000fe400078e0289 */
[----:B------:R-:W-:Y:S02]  /*4e00*/  IMAD.MOV R10, RZ, RZ, -R10 ;  /* 0x000000ffff0a7224 */ /* 0x000fe400078e0a0a */
[--C-:B------:R-:W-:Y:S01]  /*4e10*/  @!P3 IMAD.IADD R125, R125, 0x1, -R0.reuse ;  /* 0x000000017d7db824 */ /* 0x100fe200078e0a00 */
[----:B------:R-:W-:Y:S01]  /*4e20*/  ISETP.GE.AND P3, PT, R12, RZ, PT ;  /* 0x000000ff0c00720c */ /* 0x000fe20003f66270 */
[----:B------:R-:W-:Y:S01]  /*4e30*/  @!P6 IMAD.MOV R121, RZ, RZ, -R121 ;  /* 0x000000ffff79e224 */ /* 0x000fe200078e0a79 */
[C---:B------:R-:W-:Y:S01]  /*4e40*/  ISETP.GT.U32.AND P6, PT, R0.reuse, R137, PT ;  /* 0x000000890000720c */ /* 0x040fe20003fc4070 */
[----:B------:R-:W-:Y:S01]  /*4e50*/  IMAD R141, R0, R10, R141 ;  /* 0x0000000a008d7224 */ /* 0x000fe200078e028d */
[----:B------:R-:W-:Y:S01]  /*4e60*/  LOP3.LUT R12, R6, 0x1a0, RZ, 0xfc, !PT ;  /* 0x000001a0060c7812 */ /* 0x000fe200078efcff */
[----:B------:R-:W-:Y:S01]  /*4e70*/  @!P4 IMAD.MOV R113, RZ, RZ, -R113 ;  /* 0x000000ffff71c224 */ /* 0x000fe200078e0a71 */
[C---:B------:R-:W-:Y:S01]  /*4e80*/  ISETP.GT.U32.AND P4, PT, R0.reuse, R125, PT ;  /* 0x0000007d0000720c */ /* 0x040fe20003f84070 */
[----:B------:R-:W-:Y:S01]  /*4e90*/  @!P0 IMAD.MOV R117, RZ, RZ, -R117 ;  /* 0x000000ffff758224 */ /* 0x000fe200078e0a75 */
[C---:B------:R-:W-:Y:S01]  /*4ea0*/  ISETP.GT.U32.AND P0, PT, R0.reuse, R133, PT ;  /* 0x000000850000720c */ /* 0x040fe20003f04070 */
[----:B------:R-:W-:Y:S01]  /*4eb0*/  @!P5 IMAD.IADD R129, R129, 0x1, -R0 ;  /* 0x000000018181d824 */ /* 0x000fe200078e0a00 */
[----:B------:R-:W-:-:S02]  /*4ec0*/  ISETP.GT.U32.AND P5, PT, R0, R141, PT ;  /* 0x0000008d0000720c */ /* 0x000fc40003fa4070 */
[----:B------:R-:W-:Y:S01]  /*4ed0*/  IABS R145, R12 ;  /* 0x0000000c00917213 */ /* 0x000fe20000000000 */
[----:B------:R-:W-:Y:S01]  /*4ee0*/  @!P2 IMAD.MOV R129, RZ, RZ, -R129 ;  /* 0x000000ffff81a224 */ /* 0x000fe200078e0a81 */
[----:B------:R-:W-:Y:S01]  /*4ef0*/  ISETP.GE.AND P2, PT, R12, RZ, PT ;  /* 0x000000ff0c00720c */ /* 0x000fe20003f46270 */
[----:B------:R-:W-:Y:S02]  /*4f00*/  @!P6 IMAD.IADD R137, R137, 0x1, -R0 ;  /* 0x000000018989e824 */ /* 0x000fe400078e0a00 */
[----:B------:R-:W-:-:S03]  /*4f10*/  IMAD.HI.U32 R8, R4, R145, RZ ;  /* 0x0000009104087227 */ /* 0x000fc600078e00ff */
[----:B------:R-:W-:Y:S01]  /*4f20*/  ISETP.GT.U32.AND P6, PT, R0, R137, PT ;  /* 0x000000890000720c */ /* 0x000fe20003fc4070 */
[--C-:B------:R-:W-:Y:S01]  /*4f30*/  @!P4 IMAD.IADD R125, R125, 0x1, -R0.reuse ;  /* 0x000000017d7dc824 */ /* 0x100fe200078e0a00 */
[----:B------:R-:W-:Y:S01]  /*4f40*/  ISETP.GE.AND P4, PT, R14, RZ, PT ;  /* 0x000000ff0e00720c */ /* 0x000fe20003f86270 */
[----:B------:R-:W-:Y:S01]  /*4f50*/  @!P0 IMAD.IADD R133, R133, 0x1, -R0 ;  /* 0x0000000185858824 */ /* 0x000fe200078e0a00 */
[----:B------:R-:W-:Y:S01]  /*4f60*/  LOP3.LUT R14, R6, 0x1a8, RZ, 0xfc, !PT ;  /* 0x000001a8060e7812 */ /* 0x000fe200078efcff */
[----:B------:R-:W-:Y:S01]  /*4f70*/  IMAD.MOV R10, RZ, RZ, -R8 ;  /* 0x000000ffff0a7224 */ /* 0x000fe200078e0a08 */
[----:B------:R-:W-:Y:S01]  /*4f80*/  ISETP.GE.AND P0, PT, R16, RZ, PT ;  /* 0x000000ff1000720c */ /* 0x000fe20003f06270 */
[----:B------:R-:W-:Y:S01]  /*4f90*/  @!P5 IMAD.IADD R141, R141, 0x1, -R0 ;  /* 0x000000018d8dd824 */ /* 0x000fe200078e0a00 */
[----:B------:R-:W-:Y:S01]  /*4fa0*/  IABS R153, R14 ;  /* 0x0000000e00997213 */ /* 0x000fe20000000000 */
[----:B------:R-:W-:Y:S01]  /*4fb0*/  IMAD.HI.U32 R8, R4, R149, RZ ;  /* 0x0000009504087227 */ /* 0x000fe200078e00ff */
[----:B------:R-:W-:-:S02]  /*4fc0*/  LOP3.LUT R16, R6, 0x1ac, RZ, 0xfc, !PT ;  /* 0x000001ac06107812 */ /* 0x000fc400078efcff */
[C---:B------:R-:W-:Y:S01]  /*4fd0*/  ISETP.GT.U32.AND P5, PT, R0.reuse, R141, PT ;  /* 0x0000008d0000720c */ /* 0x040fe20003fa4070 */
[----:B------:R-:W-:Y:S01]  /*4fe0*/  @!P1 IMAD.MOV R125, RZ, RZ, -R125 ;  /* 0x000000ffff7d9224 */ /* 0x000fe200078e0a7d */
[----:B------:R-:W-:Y:S01]  /*4ff0*/  ISETP.GT.U32.AND P1, PT, R0, R133, PT ;  /* 0x000000850000720c */ /* 0x000fe20003f24070 */
[----:B------:R-:W-:Y:S01]  /*5000*/  IMAD.MOV R8, RZ, RZ, -R8 ;  /* 0x000000ffff087224 */ /* 0x000fe200078e0a08 */
[----:B------:R-:W-:Y:S01]  /*5010*/  IABS R157, R16 ;  /* 0x00000010009d7213 */ /* 0x000fe20000000000 */
[----:B------:R-:W-:Y:S01]  /*5020*/  @!P6 IMAD.IADD R137, R137, 0x1, -R0 ;  /* 0x000000018989e824 */ /* 0x000fe200078e0a00 */
[----:B------:R-:W-:Y:S01]  /*5030*/  ISETP.GE.AND P6, PT, R18, RZ, PT ;  /* 0x000000ff1200720c */ /* 0x000fe20003fc6270 */
[----:B------:R-:W-:Y:S01]  /*5040*/  IMAD R149, R0, R8, R149 ;  /* 0x0000000800957224 */ /* 0x000fe200078e0295 */
[----:B------:R-:W-:Y:S01]  /*5050*/  LOP3.LUT R18, R6, 0x1b0, RZ, 0xfc, !PT ;  /* 0x000001b006127812 */ /* 0x000fe200078efcff */
[----:B------:R-:W-:-:S03]  /*5060*/  IMAD.HI.U32 R8, R4, R153, RZ ;  /* 0x0000009904087227 */ /* 0x000fc600078e00ff */
[----:B------:R-:W-:Y:S01]  /*5070*/  IABS R161, R18 ;  /* 0x0000001200a17213 */ /* 0x000fe20000000000 */
[C---:B------:R-:W-:Y:S02]  /*5080*/  IMAD R145, R0.reuse, R10, R145 ;  /* 0x0000000a00917224 */ /* 0x040fe400078e0291 */
[----:B------:R-:W-:Y:S02]  /*5090*/  IMAD.MOV R8, RZ, RZ, -R8 ;  /* 0x000000ffff087224 */ /* 0x000fe400078e0a08 */
[--C-:B------:R-:W-:Y:S01]  /*50a0*/  @!P1 IMAD.IADD R133, R133, 0x1, -R0.reuse ;  /* 0x0000000185859824 */ /* 0x100fe200078e0a00 */
[C---:B------:R-:W-:Y:S01]  /*50b0*/  ISETP.GT.U32.AND P1, PT, R0.reuse, R145, PT ;  /* 0x000000910000720c */ /* 0x040fe20003f24070 */
[----:B------:R-:W-:Y:S01]  /*50c0*/  @!P5 IMAD.IADD R141, R141, 0x1, -R0 ;  /* 0x000000018d8dd824 */ /* 0x000fe200078e0a00 */
[C---:B------:R-:W-:Y:S01]  /*50d0*/  ISETP.GT.U32.AND P5, PT, R0.reuse, R149, PT ;  /* 0x000000950000720c */ /* 0x040fe20003fa4070 */
[----:B------:R-:W-:Y:S02]  /*50e0*/  IMAD R153, R0, R8, R153 ;  /* 0x0000000800997224 */ /* 0x000fe400078e0299 */
[----:B------:R-:W-:-:S02]  /*50f0*/  @!P4 IMAD.MOV R137, RZ, RZ, -R137 ;  /* 0x000000ffff89c224 */ /* 0x000fc400078e0a89 */
[----:B------:R-:W-:Y:S01]  /*5100*/  IMAD.HI.U32 R10, R4, R161, RZ ;  /* 0x000000a1040a7227 */ /* 0x000fe200078e00ff */
[----:B------:R-:W-:-:S03]  /*5110*/  ISETP.GT.U32.AND P4, PT, R0, R153, PT ;  /* 0x000000990000720c */ /* 0x000fc60003f84070 */
[----:B------:R-:W-:Y:S02]  /*5120*/  IMAD.MOV R10, RZ, RZ, -R10 ;  /* 0x000000ffff0a7224 */ /* 0x000fe400078e0a0a */
[--C-:B------:R-:W-:Y:S01]  /*5130*/  @!P1 IMAD.IADD R145, R145, 0x1, -R0.reuse ;  /* 0x0000000191919824 */ /* 0x100fe200078e0a00 */
[----:B------:R-:W-:Y:S01]  /*5140*/  ISETP.GE.AND P1, PT, R14, RZ, PT ;  /* 0x000000ff0e00720c */ /* 0x000fe20003f26270 */
[--C-:B------:R-:W-:Y:S01]  /*5150*/  @!P5 IMAD.IADD R149, R149, 0x1, -R0.reuse ;  /* 0x000000019595d824 */ /* 0x100fe200078e0a00 */
[----:B------:R-:W-:Y:S01]  /*5160*/  LOP3.LUT R14, R6, 0x1bc, RZ, 0xfc, !PT ;  /* 0x000001bc060e7812 */ /* 0x000fe200078efcff */
[C---:B------:R-:W-:Y:S01]  /*5170*/  IMAD R161, R0.reuse, R10, R161 ;  /* 0x0000000a00a17224 */ /* 0x040fe200078e02a1 */
[C---:B------:R-:W-:Y:S01]  /*5180*/  ISETP.GT.U32.AND P5, PT, R0.reuse, R145, PT ;  /* 0x000000910000720c */ /* 0x040fe20003fa4070 */
[----:B------:R-:W-:Y:S01]  /*5190*/  @!P3 IMAD.MOV R133, RZ, RZ, -R133 ;  /* 0x000000ffff85b224 */ /* 0x000fe200078e0a85 */
[C---:B------:R-:W-:Y:S01]  /*51a0*/  ISETP.GT.U32.AND P3, PT, R0.reuse, R149, PT ;  /* 0x000000950000720c */ /* 0x040fe20003f64070 */
[----:B------:R-:W-:Y:S01]  /*51b0*/  @!P4 IMAD.IADD R153, R153, 0x1, -R0 ;  /* 0x000000019999c824 */ /* 0x000fe200078e0a00 */
[----:B------:R-:W-:Y:S01]  /*51c0*/  ISETP.GT.U32.AND P4, PT, R0, R161, PT ;  /* 0x000000a10000720c */ /* 0x000fe20003f84070 */
[----:B------:R-:W-:Y:S01]  /*51d0*/  IMAD.HI.U32 R8, R4, R157, RZ ;  /* 0x0000009d04087227 */ /* 0x000fe200078e00ff */
[----:B------:R-:W-:-:S03]  /*51e0*/  IABS R173, R14 ;  /* 0x0000000e00ad7213 */ /* 0x000fc60000000000 */
[----:B------:R-:W-:Y:S02]  /*51f0*/  IMAD.MOV R8, RZ, RZ, -R8 ;  /* 0x000000ffff087224 */ /* 0x000fe400078e0a08 */
[----:B------:R-:W-:-:S04]  /*5200*/  IMAD.HI.U32 R12, R4, R165, RZ ;  /* 0x000000a5040c7227 */ /* 0x000fc800078e00ff */
[----:B------:R-:W-:Y:S02]  /*5210*/  IMAD R157, R0, R8, R157 ;  /* 0x00000008009d7224 */ /* 0x000fe400078e029d */
[----:B------:R-:W-:Y:S02]  /*5220*/  IMAD.MOV R12, RZ, RZ, -R12 ;  /* 0x000000ffff0c7224 */ /* 0x000fe400078e0a0c */
[--C-:B------:R-:W-:Y:S01]  /*5230*/  @!P5 IMAD.IADD R145, R145, 0x1, -R0.reuse ;  /* 0x000000019191d824 */ /* 0x100fe200078e0a00 */
[----:B------:R-:W-:Y:S01]  /*5240*/  ISETP.GE.AND P5, PT, R18, RZ, PT ;  /* 0x000000ff1200720c */ /* 0x000fe20003fa6270 */
[--C-:B------:R-:W-:Y:S01]  /*5250*/  @!P3 IMAD.IADD R149, R149, 0x1, -R0.reuse ;  /* 0x000000019595b824 */ /* 0x100fe200078e0a00 */
[----:B------:R-:W-:Y:S01]  /*5260*/  ISETP.GT.U32.AND P3, PT, R0, R157, PT ;  /* 0x0000009d0000720c */ /* 0x000fe20003f64070 */
[----:B------:R-:W-:Y:S01]  /*5270*/  @!P4 IMAD.IADD R161, R161, 0x1, -R0 ;  /* 0x00000001a1a1c824 */ /* 0x000fe200078e0a00 */
[----:B------:R-:W-:Y:S01]  /*5280*/  LOP3.LUT R18, R6, 0x1c4, RZ, 0xfc, !PT ;  /* 0x000001c406127812 */ /* 0x000fe200078efcff */
        /* <DEDUP_REMOVED lines=12> */
[----:B------:R-:W-:Y:S01]  /*5350*/  @!P3 IMAD.IADD R157, R157, 0x1, -R0 ;  /* 0x000000019d9db824 */ /* 0x000fe200078e0a00 */
[----:B------:R-:W-:Y:S01]  /*5360*/  LOP3.LUT R16, R6, 0x1c0, RZ, 0xfc, !PT ;  /* 0x000001c006107812 */ /* 0x000fe200078efcff */
[C---:B------:R-:W-:Y:S01]  /*5370*/  IMAD R173, R0.reuse, R10, R173 ;  /* 0x0000000a00ad7224 */ /* 0x040fe200078e02ad */
[----:B------:R-:W-:Y:S01]  /*5380*/  ISETP.GT.U32.AND P3, PT, R0, R153, PT ;  /* 0x000000990000720c */ /* 0x000fe20003f64070 */
[----:B------:R-:W-:Y:S01]  /*5390*/  IMAD.HI.U32 R8, R4, R169, RZ ;  /* 0x000000a904087227 */ /* 0x000fe200078e00ff */
[----:B------:R-:W-:-:S02]  /*53a0*/  ISETP.GT.U32.AND P4, PT, R0, R157, PT ;  /* 0x0000009d0000720c */ /* 0x000fc40003f84070 */
[----:B------:R-:W-:Y:S01]  /*53b0*/  IABS R177, R16 ;  /* 0x0000001000b17213 */ /* 0x000fe20000000000 */
[--C-:B------:R-:W-:Y:S01]  /*53c0*/  @!P2 IMAD.IADD R161, R161, 0x1, -R0.reuse ;  /* 0x00000001a1a1a824 */ /* 0x100fe200078e0a00 */
[----:B------:R-:W-:Y:S01]  /*53d0*/  ISETP.GT.U32.AND P2, PT, R0, R173, PT ;  /* 0x000000ad0000720c */ /* 0x000fe20003f44070 */
[----:B------:R-:W-:Y:S02]  /*53e0*/  @!P6 IMAD.IADD R165, R165, 0x1, -R0 ;  /* 0x00000001a5a5e824 */ /* 0x000fe400078e0a00 */
[----:B------:R-:W-:Y:S02]  /*53f0*/  IMAD.MOV R8, RZ, RZ, -R8 ;  /* 0x000000ffff087224 */ /* 0x000fe400078e0a08 */
[----:B------:R-:W-:Y:S01]  /*5400*/  IMAD.HI.U32 R10, R4, R181, RZ ;  /* 0x000000b5040a7227 */ /* 0x000fe200078e00ff */
[----:B------:R-:W-:-:S03]  /*5410*/  ISETP.GT.U32.AND P6, PT, R0, R165, PT ;  /* 0x000000a50000720c */ /* 0x000fc60003fc4070 */
[----:B------:R-:W-:Y:S02]  /*5420*/  IMAD R169, R0, R8, R169 ;  /* 0x0000000800a97224 */ /* 0x000fe400078e02a9 */
[----:B------:R-:W-:-:S04]  /*5430*/  IMAD.HI.U32 R8, R4, R177, RZ ;  /* 0x000000b104087227 */ /* 0x000fc800078e00ff */
[----:B------:R-:W-:Y:S02]  /*5440*/  IMAD.MOV R8, RZ, RZ, -R8 ;  /* 0x000000ffff087224 */ /* 0x000fe400078e0a08 */
[--C-:B------:R-:W-:Y:S01]  /*5450*/  @!P4 IMAD.IADD R157, R157, 0x1, -R0.reuse ;  /* 0x000000019d9dc824 */ /* 0x100fe200078e0a00 */
[C---:B------:R-:W-:Y:S01]  /*5460*/  ISETP.GT.U32.AND P4, PT, R0.reuse, R169, PT ;  /* 0x000000a90000720c */ /* 0x040fe20003f84070 */
[--C-:B------:R-:W-:Y:S02]  /*5470*/  @!P2 IMAD.IADD R173, R173, 0x1, -R0.reuse ;  /* 0x00000001adada824 */ /* 0x100fe400078e0a00 */
[C---:B------:R-:W-:Y:S02]  /*5480*/  IMAD R177, R0.reuse, R8, R177 ;  /* 0x0000000800b17224 */ /* 0x040fe400078e02b1 */
[----:B------:R-:W-:Y:S01]  /*5490*/  @!P6 IMAD.IADD R165, R165, 0x1, -R0 ;  /* 0x00000001a5a5e824 */ /* 0x000fe200078e0a00 */
[C---:B------:R-:W-:Y:S01]  /*54a0*/  ISETP.GT.U32.AND P2, PT, R0.reuse, R173, PT ;  /* 0x000000ad0000720c */ /* 0x040fe20003f44070 */
[----:B------:R-:W-:Y:S01]  /*54b0*/  IMAD.MOV R10, RZ, RZ, -R10 ;  /* 0x000000ffff0a7224 */ /* 0x000fe200078e0a0a */
[----:B------:R-:W-:Y:S01]  /*54c0*/  ISETP.GT.U32.AND P6, PT, R0, R177, PT ;  /* 0x000000b10000720c */ /* 0x000fe20003fc4070 */
[--C-:B------:R-:W-:Y:S01]  /*54d0*/  @!P3 IMAD.IADD R153, R153, 0x1, -R0.reuse ;  /* 0x000000019999b824 */ /* 0x100fe200078e0a00 */
[----:B------:R-:W-:Y:S01]  /*54e0*/  ISETP.GE.AND P3, PT, R20, RZ, PT ;  /* 0x000000ff1400720c */ /* 0x000fe20003f66270 */
[----:B------:R-:W-:Y:S01]  /*54f0*/  IMAD R181, R0, R10, R181 ;  /* 0x0000000a00b57224 */ /* 0x000fe200078e02b5 */
[----:B------:R-:W-:Y:S01]  /*5500*/  LOP3.LUT R10, R6, 0x1c8, RZ, 0xfc, !PT ;  /* 0x000001c8060a7812 */ /* 0x000fe200078efcff */
[--C-:B------:R-:W-:Y:S01]  /*5510*/  @!P4 IMAD.IADD R169, R169, 0x1, -R0.reuse ;  /* 0x00000001a9a9c824 */ /* 0x100fe200078e0a00 */
[----:B------:R-:W-:Y:S01]  /*5520*/  ISETP.GE.AND P4, PT, R14, RZ, PT ;  /* 0x000000ff0e00720c */ /* 0x000fe20003f86270 */
[----:B------:R-:W-:Y:S01]  /*5530*/  @!P0 IMAD.MOV R157, RZ, RZ, -R157 ;  /* 0x000000ffff9d8224 */ /* 0x000fe200078e0a9d */
[----:B------:R-:W-:Y:S01]  /*5540*/  IABS R185, R10 ;  /* 0x0000000a00b97213 */ /* 0x000fe20000000000 */
[----:B------:R-:W-:Y:S01]  /*5550*/  @!P1 IMAD.MOV R153, RZ, RZ, -R153 ;  /* 0x000000ffff999224 */ /* 0x000fe200078e0a99 */
[----:B------:R-:W-:Y:S01]  /*5560*/  ISETP.GT.U32.AND P0, PT, R0, R169, PT ;  /* 0x000000a90000720c */ /* 0x000fe20003f04070 */
[--C-:B------:R-:W-:Y:S01]  /*5570*/  @!P2 IMAD.IADD R173, R173, 0x1, -R0.reuse ;  /* 0x00000001adada824 */ /* 0x100fe200078e0a00 */
[----:B------:R-:W-:Y:S01]  /*5580*/  ISETP.GE.AND P2, PT, R10, RZ, PT ;  /* 0x000000ff0a00720c */ /* 0x000fe20003f46270 */
[----:B------:R-:W-:Y:S01]  /*5590*/  @!P6 IMAD.IADD R177, R177, 0x1, -R0 ;  /* 0x00000001b1b1e824 */ /* 0x000fe200078e0a00 */
[----:B------:R-:W-:Y:S01]  /*55a0*/  LOP3.LUT R10, R6, 0x1cc, RZ, 0xfc, !PT ;  /* 0x000001cc060a7812 */ /* 0x000fe200078efcff */
[----:B------:R-:W-:Y:S01]  /*55b0*/  IMAD.HI.U32 R8, R4, R185, RZ ;  /* 0x000000b904087227 */ /* 0x000fe200078e00ff */
[----:B------:R-:W-:-:S02]  /*55c0*/  ISETP.GE.AND P1, PT, R12, RZ, PT ;  /* 0x000000ff0c00720c */ /* 0x000fc40003f26270 */
[----:B------:R-:W-:Y:S01]  /*55d0*/  ISETP.GT.U32.AND P6, PT, R0, R177, PT ;  /* 0x000000b10000720c */ /* 0x000fe20003fc4070 */
[----:B------:R-:W-:Y:S01]  /*55e0*/  IMAD.MOV R8, RZ, RZ, -R8 ;  /* 0x000000ffff087224 */ /* 0x000fe200078e0a08 */
[----:B------:R-:W-:Y:S01]  /*55f0*/  IABS R187, R10 ;  /* 0x0000000a00bb7213 */ /* 0x000fe20000000000 */
[----:B------:R-:W-:Y:S01]  /*5600*/  @!P5 IMAD.MOV R161, RZ, RZ, -R161 ;  /* 0x000000ffffa1d224 */ /* 0x000fe200078e0aa1 */
        /* <DEDUP_REMOVED lines=8> */
[----:B------:R-:W-:Y:S01]  /*5690*/  @!P0 IMAD.IADD R169, R169, 0x1, -R0 ;  /* 0x00000001a9a98824 */ /* 0x000fe200078e0a00 */
[----:B------:R-:W-:Y:S01]  /*56a0*/  ISETP.GE.AND P0, PT, R18, RZ, PT ;  /* 0x000000ff1200720c */ /* 0x000fe20003f06270 */
[----:B------:R-:W-:Y:S01]  /*56b0*/  IMAD.MOV R8, RZ, RZ, -R8 ;  /* 0x000000ffff087224 */ /* 0x000fe200078e0a08 */
[----:B------:R-:W-:Y:S01]  /*56c0*/  IABS R193, R14 ;  /* 0x0000000e00c17213 */ /* 0x000fe20000000000 */
[----:B------:R-:W-:Y:S01]  /*56d0*/  @!P1 IMAD.MOV R169, RZ, RZ, -R169 ;  /* 0x000000ffffa99224 */ /* 0x000fe200078e0aa9 */
[----:B------:R-:W-:Y:S01]  /*56e0*/  ISETP.GE.AND P1, PT, R10, RZ, PT ;  /* 0x000000ff0a00720c */ /* 0x000fe20003f26270 */
[----:B------:R-:W-:Y:S01]  /*56f0*/  @!P4 IMAD.MOV R173, RZ, RZ, -R173 ;  /* 0x000000ffffadc224 */ /* 0x000fe200078e0aad */
[----:B------:R-:W-:Y:S01]  /*5700*/  LOP3.LUT R10, R6, 0x1d0, RZ, 0xfc, !PT ;  /* 0x000001d0060a7812 */ /* 0x000fe200078efcff */
[--C-:B------:R-:W-:Y:S01]  /*5710*/  @!P6 IMAD.IADD R177, R177, 0x1, -R0.reuse ;  /* 0x00000001b1b1e824 */ /* 0x100fe200078e0a00 */
[C---:B------:R-:W-:Y:S01]  /*5720*/  ISETP.GT.U32.AND P4, PT, R0.reuse, R185, PT ;  /* 0x000000b90000720c */ /* 0x040fe20003f84070 */
[----:B------:R-:W-:Y:S01]  /*5730*/  IMAD R187, R0, R8, R187 ;  /* 0x0000000800bb7224 */ /* 0x000fe200078e02bb */
[----:B------:R-:W-:Y:S01]  /*5740*/  ISETP.GE.AND P6, PT, R10, RZ, PT ;  /* 0x000000ff0a00720c */ /* 0x000fe20003fc6270 */
[----:B------:R-:W-:Y:S01]  /*5750*/  @!P5 IMAD.MOV R177, RZ, RZ, -R177 ;  /* 0x000000ffffb1d224 */ /* 0x000fe200078e0ab1 */
[----:B------:R-:W-:Y:S01]  /*5760*/  IABS R189, R10 ;  /* 0x0000000a00bd7213 */ /* 0x000fe20000000000 */
[----:B------:R-:W-:Y:S01]  /*5770*/  @!P3 IMAD.IADD R181, R181, 0x1, -R0 ;  /* 0x00000001b5b5b824 */ /* 0x000fe200078e0a00 */
[----:B------:R-:W-:Y:S01]  /*5780*/  ISETP.GT.U32.AND P5, PT, R0, R187, PT ;  /* 0x000000bb0000720c */ /* 0x000fe20003fa4070 */
[----:B------:R-:W-:Y:S01]  /*5790*/  IMAD.HI.U32 R10, R4, R191, RZ ;  /* 0x000000bf040a7227 */ /* 0x000fe200078e00ff */
[----:B------:R-:W-:-:S02]  /*57a0*/  LOP3.LUT R16, R6, 0x1e4, RZ, 0xfc, !PT ;  /* 0x000001e406107812 */ /* 0x000fc400078efcff */
[----:B------:R-:W-:Y:S01]  /*57b0*/  ISETP.GT.U32.AND P3, PT, R0, R181, PT ;  /* 0x000000b50000720c */ /* 0x000fe20003f64070 */
[----:B------:R-:W-:Y:S01]  /*57c0*/  IMAD.MOV R10, RZ, RZ, -R10 ;  /* 0x000000ffff0a7224 */ /* 0x000fe200078e0a0a */
[----:B------:R-:W-:Y:S01]  /*57d0*/  IABS R199, R16 ;  /* 0x0000001000c77213 */ /* 0x000fe20000000000 */
[--C-:B------:R-:W-:Y:S01]  /*57e0*/  @!P4 IMAD.IADD R185, R185, 0x1, -R0.reuse ;  /* 0x00000001b9b9c824 */ /* 0x100fe200078e0a00 */
[----:B------:R-:W-:Y:S01]  /*57f0*/  LOP3.LUT R20, R6, 0x1ec, RZ, 0xfc, !PT ;  /* 0x000001ec06147812 */ /* 0x000fe200078efcff */
[----:B------:R-:W-:Y:S01]  /*5800*/  IMAD R191, R0, R10, R191 ;  /* 0x0000000a00bf7224 */ /* 0x000fe200078e02bf */
[----:B------:R-:W-:Y:S01]  /*5810*/  LOP3.LUT R18, R6, 0x1e8, RZ, 0xfc, !PT ;  /* 0x000001e806127812 */ /* 0x000fe200078efcff */
[----:B------:R-:W-:Y:S01]  /*5820*/  IMAD.HI.U32 R8, R4, R189, RZ ;  /* 0x000000bd04087227 */ /* 0x000fe200078e00ff */
[C---:B------:R-:W-:Y:S02]  /*5830*/  ISETP.GT.U32.AND P4, PT, R0.reuse, R185, PT ;  /* 0x000000b90000720c */ /* 0x040fe40003f84070 */
[----:B------:R-:W-:Y:S01]  /*5840*/  IABS R203, R20 ;  /* 0x0000001400cb7213 */ /* 0x000fe20000000000 */
[--C-:B------:R-:W-:Y:S01]  /*5850*/  @!P5 IMAD.IADD R187, R187, 0x1, -R0.reuse ;  /* 0x00000001bbbbd824 */ /* 0x100fe200078e0a00 */
[----:B------:R-:W-:Y:S01]  /*5860*/  ISETP.GT.U32.AND P5, PT, R0, R191, PT ;  /* 0x000000bf0000720c */ /* 0x000fe20003fa4070 */
[----:B------:R-:W-:Y:S01]  /*5870*/  @!P3 IMAD.IADD R181, R181, 0x1, -R0 ;  /* 0x00000001b5b5b824 */ /* 0x000fe200078e0a00 */
[----:B------:R-:W-:Y:S01]  /*5880*/  ISETP.GE.AND P3, PT, R12, RZ, PT ;  /* 0x000000ff0c00720c */ /* 0x000fe20003f66270 */
[----:B------:R-:W-:Y:S01]  /*5890*/  IMAD.MOV R8, RZ, RZ, -R8 ;  /* 0x000000ffff087224 */ /* 0x000fe200078e0a08 */
[----:B------:R-:W-:Y:S01]  /*58a0*/  IABS R201, R18 ;  /* 0x0000001200c97213 */ /* 0x000fe20000000000 */
[----:B------:R-:W-:Y:S01]  /*58b0*/  @!P0 IMAD.MOV R181, RZ, RZ, -R181 ;  /* 0x000000ffffb58224 */ /* 0x000fe200078e0ab5 */
[----:B------:R-:W-:Y:S01]  /*58c0*/  ISETP.GE.AND P0, PT, R14, RZ, PT ;  /* 0x000000ff0e00720c */ /* 0x000fe20003f06270 */
[----:B------:R-:W-:Y:S01]  /*58d0*/  IMAD R189, R0, R8, R189 ;  /* 0x0000000800bd7224 */ /* 0x000fe200078e02bd */
[----:B------:R-:W-:Y:S01]  /*58e0*/  LOP3.LUT R14, R6, 0x1e0, RZ, 0xfc, !PT ;  /* 0x000001e0060e7812 */ /* 0x000fe200078efcff */
[----:B------:R-:W-:-:S02]  /*58f0*/  @!P4 IMAD.IADD R185, R185, 0x1, -R0 ;  /* 0x00000001b9b9c824 */ /* 0x000fc400078e0a00 */
[----:B------:R-:W-:Y:S01]  /*5900*/  IMAD.HI.U32 R12, R4, R193, RZ ;  /* 0x000000c1040c7227 */ /* 0x000fe200078e00ff */
[----:B------:R-:W-:Y:S02]  /*5910*/  IABS R197, R14 ;  /* 0x0000000e00c57213 */ /* 0x000fe40000000000 */
[C---:B------:R-:W-:Y:S01]  /*5920*/  ISETP.GT.U32.AND P4, PT, R0.reuse, R189, PT ;  /* 0x000000bd0000720c */ /* 0x040fe20003f84070 */
[----:B------:R-:W-:Y:S02]  /*5930*/  @!P5 IMAD.IADD R191, R191, 0x1, -R0 ;  /* 0x00000001bfbfd824 */ /* 0x000fe400078e0a00 */
[----:B------:R-:W-:Y:S02]  /*5940*/  @!P2 IMAD.MOV R185, RZ, RZ, -R185 ;  /* 0x000000ffffb9a224 */ /* 0x000fe400078e0ab9 */
[----:B------:R-:W-:Y:S01]  /*5950*/  IMAD.MOV R12, RZ, RZ, -R12 ;  /* 0x000000ffff0c7224 */ /* 0x000fe200078e0a0c */
[----:B------:R-:W-:Y:S01]  /*5960*/  ISETP.GT.U32.AND P2, PT, R0, R191, PT ;  /* 0x000000bf0000720c */ /* 0x000fe20003f44070 */
[----:B------:R-:W-:-:S04]  /*5970*/  IMAD.HI.U32 R10, R4, R197, RZ ;  /* 0x000000c5040a7227 */ /* 0x000fc800078e00ff */
[----:B------:R-:W-:Y:S01]  /*5980*/  IMAD R193, R0, R12, R193 ;  /* 0x0000000c00c17224 */ /* 0x000fe200078e02c1 */
[----:B------:R-:W-:Y:S01]  /*5990*/  LOP3.LUT R12, R6, 0x1dc, RZ, 0xfc, !PT ;  /* 0x000001dc060c7812 */ /* 0x000fe200078efcff */
[----:B------:R-:W-:Y:S02]  /*59a0*/  IMAD.MOV R10, RZ, RZ, -R10 ;  /* 0x000000ffff0a7224 */ /* 0x000fe400078e0a0a */
[--C-:B------:R-:W-:Y:S01]  /*59b0*/  @!P4 IMAD.IADD R189, R189, 0x1, -R0.reuse ;  /* 0x00000001bdbdc824 */ /* 0x100fe200078e0a00 */
[----:B------:R-:W-:Y:S01]  /*59c0*/  IABS R195, R12 ;  /* 0x0000000c00c37213 */ /* 0x000fe20000000000 */
[C---:B------:R-:W-:Y:S01]  /*59d0*/  IMAD R197, R0.reuse, R10, R197 ;  /* 0x0000000a00c57224 */ /* 0x040fe200078e02c5 */
[C---:B------:R-:W-:Y:S01]  /*59e0*/  ISETP.GT.U32.AND P4, PT, R0.reuse, R187, PT ;  /* 0x000000bb0000720c */ /* 0x040fe20003f84070 */
[----:B------:R-:W-:Y:S01]  /*59f0*/  @!P2 IMAD.IADD R191, R191, 0x1, -R0 ;  /* 0x00000001bfbfa824 */ /* 0x000fe200078e0a00 */
[----:B------:R-:W-:Y:S01]  /*5a00*/  ISETP.GT.U32.AND P5, PT, R0, R189, PT ;  /* 0x000000bd0000720c */ /* 0x000fe20003fa4070 */
[----:B------:R-:W-:Y:S01]  /*5a10*/  IMAD.HI.U32 R8, R4, R195, RZ ;  /* 0x000000c304087227 */ /* 0x000fe200078e00ff */
[----:B------:R-:W-:-:S03]  /*5a20*/  ISETP.GT.U32.AND P2, PT, R0, R197, PT ;  /* 0x000000c50000720c */ /* 0x000fc60003f44070 */
[----:B------:R-:W-:Y:S02]  /*5a30*/  IMAD.MOV R8, RZ, RZ, -R8 ;  /* 0x000000ffff087224 */ /* 0x000fe400078e0a08 */
[----:B------:R-:W-:-:S04]  /*5a40*/  IMAD.HI.U32 R10, R4, R201, RZ ;  /* 0x000000c9040a7227 */ /* 0x000fc800078e00ff */
[----:B------:R-:W-:Y:S02]  /*5a50*/  IMAD R195, R0, R8, R195 ;  /* 0x0000000800c37224 */ /* 0x000fe400078e02c3 */
[----:B------:R-:W-:-:S04]  /*5a60*/  IMAD.HI.U32 R8, R4, R199, RZ ;  /* 0x000000c704087227 */ /* 0x000fc800078e00ff */
[----:B------:R-:W-:Y:S02]  /*5a70*/  IMAD.MOV R8, RZ, RZ, -R8 ;  /* 0x000000ffff087224 */ /* 0x000fe400078e0a08 */
[--C-:B------:R-:W-:Y:S02]  /*5a80*/  @!P2 IMAD.IADD R197, R197, 0x1, -R0.reuse ;  /* 0x00000001c5c5a824 */ /* 0x100fe400078e0a00 */
[--C-:B------:R-:W-:Y:S01]  /*5a90*/  @!P4 IMAD.IADD R187, R187, 0x1, -R0.reuse ;  /* 0x00000001bbbbc824 */ /* 0x100fe200078e0a00 */
[C---:B------:R-:W-:Y:S01]  /*5aa0*/  ISETP.GT.U32.AND P4, PT, R0.reuse, R193, PT ;  /* 0x000000c10000720c */ /* 0x040fe20003f84070 */
[----:B------:R-:W-:Y:S01]  /*5ab0*/  @!P5 IMAD.IADD R189, R189, 0x1, -R0 ;  /* 0x00000001bdbdd824 */ /* 0x000fe200078e0a00 */
[C---:B------:R-:W-:Y:S01]  /*5ac0*/  ISETP.GT.U32.AND P2, PT, R0.reuse, R197, PT ;  /* 0x000000c50000720c */ /* 0x040fe20003f44070 */
[C---:B------:R-:W-:Y:S01]  /*5ad0*/  IMAD R199, R0.reuse, R8, R199 ;  /* 0x0000000800c77224 */ /* 0x040fe200078e02c7 */
[----:B------:R-:W-:Y:S01]  /*5ae0*/  ISETP.GT.U32.AND P5, PT, R0, R195, PT ;  /* 0x000000c30000720c */ /* 0x000fe20003fa4070 */
[----:B------:R-:W-:-:S04]  /*5af0*/  IMAD.HI.U32 R8, R4, R203, RZ ;  /* 0x000000cb04087227 */ /* 0x000fc800078e00ff */
[----:B------:R-:W-:Y:S01]  /*5b00*/  @!P6 IMAD.MOV R189, RZ, RZ, -R189 ;  /* 0x000000ffffbde224 */ /* 0x000fe200078e0abd */
[----:B------:R-:W-:Y:S01]  /*5b10*/  ISETP.GT.U32.AND P6, PT, R0, R199, PT ;  /* 0x000000c70000720c */ /* 0x000fe20003fc4070 */
[----:B------:R-:W-:Y:S02]  /*5b20*/  IMAD.MOV R8, RZ, RZ, -R8 ;  /* 0x000000ffff087224 */ /* 0x000fe400078e0a08 */
[----:B------:R-:W-:Y:S01]  /*5b30*/  @!P4 IMAD.IADD R193, R193, 0x1, -R0 ;  /* 0x00000001c1c1c824 */ /* 0x000fe200078e0a00 */
[----:B------:R-:W-:Y:S01]  /*5b40*/  ISETP.GE.AND P4, PT, R12, RZ, PT ;  /* 0x000000ff0c00720c */ /* 0x000fe20003f86270 */
[C---:B------:R-:W-:Y:S01]  /*5b50*/  IMAD R203, R0.reuse, R8, R203 ;  /* 0x0000000800cb7224 */ /* 0x040fe200078e02cb */
[----:B------:R-:W-:Y:S01]  /*5b60*/  SHF.R.U32.HI R12, RZ, 0x6, R30 ;  /* 0x00000006ff0c7819 */ /* 0x000fe2000001161e */
[----:B------:R-:W-:Y:S02]  /*5b70*/  @!P2 IMAD.IADD R197, R197, 0x1, -R0 ;  /* 0x00000001c5c5a824 */ /* 0x000fe400078e0a00 */
[----:B------:R-:W-:Y:S01]  /*5b80*/  IMAD.MOV R10, RZ, RZ, -R10 ;  /* 0x000000ffff0a7224 */ /* 0x000fe200078e0a0a */
[C---:B------:R-:W-:Y:S01]  /*5b90*/  ISETP.GT.U32.AND P2, PT, R0.reuse, R203, PT ;  /* 0x000000cb0000720c */ /* 0x040fe20003f44070 */
[--C-:B------:R-:W-:Y:S01]  /*5ba0*/  @!P5 IMAD.IADD R195, R195, 0x1, -R0.reuse ;  /* 0x00000001c3c3d824 */ /* 0x100fe200078e0a00 */
[----:B------:R-:W-:Y:S01]  /*5bb0*/  ISETP.GT.U32.AND P5, PT, R0, R193, PT ;  /* 0x000000c10000720c */ /* 0x000fe20003fa4070 */
[----:B------:R-:W-:Y:S01]  /*5bc0*/  @!P6 IMAD.IADD R199, R199, 0x1, -R0 ;  /* 0x00000001c7c7e824 */ /* 0x000fe200078e0a00 */
[----:B------:R-:W-:Y:S01]  /*5bd0*/  SGXT.U32 R28, R12, 0x1 ;  /* 0x000000010c1c781a */ /* 0x000fe20000000000 */
[----:B------:R-:W-:Y:S01]  /*5be0*/  @!P3 IMAD.MOV R191, RZ, RZ, -R191 ;  /* 0x000000ffffbfb224 */ /* 0x000fe200078e0abf */
[----:B------:R-:W-:Y:S01]  /*5bf0*/  ISETP.GE.AND P3, PT, R14, RZ, PT ;  /* 0x000000ff0e00720c */ /* 0x000fe20003f66270 */
[----:B------:R-:W-:Y:S01]  /*5c00*/  IMAD R201, R0, R10, R201 ;  /* 0x0000000a00c97224 */ /* 0x000fe200078e02c9 */
[C---:B------:R-:W-:Y:S01]  /*5c10*/  LOP3.LUT R14, R6.reuse, 0x1f4, RZ, 0xfc, !PT ;  /* 0x000001f4060e7812 */ /* 0x040fe200078efcff */
[----:B------:R-:W-:Y:S01]  /*5c20*/  IMAD.MOV.U32 R8, RZ, RZ, 0x1f ;  /* 0x0000001fff087424 */ /* 0x000fe200078e00ff */
[----:B------:R-:W-:Y:S01]  /*5c30*/  LOP3.LUT R10, R6, 0x1f8, RZ, 0xfc, !PT ;  /* 0x000001f8060a7812 */ /* 0x000fe200078efcff */
[----:B------:R-:W-:Y:S01]  /*5c40*/  IMAD.HI.U32 R6, R4, R205, RZ ;  /* 0x000000cd04067227 */ /* 0x000fe200078e00ff */
[----:B------:R-:W-:-:S02]  /*5c50*/  ISETP.GT.U32.AND P6, PT, R0, R199, PT ;  /* 0x000000c70000720c */ /* 0x000fc40003fc4070 */
[----:B------:R-:W-:Y:S01]  /*5c60*/  IABS R207, R14 ;  /* 0x0000000e00cf7213 */ /* 0x000fe20000000000 */
[----:B------:R-:W-:Y:S01]  /*5c70*/  IMAD.MOV R6, RZ, RZ, -R6 ;  /* 0x000000ffff067224 */ /* 0x000fe200078e0a06 */
[----:B------:R-:W-:Y:S01]  /*5c80*/  IABS R209, R10 ;  /* 0x0000000a00d17213 */ /* 0x000fe20000000000 */
[--C-:B------:R-:W-:Y:S01]  /*5c90*/  @!P2 IMAD.IADD R203, R203, 0x1, -R0.reuse ;  /* 0x00000001cbcba824 */ /* 0x100fe200078e0a00 */
[----:B------:R-:W-:Y:S01]  /*5ca0*/  IADD3 R32, R8, c[0x0][0x180], RZ ;  /* 0x0000600008207a10 */ /* 0x000fe20007ffe0ff */
[----:B------:R-:W-:Y:S01]  /*5cb0*/  @!P5 IMAD.IADD R193, R193, 0x1, -R0 ;  /* 0x00000001c1c1d824 */ /* 0x000fe200078e0a00 */
[C---:B------:R-:W-:Y:S01]  /*5cc0*/  ISETP.GT.U32.AND P5, PT, R0.reuse, R201, PT ;  /* 0x000000c90000720c */ /* 0x040fe20003fa4070 */
[C---:B------:R-:W-:Y:S01]  /*5cd0*/  IMAD R205, R0.reuse, R6, R205 ;  /* 0x0000000600cd7224 */ /* 0x040fe200078e02cd */
[----:B------:R-:W-:Y:S01]  /*5ce0*/  ISETP.GT.U32.AND P2, PT, R0, R203, PT ;  /* 0x000000cb0000720c */ /* 0x000fe20003f44070 */
[----:B------:R-:W-:Y:S01]  /*5cf0*/  IMAD.HI.U32 R6, R4, R207, RZ ;  /* 0x000000cf04067227 */ /* 0x000fe200078e00ff */
[----:B------:R-:W-:-:S03]  /*5d00*/  LOP3.LUT R12, R30, 0x1f, RZ, 0xc0, !PT ;  /* 0x0000001f1e0c7812 */ /* 0x000fc600078ec0ff */
[----:B------:R-:W-:Y:S01]  /*5d10*/  @!P6 IMAD.IADD R199, R199, 0x1, -R0 ;  /* 0x00000001c7c7e824 */ /* 0x000fe200078e0a00 */
[----:B------:R-:W-:Y:S01]  /*5d20*/  ISETP.GT.U32.AND P6, PT, R0, R205, PT ;  /* 0x000000cd0000720c */ /* 0x000fe20003fc4070 */
[----:B------:R-:W-:-:S04]  /*5d30*/  IMAD.HI.U32 R4, R4, R209, RZ ;  /* 0x000000d104047227 */ /* 0x000fc800078e00ff */
[----:B------:R-:W-:Y:S02]  /*5d40*/  IMAD.MOV R4, RZ, RZ, -R4 ;  /* 0x000000ffff047224 */ /* 0x000fe400078e0a04 */
[--C-:B------:R-:W-:Y:S02]  /*5d50*/  @!P5 IMAD.IADD R201, R201, 0x1, -R0.reuse ;  /* 0x00000001c9c9d824 */ /* 0x100fe400078e0a00 */
[----:B------:R-:W-:Y:S01]  /*5d60*/  @!P2 IMAD.IADD R203, R203, 0x1, -R0 ;  /* 0x00000001cbcba824 */ /* 0x000fe200078e0a00 */
[----:B------:R-:W-:Y:S01]  /*5d70*/  ISETP.GT.AND P2, PT, R32, 0x1f, PT ;  /* 0x0000001f2000780c */ /* 0x000fe20003f44270 */
[----:B------:R-:W-:Y:S01]  /*5d80*/  IMAD.MOV R6, RZ, RZ, -R6 ;  /* 0x000000ffff067224 */ /* 0x000fe200078e0a06 */
[C---:B------:R-:W-:Y:S01]  /*5d90*/  ISETP.GT.U32.AND P5, PT, R0.reuse, R201, PT ;  /* 0x000000c90000720c */ /* 0x040fe20003fa4070 */
[----:B------:R-:W-:Y:S01]  /*5da0*/  IMAD R209, R0, R4, R209 ;  /* 0x0000000400d17224 */ /* 0x000fe200078e02d1 */
[C---:B------:R-:W-:Y:S01]  /*5db0*/  LOP3.LUT R4, R28.reuse, 0x4, RZ, 0xfc, !PT ;  /* 0x000000041c047812 */ /* 0x040fe200078efcff */
[--C-:B------:R-:W-:Y:S01]  /*5dc0*/  @!P6 IMAD.IADD R205, R205, 0x1, -R0.reuse ;  /* 0x00000001cdcde824 */ /* 0x100fe200078e0a00 */
[----:B------:R-:W-:Y:S01]  /*5dd0*/  ISETP.GE.AND P6, PT, R28, c[0x0][0x180], PT ;  /* 0x000060001c007a0c */ /* 0x000fe20003fc6270 */
[----:B------:R-:W-:Y:S01]  /*5de0*/  IMAD R207, R0, R6, R207 ;  /* 0x0000000600cf7224 */ /* 0x000fe200078e02cf */
[----:B------:R-:W-:Y:S01]  /*5df0*/  SEL R99, RZ, 0x4, !P2 ;  /* 0x00000004ff637807 */ /* 0x000fe20005000000 */
[----:B------:R-:W-:Y:S01]  /*5e00*/  @!P0 IMAD.MOV R193, RZ, RZ, -R193 ;  /* 0x000000ffffc18224 */ /* 0x000fe200078e0ac1 */
[----:B------:R-:W-:Y:S01]  /*5e10*/  ISETP.GE.AND P2, PT, R4, c[0x0][0x180], PT ;  /* 0x0000600004007a0c */ /* 0x000fe20003f46270 */
[----:B------:R-:W-:Y:S01]  /*5e20*/  @!P1 IMAD.MOV R187, RZ, RZ, -R187 ;  /* 0x000000ffffbb9224 */ /* 0x000fe200078e0abb */
[----:B------:R-:W-:Y:S01]  /*5e30*/  SEL R4, R99, RZ, !P6 ;  /* 0x000000ff63047207 */ /* 0x000fe20007000000 */
[----:B------:R-:W-:Y:S01]  /*5e40*/  IMAD R138, R28, c[0x0][0x188], RZ ;  /* 0x000062001c8a7a24 */ /* 0x000fe200078e02ff */
[----:B------:R-:W-:Y:S01]  /*5e50*/  ISETP.GE.AND P6, PT, R12, c[0x0][0x180], PT ;  /* 0x000060000c007a0c */ /* 0x000fe20003fc6270 */
[----:B------:R-:W-:Y:S01]  /*5e60*/  @!P5 IMAD.IADD R201, R201, 0x1, -R0 ;  /* 0x00000001c9c9d824 */ /* 0x000fe200078e0a00 */
[----:B------:R-:W-:Y:S01]  /*5e70*/  ISETP.GT.U32.AND P0, PT, R0, R207, PT ;  /* 0x000000cf0000720c */ /* 0x000fe20003f04070 */
[----:B------:R-:W-:Y:S01]  /*5e80*/  IMAD R134, R252, 0x2, R138 ;  /* 0x00000002fc867824 */ /* 0x000fe200078e028a */
[C---:B------:R-:W-:Y:S01]  /*5e90*/  SEL R6, R99.reuse, RZ, !P2 ;  /* 0x000000ff63067207 */ /* 0x040fe20005000000 */
[----:B------:R-:W-:Y:S01]  /*5ea0*/  @!P3 IMAD.MOV R197, RZ, RZ, -R197 ;  /* 0x000000ffffc5b224 */ /* 0x000fe200078e0ac5 */
[----:B------:R-:W-:Y:S01]  /*5eb0*/  ISETP.GT.U32.AND P2, PT, R0, R205, PT ;  /* 0x000000cd0000720c */ /* 0x000fe20003f44070 */
[----:B------:R-:W-:Y:S01]  /*5ec0*/  IMAD R130, R252, 0x2, R134 ;  /* 0x00000002fc827824 */ /* 0x000fe200078e0286 */
[----:B------:R-:W-:Y:S01]  /*5ed0*/  SEL R8, R99, RZ, !P6 ;  /* 0x000000ff63087207 */ /* 0x000fe20007000000 */
[----:B------:R-:W-:Y:S01]  /*5ee0*/  IMAD R112, R12, c[0x0][0x18c], RZ ;  /* 0x000063000c707a24 */ /* 0x000fe200078e02ff */
[----:B------:R-:W-:Y:S01]  /*5ef0*/  ISETP.GT.U32.AND P6, PT, R0, R209, PT ;  /* 0x000000d10000720c */ /* 0x000fe20003fc4070 */
[----:B------:R-:W-:Y:S01]  /*5f00*/  IMAD R128, R252, 0x2, R130 ;  /* 0x00000002fc807824 */ /* 0x000fe200078e0282 */
[----:B------:R-:W-:Y:S01]  /*5f10*/  ISETP.GE.AND P5, PT, R18, RZ, PT ;  /* 0x000000ff1200720c */ /* 0x000fe20003fa6270 */
[----:B------:R-:W-:Y:S01]  /*5f20*/  IMAD.SHL.U32 R140, R134, 0x4, RZ ;  /* 0x00000004868c7824 */ /* 0x000fe200078e00ff */
[----:B------:R-:W-:Y:S01]  /*5f30*/  ISETP.GT.U32.AND P1, PT, R0, R195, PT ;  /* 0x000000c30000720c */ /* 0x000fe20003f24070 */
[----:B------:R-:W-:Y:S01]  /*5f40*/  @!P0 IMAD.IADD R207, R207, 0x1, -R0 ;  /* 0x00000001cfcf8824 */ /* 0x000fe200078e0a00 */
[----:B------:R-:W-:Y:S01]  /*5f50*/  ISETP.GE.AND P0, PT, R22, RZ, PT ;  /* 0x000000ff1600720c */ /* 0x000fe20003f06270 */
[----:B------:R-:W-:Y:S01]  /*5f60*/  IMAD R126, R252, 0x2, R128 ;  /* 0x00000002fc7e7824 */ /* 0x000fe200078e0280 */
[----:B------:R-:W-:Y:S01]  /*5f70*/  ISETP.NE.U32.AND P3, PT, R6, RZ, PT ;  /* 0x000000ff0600720c */ /* 0x000fe20003f65070 */
[----:B------:R-:W-:Y:S01]  /*5f80*/  @!P2 IMAD.IADD R205, R205, 0x1, -R0 ;  /* 0x00000001cdcda824 */ /* 0x000fe200078e0a00 */
[----:B------:R-:W-:Y:S01]  /*5f90*/  ISETP.GE.AND P2, PT, R20, RZ, PT ;  /* 0x000000ff1400720c */ /* 0x000fe20003f46270 */
[----:B------:R-:W-:Y:S01]  /*5fa0*/  IMAD R124, R252, 0x2, R126 ;  /* 0x00000002fc7c7824 */ /* 0x000fe200078e027e */
[----:B------:R-:W-:Y:S01]  /*5fb0*/  STL [R1+0x174], R134 ;  /* 0x0001748601007387 */ /* 0x000fe20000100800 */
[--C-:B------:R-:W-:Y:S01]  /*5fc0*/  @!P6 IMAD.IADD R209, R209, 0x1, -R0.reuse ;  /* 0x00000001d1d1e824 */ /* 0x100fe200078e0a00 */
[C---:B------:R-:W-:Y:S01]  /*5fd0*/  ISETP.GT.U32.AND P6, PT, R0.reuse, R207, PT ;  /* 0x000000cf0000720c */ /* 0x040fe20003fc4070 */
[----:B------:R-:W-:Y:S01]  /*5fe0*/  @!P5 IMAD.MOV R201, RZ, RZ, -R201 ;  /* 0x000000ffffc9d224 */ /* 0x000fe200078e0ac9 */
[----:B------:R-:W-:Y:S01]  /*5ff0*/  STL [R1+0x170], R130 ;  /* 0x0001708201007387 */ /* 0x000fe20000100800 */
[----:B------:R-:W-:Y:S01]  /*6000*/  @!P1 IMAD.IADD R195, R195, 0x1, -R0 ;  /* 0x00000001c3c39824 */ /* 0x000fe200078e0a00 */
[----:B------:R-:W-:Y:S01]  /*6010*/  ISETP.GT.U32.AND P5, PT, R0, R209, PT ;  /* 0x000000d10000720c */ /* 0x000fe20003fa4070 */
[----:B------:R-:W-:Y:S01]  /*6020*/  IMAD R122, R252, 0x2, R124 ;  /* 0x00000002fc7a7824 */ /* 0x000fe200078e027c */
[----:B------:R-:W-:Y:S01]  /*6030*/  ISETP.GE.AND P1, PT, R16, RZ, PT ;  /* 0x000000ff1000720c */ /* 0x000fe20003f26270 */
[----:B------:R-:W-:Y:S01]  /*6040*/  @!P0 IMAD.MOV R205, RZ, RZ, -R205 ;  /* 0x000000ffffcd8224 */ /* 0x000fe200078e0acd */
[----:B------:R-:W-:Y:S01]  /*6050*/  LOP3.LUT R16, R28, 0x8, RZ, 0xfc, !PT ;  /* 0x000000081c107812 */ /* 0x000fe200078efcff */
[----:B------:R-:W-:Y:S01]  /*6060*/  @!P2 IMAD.MOV R203, RZ, RZ, -R203 ;  /* 0x000000ffffcba224 */ /* 0x000fe200078e0acb */
[----:B------:R-:W-:Y:S01]  /*6070*/  ISETP.GE.AND P2, PT, R14, RZ, PT ;  /* 0x000000ff0e00720c */ /* 0x000fe20003f46270 */
[----:B------:R-:W-:Y:S01]  /*6080*/  IMAD R120, R252, 0x2, R122 ;  /* 0x00000002fc787824 */ /* 0x000fe200078e027a */
[----:B------:R-:W-:Y:S01]  /*6090*/  ISETP.GE.AND P0, PT, R10, RZ, PT ;  /* 0x000000ff0a00720c */ /* 0x000fe20003f06270 */
[----:B------:R-:W-:Y:S01]  /*60a0*/  @!P6 IMAD.IADD R207, R207, 0x1, -R0 ;  /* 0x00000001cfcfe824 */ /* 0x000fe200078e0a00 */
[----:B------:R-:W-:Y:S01]  /*60b0*/  ISETP.GE.AND P6, PT, R16, c[0x0][0x180], PT ;  /* 0x0000600010007a0c */ /* 0x000fe20003fc6270 */
[----:B------:R-:W-:Y:S01]  /*60c0*/  IMAD R118, R252, 0x2, R120 ;  /* 0x00000002fc767824 */ /* 0x000fe200078e0278 */
[----:B------:R-:W-:Y:S01]  /*60d0*/  STL [R1+0x16c], R128 ;  /* 0x00016c8001007387 */ /* 0x000fe20000100800 */
[----:B------:R-:W-:Y:S01]  /*60e0*/  @!P5 IMAD.IADD R209, R209, 0x1, -R0 ;  /* 0x00000001d1d1d824 */ /* 0x000fe200078e0a00 */
[C---:B------:R-:W-:Y:S01]  /*60f0*/  SEL R0, R99.reuse, RZ, !P6 ;  /* 0x000000ff63007207 */ /* 0x040fe20007000000 */
[----:B------:R-:W-:Y:S01]  /*6100*/  @!P4 IMAD.MOV R195, RZ, RZ, -R195 ;  /* 0x000000ffffc3c224 */ /* 0x000fe200078e0ac3 */
[----:B------:R-:W-:Y:S01]  /*6110*/  ISETP.GE.AND P6, PT, R26, RZ, PT ;  /* 0x000000ff1a00720c */ /* 0x000fe20003fc6270 */
[----:B------:R-:W-:Y:S01]  /*6120*/  IMAD R116, R252, 0x2, R118 ;  /* 0x00000002fc747824 */ /* 0x000fe200078e0276 */
[----:B------:R-:W-:Y:S01]  /*6130*/  ISETP.NE.U32.AND P4, PT, R4, RZ, PT ;  /* 0x000000ff0400720c */ /* 0x000fe20003f85070 */
[----:B------:R-:W-:Y:S01]  /*6140*/  @!P2 IMAD.MOV R207, RZ, RZ, -R207 ;  /* 0x000000ffffcfa224 */ /* 0x000fe200078e0acf */
[----:B------:R-:W-:Y:S01]  /*6150*/  ISETP.NE.U32.AND P2, PT, R0, RZ, PT ;  /* 0x000000ff0000720c */ /* 0x000fe20003f45070 */
[----:B------:R-:W-:Y:S01]  /*6160*/  IMAD.MOV.U32 R0, RZ, RZ, R2 ;  /* 0x000000ffff007224 */ /* 0x000fe200078e0002 */
[----:B------:R-:W-:Y:S01]  /*6170*/  LOP3.LUT R4, R28, 0xc, RZ, 0xfc, !PT ;  /* 0x0000000c1c047812 */ /* 0x000fe200078efcff */
[----:B------:R-:W-:Y:S01]  /*6180*/  IMAD R114, R252, 0x2, R116 ;  /* 0x00000002fc727824 */ /* 0x000fe200078e0274 */
[----:B------:R-:W-:Y:S01]  /*6190*/  STL [R1+0x168], R126 ;  /* 0x0001687e01007387 */ /* 0x000fe20000100800 */
[----:B------:R-:W-:Y:S01]  /*61a0*/  @!P0 IMAD.MOV R209, RZ, RZ, -R209 ;  /* 0x000000ffffd18224 */ /* 0x000fe200078e0ad1 */
[----:B------:R-:W-:Y:S01]  /*61b0*/  ISETP.GE.AND P5, PT, R4, c[0x0][0x180], PT ;  /* 0x0000600004007a0c */ /* 0x000fe20003fa6270 */
[----:B------:R-:W-:Y:S01]  /*61c0*/  IMAD R110, R252, 0x2, R114 ;  /* 0x00000002fc6e7824 */ /* 0x000fe200078e0272 */
[----:B------:R-:W-:Y:S01]  /*61d0*/  ISETP.NE.AND P0, PT, RZ, c[0x0][0x17c], PT ;  /* 0x00005f00ff007a0c */ /* 0x000fe20003f05270 */
[----:B------:R-:W-:Y:S01]  /*61e0*/  @!P6 IMAD.MOV R0, RZ, RZ, -R0 ;  /* 0x000000ffff00e224 */ /* 0x000fe200078e0a00 */
[----:B------:R-:W-:Y:S01]  /*61f0*/  ISETP.NE.AND P6, PT, RZ, c[0x0][0x178], PT ;  /* 0x00005e00ff007a0c */ /* 0x000fe20003fc5270 */
[----:B------:R-:W-:Y:S01]  /*6200*/  @!P1 IMAD.MOV R199, RZ, RZ, -R199 ;  /* 0x000000ffffc79224 */ /* 0x000fe200078e0ac7 */
[----:B------:R-:W-:Y:S01]  /*6210*/  SEL R4, R99, RZ, !P5 ;  /* 0x000000ff63047207 */ /* 0x000fe20006800000 */
[----:B------:R-:W-:Y:S01]  /*6220*/  IMAD.SHL.U32 R142, R138, 0x4, RZ ;  /* 0x000000048a8e7824 */ /* 0x000fe200078e00ff */
[----:B------:R-:W-:Y:S01]  /*6230*/  SEL R2, R64, R3, !P0 ;  /* 0x0000000340027207 */ /* 0x000fe20004000000 */
[----:B------:R-:W-:Y:S01]  /*6240*/  IMAD R3, R252, 0x2, R110 ;  /* 0x00000002fc037824 */ /* 0x000fe200078e026e */
[----:B------:R-:W-:Y:S01]  /*6250*/  SEL R66, R64, R37, !P0 ;  /* 0x0000002540427207 */ /* 0x000fe20004000000 */
[----:B------:R-:W-:Y:S01]  /*6260*/  IMAD.SHL.U32 R132, R128, 0x4, RZ ;  /* 0x0000000480847824 */ /* 0x000fe200078e00ff */
[C---:B------:R-:W-:Y:S01]  /*6270*/  SEL R60, R64.reuse, R41, !P0 ;  /* 0x00000029403c7207 */ /* 0x040fe20004000000 */
[----:B------:R-:W-:Y:S01]  /*6280*/  STL [R1+0x20c], R124 ;  /* 0x00020c7c01007387 */ /* 0x000fe20000100800 */
[----:B------:R-:W-:Y:S01]  /*6290*/  SEL R52, R64, R49, !P0 ;  /* 0x0000003140347207 */ /* 0x000fe20004000000 */
[----:B------:R-:W-:Y:S01]  /*62a0*/  IMAD.SHL.U32 R136, R130, 0x4, RZ ;  /* 0x0000000482887824 */ /* 0x000fe200078e00ff */
[----:B------:R-:W-:Y:S01]  /*62b0*/  ISETP.NE.U32.AND P1, PT, R8, RZ, PT ;  /* 0x000000ff0800720c */ /* 0x000fe20003f25070 */
[----:B------:R-:W-:Y:S01]  /*62c0*/  STL [R1+0x164], R122 ;  /* 0x0001647a01007387 */ /* 0x000fe20000100800 */
[----:B------:R-:W-:-:S02]  /*62d0*/  @!P6 LOP3.LUT R0, RZ, c[0x0][0x178], RZ, 0x33, !PT ;  /* 0x00005e00ff00ea12 */ /* 0x000fc400078e33ff */
[----:B------:R-:W-:Y:S01]  /*62e0*/  ISETP.NE.U32.AND P5, PT, R4, RZ, PT ;  /* 0x000000ff0400720c */ /* 0x000fe20003fa5070 */
[----:B------:R-:W-:Y:S01]  /*62f0*/  STL [R1+0x160], R120 ;  /* 0x0001607801007387 */ /* 0x000fe20000100800 */
[----:B------:R-:W-:Y:S01]  /*6300*/  SEL R98, R64, R5, !P0 ;  /* 0x0000000540627207 */ /* 0x000fe20004000000 */
[----:B------:R-:W-:Y:S01]  /*6310*/  IMAD R144, R0, c[0x0][0x184], RZ ;  /* 0x0000610000907a24 */ /* 0x000fe200078e02ff */
[C---:B------:R-:W-:Y:S01]  /*6320*/  SEL R96, R64.reuse, R7, !P0 ;  /* 0x0000000740607207 */ /* 0x040fe20004000000 */
[----:B------:R-:W-:Y:S01]  /*6330*/  STL [R1+0x12c], R118 ;  /* 0x00012c7601007387 */ /* 0x000fe20000100800 */
[----:B------:R-:W-:Y:S01]  /*6340*/  SEL R94, R64, R9, !P0 ;  /* 0x00000009405e7207 */ /* 0x000fe20004000000 */
[----:B------:R-:W-:Y:S01]  /*6350*/  IMAD.SHL.U32 R146, R144, 0x4, RZ ;  /* 0x0000000490927824 */ /* 0x000fe200078e00ff */
[C---:B------:R-:W-:Y:S01]  /*6360*/  SEL R92, R64.reuse, R11, !P0 ;  /* 0x0000000b405c7207 */ /* 0x040fe20004000000 */
[----:B------:R-:W-:Y:S01]  /*6370*/  STL [R1+0x128], R116 ;  /* 0x0001287401007387 */ /* 0x000fe20000100800 */
[----:B------:R-:W-:Y:S01]  /*6380*/  SEL R90, R64, R13, !P0 ;  /* 0x0000000d405a7207 */ /* 0x000fe20004000000 */
[----:B------:R-:W-:Y:S01]  /*6390*/  IMAD.SHL.U32 R0, R112, 0x4, RZ ;  /* 0x0000000470007824 */ /* 0x000fe200078e00ff */
[C---:B------:R-:W-:Y:S01]  /*63a0*/  SEL R88, R64.reuse, R15, !P0 ;  /* 0x0000000f40587207 */ /* 0x040fe20004000000 */
[----:B------:R-:W-:Y:S01]  /*63b0*/  STL [R1+0x124], R114 ;  /* 0x0001247201007387 */ /* 0x000fe20000100800 */
[----:B------:R-:W-:-:S02]  /*63c0*/  SEL R86, R64, R17, !P0 ;  /* 0x0000001140567207 */ /* 0x000fc40004000000 */
[C---:B------:R-:W-:Y:S01]  /*63d0*/  SEL R84, R64.reuse, R19, !P0 ;  /* 0x0000001340547207 */ /* 0x040fe20004000000 */
[----:B------:R-:W-:Y:S01]  /*63e0*/  STL [R1+0x178], R144 ;  /* 0x0001789001007387 */ /* 0x000fe20000100800 */
[C---:B------:R-:W-:Y:S02]  /*63f0*/  SEL R82, R64.reuse, R21, !P0 ;  /* 0x0000001540527207 */ /* 0x040fe40004000000 */
[C---:B------:R-:W-:Y:S01]  /*6400*/  SEL R80, R64.reuse, R23, !P0 ;  /* 0x0000001740507207 */ /* 0x040fe20004000000 */
[----:B------:R-:W-:Y:S01]  /*6410*/  STL [R1+0x120], R110 ;  /* 0x0001206e01007387 */ /* 0x000fe20000100800 */
[C---:B------:R-:W-:Y:S02]  /*6420*/  SEL R78, R64.reuse, R25, !P0 ;  /* 0x00000019404e7207 */ /* 0x040fe40004000000 */
        /* <DEDUP_REMOVED lines=9> */
[C---:B------:R-:W-:Y:S02]  /*64c0*/  SEL R58, R64.reuse, R43, !P0 ;  /* 0x0000002b403a7207 */ /* 0x040fe40004000000 */
[----:B------:R-:W-:-:S02]  /*64d0*/  SEL R56, R64, R45, !P0 ;  /* 0x0000002d40387207 */ /* 0x000fc40004000000 */
[C---:B------:R-:W-:Y:S02]  /*64e0*/  SEL R54, R64.reuse, R47, !P0 ;  /* 0x0000002f40367207 */ /* 0x040fe40004000000 */
[C---:B------:R-:W-:Y:S02]  /*64f0*/  SEL R50, R64.reuse, R51, !P0 ;  /* 0x0000003340327207 */ /* 0x040fe40004000000 */
[C---:B------:R-:W-:Y:S02]  /*6500*/  SEL R49, R64.reuse, R55, !P0 ;  /* 0x0000003740317207 */ /* 0x040fe40004000000 */
        /* <DEDUP_REMOVED lines=23> */
[----:B------:R-:W-:Y:S01]  /*6680*/  SEL R45, R64, R65, !P0 ;  /* 0x00000041402d7207 */ /* 0x000fe20004000000 */
[----:B------:R-:W-:Y:S01]  /*6690*/  IMAD R65, R252, 0x2, R3 ;  /* 0x00000002fc417824 */ /* 0x000fe200078e0203 */
[C---:B------:R-:W-:Y:S02]  /*66a0*/  SEL R33, R64.reuse, R103, !P0 ;  /* 0x0000006740217207 */ /* 0x040fe40004000000 */
[----:B------:R-:W-:Y:S01]  /*66b0*/  SEL R29, R64, R123, !P0 ;  /* 0x0000007b401d7207 */ /* 0x000fe20004000000 */
[----:B------:R-:W-:Y:S01]  /*66c0*/  IMAD R103, R252, 0x2, R65 ;  /* 0x00000002fc677824 */ /* 0x000fe200078e0241 */
[----:B------:R-:W-:-:S02]  /*66d0*/  SEL R28, R64, R115, !P0 ;  /* 0x00000073401c7207 */ /* 0x000fc40004000000 */
[C---:B-1----:R-:W-:Y:S02]  /*66e0*/  SEL R26, R64.reuse, R111, !P0 ;  /* 0x0000006f401a7207 */ /* 0x042fe40004000000 */
        /* <DEDUP_REMOVED lines=39> */
[----:B------:R-:W-:Y:S01]  /*6960*/  SEL R97, R64, R102, !P0 ;  /* 0x0000006640617207 */ /* 0x000fe20004000000 */
[----:B------:R-:W-:Y:S01]  /*6970*/  IMAD.SHL.U32 R102, R120, 0x4, RZ ;  /* 0x0000000478667824 */ /* 0x000fe200078e00ff */
[----:B------:R-:W-:Y:S01]  /*6980*/  SEL R101, R64, R104, !P0 ;  /* 0x0000006840657207 */ /* 0x000fe20004000000 */
[----:B------:R-:W-:Y:S01]  /*6990*/  IMAD.SHL.U32 R104, R122, 0x4, RZ ;  /* 0x000000047a687824 */ /* 0x000fe200078e00ff */
[----:B------:R-:W-:Y:S01]  /*69a0*/  SEL R105, R64, R106, !P0 ;  /* 0x0000006a40697207 */ /* 0x000fe20004000000 */
[----:B------:R-:W-:Y:S01]  /*69b0*/  IMAD.SHL.U32 R106, R124, 0x4, RZ ;  /* 0x000000047c6a7824 */ /* 0x000fe200078e00ff */
        /* <DEDUP_REMOVED lines=31> */
[----:B------:R-:W-:Y:S01]  /*6bb0*/  SEL R209, R64, R209, !P0 ;  /* 0x000000d140d17207 */ /* 0x000fe20004000000 */
[----:B------:R-:W-:Y:S01]  /*6bc0*/  IMAD.SHL.U32 R64, R126, 0x4, RZ ;  /* 0x000000047e407824 */ /* 0x000fe200078e00ff */
[----:B------:R-:W-:-:S04]  /*6bd0*/  IADD3 R216, P0, R146, c[0x0][0x160], RZ ;  /* 0x0000580092d87a10 */ /* 0x000fc80007f1e0ff */
[----:B------:R-:W-:Y:S01]  /*6be0*/  LEA.HI.X.SX32 R100, R144, c[0x0][0x164], 0x2, P0 ;  /* 0x0000590090647a11 */ /* 0x000fe200000f16ff */
[----:B------:R1:W-:Y:S01]  /*6bf0*/  STL [R1+0x66c], R64 ;  /* 0x00066c4001007387 */ /* 0x0003e20000100800 */
[-C--:B------:R-:W-:Y:S02]  /*6c00*/  LEA R236, P0, R3, R216.reuse, 0x2 ;  /* 0x000000d803ec7211 */ /* 0x080fe400078010ff */
[----:B------:R-:W-:Y:S01]  /*6c10*/  LEA R214, P6, R65, R216, 0x2 ;  /* 0x000000d841d67211 */ /* 0x000fe200078c10ff */
[----:B------:R-:W-:Y:S01]  /*6c20*/  STL [R1+0x668], R106 ;  /* 0x0006686a01007387 */ /* 0x000fe20000100800 */
[----:B------:R-:W-:Y:S01]  /*6c30*/  LEA.HI.X.SX32 R237, R3, R100, 0x2, P0 ;  /* 0x0000006403ed7211 */ /* 0x000fe200000f16ff */
[----:B------:R-:W-:Y:S01]  /*6c40*/  IMAD.SHL.U32 R3, R114, 0x4, RZ ;  /* 0x0000000472037824 */ /* 0x000fe200078e00ff */
[----:B------:R-:W-:Y:S01]  /*6c50*/  LEA R232, P0, R103, R216, 0x2 ;  /* 0x000000d867e87211 */ /* 0x000fe200078010ff */
[----:B------:R-:W-:Y:S01]  /*6c60*/  STL [R1+0x664], R104 ;  /* 0x0006646801007387 */ /* 0x000fe20000100800 */
[-C--:B------:R-:W-:Y:S01]  /*6c70*/  LEA.HI.X.SX32 R215, R65, R100.reuse, 0x2, P6 ;  /* 0x0000006441d77211 */ /* 0x080fe200030f16ff */
[----:B------:R-:W-:Y:S01]  /*6c80*/  IMAD.SHL.U32 R65, R118, 0x4, RZ ;  /* 0x0000000476417824 */ /* 0x000fe200078e00ff */
[----:B------:R-:W-:Y:S01]  /*6c90*/  LEA.HI.X.SX32 R233, R103, R100, 0x2, P0 ;  /* 0x0000006467e97211 */ /* 0x000fe200000f16ff */
[----:B------:R-:W-:Y:S01]  /*6ca0*/  STL [R1+0x7b0], R214 ;  /* 0x0007b0d601007387 */ /* 0x000fe20000100800 */
[-C--:B------:R-:W-:Y:S01]  /*6cb0*/  IADD3 R228, P0, R140, R216.reuse, RZ ;  /* 0x000000d88ce47210 */ /* 0x080fe20007f1e0ff */
[----:B------:R-:W-:Y:S01]  /*6cc0*/  IMAD R103, R252, 0x2, R103 ;  /* 0x00000002fc677824 */ /* 0x000fe200078e0267 */
[----:B------:R-:W-:Y:S01]  /*6cd0*/  IADD3 R242, P6, R142, R216, RZ ;  /* 0x000000d88ef27210 */ /* 0x000fe20007fde0ff */
[----:B------:R-:W-:Y:S01]  /*6ce0*/  STL [R1+0x7ac], R215 ;  /* 0x0007acd701007387 */ /* 0x000fe20000100800 */
[----:B------:R-:W-:-:S02]  /*6cf0*/  LEA.HI.X.SX32 R229, R134, R100, 0x2, P0 ;  /* 0x0000006486e57211 */ /* 0x000fc400000f16ff */
[----:B------:R-:W-:Y:S01]  /*6d00*/  IADD3 R224, P0, R132, R216, RZ ;  /* 0x000000d884e07210 */ /* 0x000fe20007f1e0ff */
[----:B------:R2:W-:Y:S01]  /*6d10*/  STL [R1+0x660], R102 ;  /* 0x0006606601007387 */ /* 0x0005e20000100800 */
[----:B------:R-:W-:Y:S02]  /*6d20*/  LEA.HI.X.SX32 R243, R138, R100, 0x2, P6 ;  /* 0x000000648af37211 */ /* 0x000fe400030f16ff */
[----:B------:R-:W-:Y:S01]  /*6d30*/  IADD3 R240, P6, R136, R216, RZ ;  /* 0x000000d888f07210 */ /* 0x000fe20007fde0ff */
[----:B------:R-:W-:Y:S01]  /*6d40*/  STL [R1+0x65c], R65 ;  /* 0x00065c4101007387 */ /* 0x000fe20000100800 */
[----:B------:R-:W-:Y:S02]  /*6d50*/  LEA.HI.X.SX32 R225, R128, R100, 0x2, P0 ;  /* 0x0000006480e17211 */ /* 0x000fe400000f16ff */
[----:B------:R-:W-:Y:S01]  /*6d60*/  IADD3 R222, P0, R106, R216, RZ ;  /* 0x000000d86ade7210 */ /* 0x000fe20007f1e0ff */
[----:B------:R3:W-:Y:S01]  /*6d70*/  LDGSTS.E [R108+0x20000], [R242.64], P4 ;  /* 0x20000000f26c7fae */ /* 0x0007e2000a121846 */
[----:B------:R-:W-:-:S02]  /*6d80*/  LEA.HI.X.SX32 R241, R130, R100, 0x2, P6 ;  /* 0x0000006482f17211 */ /* 0x000fc400030f16ff */
[----:B------:R-:W-:Y:S01]  /*6d90*/  IADD3 R230, P6, R64, R216, RZ ;  /* 0x000000d840e67210 */ /* 0x000fe20007fde0ff */
[----:B-1----:R-:W-:Y:S01]  /*6da0*/  IMAD.SHL.U32 R64, R116, 0x4, RZ ;  /* 0x0000000474407824 */ /* 0x002fe200078e00ff */
[----:B------:R-:W-:Y:S01]  /*6db0*/  LEA.HI.X.SX32 R223, R124, R100, 0x2, P0 ;  /* 0x000000647cdf7211 */ /* 0x000fe200000f16ff */
[----:B------:R3:W-:Y:S01]  /*6dc0*/  LDGSTS.E [R108+0x20400], [R240.64], P3 ;  /* 0x20400000f06c7fae */ /* 0x0007e20009921846 */
[----:B------:R-:W-:Y:S01]  /*6dd0*/  IADD3 R220, P0, R102, R216, RZ ;  /* 0x000000d866dc7210 */ /* 0x000fe20007f1e0ff */
[----:B--2---:R-:W-:Y:S01]  /*6de0*/  IMAD R102, R2, c[0x0][0x190], RZ ;  /* 0x0000640002667a24 */ /* 0x004fe200078e02ff */
[-C--:B------:R-:W-:Y:S01]  /*6df0*/  LEA.HI.X.SX32 R231, R126, R100.reuse, 0x2, P6 ;  /* 0x000000647ee77211 */ /* 0x080fe200030f16ff */
[----:B------:R1:W-:Y:S01]  /*6e00*/  STL [R1+0x658], R64 ;  /* 0x0006584001007387 */ /* 0x0003e20000100800 */
[----:B------:R-:W-:Y:S02]  /*6e10*/  LEA.HI.X.SX32 R221, R120, R100, 0x2, P0 ;  /* 0x0000006478dd7211 */ /* 0x000fe400000f16ff */
[-C--:B------:R-:W-:Y:S01]  /*6e20*/  IADD3 R218, P0, R64, R216.reuse, RZ ;  /* 0x000000d840da7210 */ /* 0x080fe20007f1e0ff */
[----:B------:R2:W-:Y:S01]  /*6e30*/  STL [R1+0x654], R3 ;  /* 0x0006540301007387 */ /* 0x0005e20000100800 */
[----:B------:R-:W-:-:S02]  /*6e40*/  IADD3 R226, P6, R104, R216, RZ ;  /* 0x000000d868e27210 */ /* 0x000fc40007fde0ff */
[-C--:B------:R-:W-:Y:S01]  /*6e50*/  LEA.HI.X.SX32 R219, R116, R100.reuse, 0x2, P0 ;  /* 0x0000006474db7211 */ /* 0x080fe200000f16ff */
[----:B------:R3:W-:Y:S01]  /*6e60*/  LDGSTS.E [R108+0x20800], [R230.64], P2 ;  /* 0x20800000e66c7fae */ /* 0x0007e20009121846 */
[----:B------:R-:W-:Y:S02]  /*6e70*/  LEA.HI.X.SX32 R227, R122, R100, 0x2, P6 ;  /* 0x000000647ae37211 */ /* 0x000fe400030f16ff */
[-C--:B------:R-:W-:Y:S01]  /*6e80*/  IADD3 R234, P6, R65, R216.reuse, RZ ;  /* 0x000000d841ea7210 */ /* 0x080fe20007fde0ff */
[----:B------:R4:W-:Y:S01]  /*6e90*/  STL [R1+0x7b4], R219 ;  /* 0x0007b4db01007387 */ /* 0x0009e20000100800 */
[----:B-1----:R-:W-:Y:S02]  /*6ea0*/  LEA R64, P0, R103, R216, 0x2 ;  /* 0x000000d867407211 */ /* 0x002fe400078010ff */
[----:B------:R-:W-:Y:S01]  /*6eb0*/  LEA.HI.X.SX32 R235, R118, R100, 0x2, P6 ;  /* 0x0000006476eb7211 */ /* 0x000fe200030f16ff */
[----:B------:R3:W-:Y:S01]  /*6ec0*/  LDGSTS.E [R108+0x20c00], [R226.64], P5 ;  /* 0x20c00000e26c7fae */ /* 0x0007e2000a921846 */
[----:B------:R-:W-:Y:S01]  /*6ed0*/  IADD3 R238, P6, R3, R216, RZ ;  /* 0x000000d803ee7210 */ /* 0x000fe20007fde0ff */
[----:B--2---:R-:W-:Y:S01]  /*6ee0*/  IMAD.SHL.U32 R3, R110, 0x4, RZ ;  /* 0x000000046e037824 */ /* 0x004fe200078e00ff */
[----:B------:R-:W-:-:S02]  /*6ef0*/  LEA.HI.X.SX32 R65, R103, R100, 0x2, P0 ;  /* 0x0000006467417211 */ /* 0x000fc400000f16ff */
[----:B------:R-:W-:Y:S01]  /*6f00*/  LEA.HI.X.SX32 R239, R114, R100, 0x2, P6 ;  /* 0x0000006472ef7211 */ /* 0x000fe200030f16ff */
[----:B----4-:R-:W1:Y:S01]  /*6f10*/  S2R R219, SR_TID.X ;  /* 0x0000000000db7919 */ /* 0x010e620000002100 */
[----:B------:R-:W-:Y:S02]  /*6f20*/  IADD3 R212, P6, R0, c[0x0][0x168], RZ ;  /* 0x00005a0000d47a10 */ /* 0x000fe40007fde0ff */
[----:B------:R-:W-:Y:S01]  /*6f30*/  IADD3 R216, P0, R3, R216, RZ ;  /* 0x000000d803d87210 */ /* 0x000fe20007f1e0ff */
[----:B------:R2:W-:Y:S01]  /*6f40*/  STL [R1+0x650], R3 ;  /* 0x0006500301007387 */ /* 0x0005e20000100800 */
[----:B------:R-:W-:Y:S02]  /*6f50*/  LEA.HI.X.SX32 R213, R112, c[0x0][0x16c], 0x2, P6 ;  /* 0x00005b0070d57a11 */ /* 0x000fe400030f16ff */
[----:B------:R-:W-:Y:S01]  /*6f60*/  LEA.HI.X.SX32 R217, R110, R100, 0x2, P0 ;  /* 0x000000646ed97211 */ /* 0x000fe200000f16ff */
[----:B------:R4:W-:Y:S01]  /*6f70*/  STL [R1+0x6ec], R0 ;  /* 0x0006ec0001007387 */ /* 0x0009e20000100800 */
[----:B------:R-:W-:-:S03]  /*6f80*/  LEA R2, P6, R102, R212, 0x2 ;  /* 0x000000d466027211 */ /* 0x000fc600078c10ff */
[----:B------:R1:W-:Y:S01]  /*6f90*/  STL [R1+0x7a8], R64 ;  /* 0x0007a84001007387 */ /* 0x0003e20000100800 */
[----:B--2---:R-:W-:-:S03]  /*6fa0*/  LEA.HI.X.SX32 R3, R102, R213, 0x2, P6 ;  /* 0x000000d566037211 */ /* 0x004fc600030f16ff */
[----:B------:R-:W-:Y:S04]  /*6fb0*/  STL [R1+0x1c8], R102 ;  /* 0x0001c86601007387 */ /* 0x000fe80000100800 */
[----:B------:R-:W-:Y:S01]  /*6fc0*/  STL [R1+0x7a4], R65 ;  /* 0x0007a44101007387 */ /* 0x000fe20000100800 */
[----:B-1----:R-:W-:-:S03]  /*6fd0*/  SHF.R.U32.HI R214, RZ, 0x6, R219 ;  /* 0x00000006ffd67819 */ /* 0x002fc600000116db */
[----:B------:R-:W-:Y:S01]  /*6fe0*/  STL.64 [R1+0x700], R2 ;  /* 0x0007000201007387 */ /* 0x000fe20000100a00 */
[----:B------:R-:W-:-:S04]  /*6ff0*/  SGXT.U32 R214, R214, 0x1 ;  /* 0x00000001d6d6781a */ /* 0x000fc80000000000 */
[C---:B----4-:R-:W-:Y:S02]  /*7000*/  LOP3.LUT R0, R214.reuse, 0x10, RZ, 0xfc, !PT ;  /* 0x00000010d6007812 */ /* 0x050fe400078efcff */
[----:B------:R-:W-:Y:S02]  /*7010*/  LOP3.LUT R252, R214, 0x18, RZ, 0xfc, !PT ;  /* 0x00000018d6fc7812 */ /* 0x000fe400078efcff */
[----:B------:R-:W-:Y:S02]  /*7020*/  ISETP.GE.AND P0, PT, R0, c[0x0][0x180], PT ;  /* 0x0000600000007a0c */ /* 0x000fe40003f06270 */
[----:B------:R-:W-:Y:S01]  /*7030*/  LOP3.LUT R64, R214, 0x14, RZ, 0xfc, !PT ;  /* 0x00000014d6407812 */ /* 0x000fe200078efcff */
[----:B------:R1:W-:Y:S01]  /*7040*/  STL [R1+0x6fc], R252 ;  /* 0x0006fcfc01007387 */ /* 0x0003e20000100800 */
[----:B------:R-:W-:Y:S02]  /*7050*/  SEL R100, R99, RZ, !P0 ;  /* 0x000000ff63647207 */ /* 0x000fe40004000000 */
[----:B------:R-:W-:Y:S01]  /*7060*/  ISETP.GE.AND P6, PT, R64, c[0x0][0x180], PT ;  /* 0x0000600040007a0c */ /* 0x000fe20003fc6270 */
[----:B------:R-:W-:Y:S01]  /*7070*/  STL.64 [R1+0x708], R242 ;  /* 0x000708f201007387 */ /* 0x000fe20000100a00 */
[----:B------:R-:W-:-:S02]  /*7080*/  ISETP.NE.U32.AND P4, PT, R100, RZ, PT ;  /* 0x000000ff6400720c */ /* 0x000fc40003f85070 */
[----:B------:R-:W-:Y:S01]  /*7090*/  LOP3.LUT R0, R214, 0x1c, RZ, 0xfc, !PT ;  /* 0x0000001cd6007812 */ /* 0x000fe200078efcff */
[----:B------:R-:W-:Y:S01]  /*70a0*/  STL.64 [R1+0x710], R240 ;  /* 0x000710f001007387 */ /* 0x000fe20000100a00 */
[----:B------:R-:W-:Y:S02]  /*70b0*/  ISETP.GE.AND P0, PT, R252, c[0x0][0x180], PT ;  /* 0x00006000fc007a0c */ /* 0x000fe40003f06270 */
[----:B-1----:R-:W-:Y:S01]  /*70c0*/  SHF.R.U32.HI R252, RZ, 0x6, R219 ;  /* 0x00000006fffc7819 */ /* 0x002fe200000116db */
[----:B------:R-:W-:Y:S01]  /*70d0*/  STL.64 [R1+0x718], R230 ;  /* 0x000718e601007387 */ /* 0x000fe20000100a00 */
[C---:B------:R-:W-:Y:S02]  /*70e0*/  SEL R102, R99.reuse, RZ, !P6 ;  /* 0x000000ff63667207 */ /* 0x040fe40007000000 */
[----:B------:R-:W-:Y:S01]  /*70f0*/  ISETP.GE.AND P6, PT, R0, c[0x0][0x180], PT ;  /* 0x0000600000007a0c */ /* 0x000fe20003fc6270 */
[----:B------:R-:W-:Y:S01]  /*7100*/  STL [R1+0x748], R226 ;  /* 0x000748e201007387 */ /* 0x000fe20000100800 */
[----:B------:R-:W-:-:S02]  /*7110*/  SEL R100, R99, RZ, !P0 ;  /* 0x000000ff63647207 */ /* 0x000fc40004000000 */
[----:B------:R-:W-:Y:S01]  /*7120*/  SGXT.U32 R252, R252, 0x1 ;  /* 0x00000001fcfc781a */ /* 0x000fe20000000000 */
[----:B------:R-:W-:Y:S01]  /*7130*/  STL [R1+0x6f8], R227 ;  /* 0x0006f8e301007387 */ /* 0x000fe20000100800 */
[----:B------:R-:W-:Y:S02]  /*7140*/  ISETP.NE.U32.AND P0, PT, R102, RZ, PT ;  /* 0x000000ff6600720c */ /* 0x000fe40003f05070 */
[----:B------:R-:W-:Y:S01]  /*7150*/  SEL R102, R99, RZ, !P6 ;  /* 0x000000ff63667207 */ /* 0x000fe20007000000 */
[----:B------:R1:W-:Y:S01]  /*7160*/  STL [R1+0x6f4], R234 ;  /* 0x0006f4ea01007387 */ /* 0x0003e20000100800 */
[----:B------:R-:W-:Y:S02]  /*7170*/  LOP3.LUT R3, R252, 0x2, RZ, 0xfc, !PT ;  /* 0x00000002fc037812 */ /* 0x000fe400078efcff */
[----:B------:R-:W-:Y:S01]  /*7180*/  ISETP.NE.U32.AND P6, PT, R100, RZ, PT ;  /* 0x000000ff6400720c */ /* 0x000fe20003fc5070 */
[----:B------:R1:W-:Y:S01]  /*7190*/  LDGSTS.E [R108+0x21000], [R234.64], P4 ;  /* 0x21000000ea6c7fae */ /* 0x0003e2000a121846 */
[----:B------:R-:W-:-:S02]  /*71a0*/  ISETP.NE.U32.AND P3, PT, R102, RZ, PT ;  /* 0x000000ff6600720c */ /* 0x000fc40003f65070 */
[C---:B------:R-:W-:Y:S01]  /*71b0*/  LOP3.LUT R0, R252.reuse, 0x6, RZ, 0xfc, !PT ;  /* 0x00000006fc007812 */ /* 0x040fe200078efcff */
[----:B------:R2:W-:Y:S01]  /*71c0*/  STL [R1+0x6f0], R235 ;  /* 0x0006f0eb01007387 */ /* 0x0005e20000100800 */
[----:B------:R-:W-:Y:S02]  /*71d0*/  ISETP.GE.AND P2, PT, R3, c[0x0][0x180], PT ;  /* 0x0000600003007a0c */ /* 0x000fe40003f46270 */
[----:B------:R-:W-:Y:S01]  /*71e0*/  LOP3.LUT R2, R252, 0xa, RZ, 0xfc, !PT ;  /* 0x0000000afc027812 */ /* 0x000fe200078efcff */
[----:B------:R-:W-:Y:S01]  /*71f0*/  IMAD R98, R98, c[0x0][0x190], RZ ;  /* 0x0000640062627a24 */ /* 0x000fe200078e02ff */
[----:B------:R-:W-:Y:S01]  /*7200*/  ISETP.GE.AND P5, PT, R0, c[0x0][0x180], PT ;  /* 0x0000600000007a0c */ /* 0x000fe20003fa6270 */
[----:B------:R-:W-:Y:S01]  /*7210*/  IMAD R96, R96, c[0x0][0x190], RZ ;  /* 0x0000640060607a24 */ /* 0x000fe200078e02ff */
[----:B------:R-:W-:Y:S02]  /*7220*/  LOP3.LUT R0, R252, 0xe, RZ, 0xfc, !PT ;  /* 0x0000000efc007812 */ /* 0x000fe400078efcff */
[----:B-1----:R-:W-:Y:S01]  /*7230*/  SHF.R.U32.HI R234, RZ, 0x6, R219 ;  /* 0x00000006ffea7819 */ /* 0x002fe200000116db */
[----:B--2---:R-:W2:Y:S01]  /*7240*/  LDL R235, [R1+0x608] ;  /* 0x0006080001eb7983 */ /* 0x004ea20000100800 */
[----:B------:R-:W-:-:S02]  /*7250*/  SEL R100, R99, RZ, !P2 ;  /* 0x000000ff63647207 */ /* 0x000fc40005000000 */
[----:B------:R-:W-:Y:S01]  /*7260*/  SGXT.U32 R234, R234, 0x1 ;  /* 0x00000001eaea781a */ /* 0x000fe20000000000 */
[----:B------:R-:W-:Y:S01]  /*7270*/  STL.64 [R1+0x720], R238 ;  /* 0x000720ee01007387 */ /* 0x000fe20000100a00 */
[----:B------:R-:W-:Y:S01]  /*7280*/  ISETP.GE.AND P2, PT, R2, c[0x0][0x180], PT ;  /* 0x0000600002007a0c */ /* 0x000fe20003f46270 */
[----:B------:R-:W-:Y:S01]  /*7290*/  IMAD R95, R95, c[0x0][0x190], RZ ;  /* 0x000064005f5f7a24 */ /* 0x000fe200078e02ff */
[----:B------:R-:W-:Y:S01]  /*72a0*/  SEL R102, R99, RZ, !P5 ;  /* 0x000000ff63667207 */ /* 0x000fe20006800000 */
[----:B------:R-:W-:Y:S01]  /*72b0*/  STL.64 [R1+0x728], R236 ;  /* 0x000728ec01007387 */ /* 0x000fe20000100a00 */
[----:B------:R-:W-:-:S03]  /*72c0*/  IMAD R94, R94, c[0x0][0x190], RZ ;  /* 0x000064005e5e7a24 */ /* 0x000fc600078e02ff */
[----:B------:R-:W-:Y:S01]  /*72d0*/  STL.64 [R1+0x730], R232 ;  /* 0x000730e801007387 */ /* 0x000fe20000100a00 */
[----:B------:R-:W-:Y:S01]  /*72e0*/  ISETP.GE.AND P5, PT, R0, c[0x0][0x180], PT ;  /* 0x0000600000007a0c */ /* 0x000fe20003fa6270 */
[----:B------:R-:W-:Y:S01]  /*72f0*/  IMAD R92, R92, c[0x0][0x190], RZ ;  /* 0x000064005c5c7a24 */ /* 0x000fe200078e02ff */
[----:B------:R-:W-:Y:S01]  /*7300*/  LOP3.LUT R65, R234, 0x12, RZ, 0xfc, !PT ;  /* 0x00000012ea417812 */ /* 0x000fe200078efcff */
[----:B------:R-:W-:Y:S01]  /*7310*/  IMAD R91, R91, c[0x0][0x190], RZ ;  /* 0x000064005b5b7a24 */ /* 0x000fe200078e02ff */
[----:B------:R-:W-:Y:S01]  /*7320*/  ISETP.NE.U32.AND P4, PT, R100, RZ, PT ;  /* 0x000000ff6400720c */ /* 0x000fe20003f85070 */
[----:B------:R-:W-:Y:S01]  /*7330*/  IMAD R90, R90, c[0x0][0x190], RZ ;  /* 0x000064005a5a7a24 */ /* 0x000fe200078e02ff */
[----:B------:R-:W-:Y:S01]  /*7340*/  LOP3.LUT R0, R234, 0x16, RZ, 0xfc, !PT ;  /* 0x00000016ea007812 */ /* 0x000fe200078efcff */
[----:B------:R-:W-:Y:S01]  /*7350*/  IMAD R88, R88, c[0x0][0x190], RZ ;  /* 0x0000640058587a24 */ /* 0x000fe200078e02ff */
[----:B------:R-:W-:Y:S01]  /*7360*/  SEL R100, R99, RZ, !P2 ;  /* 0x000000ff63647207 */ /* 0x000fe20005000000 */
[----:B------:R-:W-:Y:S01]  /*7370*/  IMAD R87, R87, c[0x0][0x190], RZ ;  /* 0x0000640057577a24 */ /* 0x000fe200078e02ff */
[----:B------:R-:W-:Y:S01]  /*7380*/  ISETP.NE.U32.AND P2, PT, R102, RZ, PT ;  /* 0x000000ff6600720c */ /* 0x000fe20003f45070 */
[----:B---3--:R-:W-:Y:S01]  /*7390*/  IMAD R108, R86, c[0x0][0x190], RZ ;  /* 0x00006400566c7a24 */ /* 0x008fe200078e02ff */
[----:B------:R-:W-:Y:S01]  /*73a0*/  SEL R102, R99, RZ, !P5 ;  /* 0x000000ff63667207 */ /* 0x000fe20006800000 */
[----:B------:R-:W-:Y:S01]  /*73b0*/  IMAD R106, R84, c[0x0][0x190], RZ ;  /* 0x00006400546a7a24 */ /* 0x000fe200078e02ff */
[C---:B------:R-:W-:Y:S01]  /*73c0*/  LOP3.LUT R3, R234.reuse, 0x1a, RZ, 0xfc, !PT ;  /* 0x0000001aea037812 */ /* 0x040fe200078efcff */
[----:B------:R-:W-:Y:S01]  /*73d0*/  IMAD R83, R83, c[0x0][0x190], RZ ;  /* 0x0000640053537a24 */ /* 0x000fe200078e02ff */
[----:B------:R-:W-:Y:S01]  /*73e0*/  LOP3.LUT R2, R234, 0x1e, RZ, 0xfc, !PT ;  /* 0x0000001eea027812 */ /* 0x000fe200078efcff */
[----:B------:R-:W-:Y:S01]  /*73f0*/  IMAD R104, R82, c[0x0][0x190], RZ ;  /* 0x0000640052687a24 */ /* 0x000fe200078e02ff */
[----:B------:R-:W-:Y:S01]  /*7400*/  ISETP.NE.U32.AND P5, PT, R102, RZ, PT ;  /* 0x000000ff6600720c */ /* 0x000fe20003fa5070 */
[----:B------:R-:W-:-:S02]  /*7410*/  IMAD R102, R80, c[0x0][0x190], RZ ;  /* 0x0000640050667a24 */ /* 0x000fc400078e02ff */
[----:B------:R-:W-:Y:S02]  /*7420*/  IMAD R76, R76, c[0x0][0x190], RZ ;  /* 0x000064004c4c7a24 */ /* 0x000fe400078e02ff */
[----:B------:R-:W-:Y:S02]  /*7430*/  IMAD R75, R75, c[0x0][0x190], RZ ;  /* 0x000064004b4b7a24 */ /* 0x000fe400078e02ff */
[----:B------:R-:W-:Y:S02]  /*7440*/  IMAD R74, R74, c[0x0][0x190], RZ ;  /* 0x000064004a4a7a24 */ /* 0x000fe400078e02ff */
[----:B------:R-:W-:Y:S02]  /*7450*/  IMAD R72, R72, c[0x0][0x190], RZ ;  /* 0x0000640048487a24 */ /* 0x000fe400078e02ff */
[----:B------:R-:W-:Y:S02]  /*7460*/  IMAD R71, R71, c[0x0][0x190], RZ ;  /* 0x0000640047477a24 */ /* 0x000fe400078e02ff */
        /* <DEDUP_REMOVED lines=43> */
[----:B------:R-:W-:Y:S01]  /*7720*/  IMAD R118, R35, c[0x0][0x190], RZ ;  /* 0x0000640023767a24 */ /* 0x000fe200078e02ff */
[----:B--2---:R-:W-:Y:S01]  /*7730*/  LOP3.LUT R110, R235, 0x40, RZ, 0x3c, !PT ;  /* 0x00000040eb6e7812 */ /* 0x004fe200078e3cff */
[----:B------:R1:W-:Y:S04]  /*7740*/  LDGSTS.E [R235+0x21400], [R238.64], P0 ;  /* 0x21400000eeeb7fae */ /* 0x0003e80008121846 */
[----:B------:R-:W-:Y:S04]  /*7750*/  STL [R1+0x680], R110 ;  /* 0x0006806e01007387 */ /* 0x000fe80000100800 */
[----:B------:R-:W-:Y:S04]  /*7760*/  STL.64 [R1+0x738], R228 ;  /* 0x000738e401007387 */ /* 0x000fe80000100a00 */
[----:B------:R2:W-:Y:S04]  /*7770*/  STL.64 [R1+0x740], R224 ;  /* 0x000740e001007387 */ /* 0x0005e80000100a00 */
[----:B------:R-:W-:Y:S04]  /*7780*/  STL [R1+0x1cc], R98 ;  /* 0x0001cc6201007387 */ /* 0x000fe80000100800 */
[----:B------:R-:W-:Y:S04]  /*7790*/  STL [R1+0x3ac], R96 ;  /* 0x0003ac6001007387 */ /* 0x000fe80000100800 */
[----:B------:R3:W-:Y:S01]  /*77a0*/  LDGSTS.E [R235+0x21800], [R236.64], P6 ;  /* 0x21800000eceb7fae */ /* 0x0007e2000b121846 */
[----:B------:R-:W-:-:S03]  /*77b0*/  ISETP.GE.AND P6, PT, R65, c[0x0][0x180], PT ;  /* 0x0000600041007a0c */ /* 0x000fc60003fc6270 */
[----:B------:R-:W-:Y:S01]  /*77c0*/  STL [R1+0x3a8], R95 ;  /* 0x0003a85f01007387 */ /* 0x000fe20000100800 */
[----:B------:R-:W-:-:S03]  /*77d0*/  ISETP.NE.U32.AND P0, PT, R100, RZ, PT ;  /* 0x000000ff6400720c */ /* 0x000fc60003f05070 */
[----:B------:R4:W-:Y:S01]  /*77e0*/  LDGSTS.E [R235+0x21c00], [R232.64], P3 ;  /* 0x21c00000e8eb7fae */ /* 0x0009e20009921846 */
[----:B------:R-:W-:-:S03]  /*77f0*/  ISETP.GE.AND P3, PT, R0, c[0x0][0x180], PT ;  /* 0x0000600000007a0c */ /* 0x000fc60003f66270 */
[----:B------:R-:W-:Y:S01]  /*7800*/  STL [R1+0x3a4], R94 ;  /* 0x0003a45e01007387 */ /* 0x000fe20000100800 */
[----:B------:R-:W-:-:S03]  /*7810*/  SEL R100, R99, RZ, !P6 ;  /* 0x000000ff63647207 */ /* 0x000fc60007000000 */
[----:B------:R-:W-:Y:S01]  /*7820*/  STL [R1+0x3a0], R92 ;  /* 0x0003a05c01007387 */ /* 0x000fe20000100800 */
[----:B------:R-:W-:-:S03]  /*7830*/  ISETP.GE.AND P6, PT, R3, c[0x0][0x180], PT ;  /* 0x0000600003007a0c */ /* 0x000fc60003fc6270 */
[----:B------:R-:W-:Y:S01]  /*7840*/  STL [R1+0x39c], R91 ;  /* 0x00039c5b01007387 */ /* 0x000fe20000100800 */
[----:B------:R-:W-:-:S03]  /*7850*/  SEL R215, R99, RZ, !P3 ;  /* 0x000000ff63d77207 */ /* 0x000fc60005800000 */
[----:B------:R-:W-:Y:S01]  /*7860*/  STL [R1+0x398], R90 ;  /* 0x0003985a01007387 */ /* 0x000fe20000100800 */
[----:B------:R-:W-:Y:S01]  /*7870*/  ISETP.GE.AND P3, PT, R2, c[0x0][0x180], PT ;  /* 0x0000600002007a0c */ /* 0x000fe20003f66270 */
[----:B------:R-:W-:Y:S02]  /*7880*/  IMAD R3, R79, c[0x0][0x190], RZ ;  /* 0x000064004f037a24 */ /* 0x000fe400078e02ff */
[----:B------:R-:W-:Y:S01]  /*7890*/  STL [R1+0x394], R88 ;  /* 0x0003945801007387 */ /* 0x000fe20000100800 */
[----:B------:R-:W-:-:S03]  /*78a0*/  IMAD R2, R78, c[0x0][0x190], RZ ;  /* 0x000064004e027a24 */ /* 0x000fc600078e02ff */
[----:B------:R-:W-:Y:S04]  /*78b0*/  STL [R1+0x390], R87 ;  /* 0x0003905701007387 */ /* 0x000fe80000100800 */
        /* <DEDUP_REMOVED lines=38> */
[----:B------:R1:W-:Y:S04]  /*7b20*/  LDGSTS.E [R110+0x20200], [R228.64], P4 ;  /* 0x20200000e46e7fae */ /* 0x0003e8000a121846 */
[----:B------:R-:W-:Y:S01]  /*7b30*/  STL [R1+0x2f4], R128 ;  /* 0x0002f48001007387 */ /* 0x000fe20000100800 */
[----:B------:R-:W-:-:S03]  /*7b40*/  SEL R65, R99, RZ, !P3 ;  /* 0x000000ff63417207 */ /* 0x000fc60005800000 */
[----:B------:R2:W-:Y:S04]  /*7b50*/  LDGSTS.E [R110+0x20600], [R224.64], P2 ;  /* 0x20600000e06e7fae */ /* 0x0005e80009121846 */
[----:B------:R-:W-:Y:S04]  /*7b60*/  STL [R1+0x2f0], R131 ;  /* 0x0002f08301007387 */ /* 0x000fe80000100800 */
[----:B------:R-:W-:Y:S04]  /*7b70*/  STL [R1+0x2ec], R130 ;  /* 0x0002ec8201007387 */ /* 0x000fe80000100800 */
[----:B------:R1:W-:Y:S01]  /*7b80*/  LDGSTS.E [R110+0x20a00], [R222.64], P0 ;  /* 0x20a00000de6e7fae */ /* 0x0003e20008121846 */
[----:B------:R-:W-:-:S03]  /*7b90*/  LEA R24, P0, R98, R212, 0x2 ;  /* 0x000000d462187211 */ /* 0x000fc600078010ff */
[----:B------:R-:W-:Y:S01]  /*7ba0*/  STL [R1+0x2e8], R127 ;  /* 0x0002e87f01007387 */ /* 0x000fe20000100800 */
[----:B--2---:R-:W-:Y:S01]  /*7bb0*/  LEA R224, P3, R96, R212, 0x2 ;  /* 0x000000d460e07211 */ /* 0x004fe200078610ff */
[----:B------:R-:W-:Y:S02]  /*7bc0*/  IMAD R78, R20, c[0x0][0x190], RZ ;  /* 0x00006400144e7a24 */ /* 0x000fe400078e02ff */
[----:B------:R-:W-:Y:S01]  /*7bd0*/  STL [R1+0x2e4], R123 ;  /* 0x0002e47b01007387 */ /* 0x000fe20000100800 */
[----:B------:R-:W-:-:S03]  /*7be0*/  LEA.HI.X.SX32 R25, R98, R213, 0x2, P0 ;  /* 0x000000d562197211 */ /* 0x000fc600000f16ff */
[----:B------:R-:W-:Y:S01]  /*7bf0*/  STL [R1+0x2e0], R119 ;  /* 0x0002e07701007387 */ /* 0x000fe20000100800 */
[----:B------:R-:W-:-:S03]  /*7c00*/  LEA R20, P0, R95, R212, 0x2 ;  /* 0x000000d45f147211 */ /* 0x000fc600078010ff */
[----:B------:R-:W-:Y:S01]  /*7c10*/  STL [R1+0x2dc], R115 ;  /* 0x0002dc7301007387 */ /* 0x000fe20000100800 */
[----:B------:R-:W-:-:S03]  /*7c20*/  LEA.HI.X.SX32 R225, R96, R213, 0x2, P3 ;  /* 0x000000d560e17211 */ /* 0x000fc600018f16ff */
[----:B------:R-:W-:Y:S04]  /*7c30*/  STL [R1+0x2d8], R111 ;  /* 0x0002d86f01007387 */ /* 0x000fe80000100800 */
[----:B------:R-:W-:Y:S01]  /*7c40*/  STL.64 [R1+0x750], R222 ;  /* 0x000750de01007387 */ /* 0x000fe20000100a00 */
[----:B------:R-:W-:-:S03]  /*7c50*/  LEA.HI.X.SX32 R21, R95, R213, 0x2, P0 ;  /* 0x000000d55f157211 */ /* 0x000fc600000f16ff */
[----:B------:R-:W-:Y:S04]  /*7c60*/  STL [R1+0x2d4], R107 ;  /* 0x0002d46b01007387 */ /* 0x000fe80000100800 */
[----:B------:R-:W-:Y:S04]  /*7c70*/  STL [R1+0x2d0], R103 ;  /* 0x0002d06701007387 */ /* 0x000fe80000100800 */
[----:B------:R-:W-:Y:S01]  /*7c80*/  STL [R1+0x2cc], R78 ;  /* 0x0002cc4e01007387 */ /* 0x000fe20000100800 */
[----:B-1----:R-:W-:-:S03]  /*7c90*/  LEA R228, P3, R94, R212, 0x2 ;  /* 0x000000d45ee47211 */ /* 0x002fc600078610ff */
[----:B------:R-:W-:Y:S04]  /*7ca0*/  STL.64 [R1+0x90], R24 ;  /* 0x0000901801007387 */ /* 0x000fe80000100a00 */
[----:B------:R-:W-:Y:S04]  /*7cb0*/  STL [R1+0x2c8], R80 ;  /* 0x0002c85001007387 */ /* 0x000fe80000100800 */
[----:B------:R-:W-:Y:S04]  /*7cc0*/  STL.64 [R1+0x88], R224 ;  /* 0x000088e001007387 */ /* 0x000fe80000100a00 */
[----:B------:R-:W-:Y:S01]  /*7cd0*/  STL.64 [R1+0x758], R224 ;  /* 0x000758e001007387 */ /* 0x000fe20000100a00 */
[----:B------:R-:W-:-:S03]  /*7ce0*/  LEA.HI.X.SX32 R229, R94, R213, 0x2, P3 ;  /* 0x000000d55ee57211 */ /* 0x000fc600018f16ff */
[----:B------:R-:W-:Y:S01]  /*7cf0*/  STL [R1+0x2c4], R82 ;  /* 0x0002c45201007387 */ /* 0x000fe20000100800 */
[----:B----4-:R-:W-:-:S03]  /*7d00*/  LEA R232, P3, R91, R212, 0x2 ;  /* 0x000000d45be87211 */ /* 0x010fc600078610ff */
[----:B------:R1:W-:Y:S01]  /*7d10*/  STL.64 [R1+0x80], R20 ;  /* 0x0000801401007387 */ /* 0x0003e20000100a00 */
[----:B------:R-:W-:-:S03]  /*7d20*/  LEA.HI.X.SX32 R233, R91, R213, 0x2, P3 ;  /* 0x000000d55be97211 */ /* 0x000fc600018f16ff */
[----:B------:R-:W-:Y:S01]  /*7d30*/  STL.64 [R1+0x78], R228 ;  /* 0x000078e401007387 */ /* 0x000fe20000100a00 */
[----:B-1----:R-:W-:-:S04]  /*7d40*/  LEA R20, P0, R92, R212, 0x2 ;  /* 0x000000d45c147211 */ /* 0x002fc800078010ff */
[-C--:B------:R-:W-:Y:S02]  /*7d50*/  LEA.HI.X.SX32 R21, R92, R213.reuse, 0x2, P0 ;  /* 0x000000d55c157211 */ /* 0x080fe400000f16ff */
[-C--:B------:R-:W-:Y:S01]  /*7d60*/  LEA R16, P0, R90, R212.reuse, 0x2 ;  /* 0x000000d45a107211 */ /* 0x080fe200078010ff */
[----:B------:R-:W-:Y:S01]  /*7d70*/  STL.64 [R1+0x760], R228 ;  /* 0x000760e401007387 */ /* 0x000fe20000100a00 */
[----:B---3--:R-:W-:Y:S02]  /*7d80*/  LEA R236, P3, R88, R212, 0x2 ;  /* 0x000000d458ec7211 */ /* 0x008fe400078610ff */
[-C--:B------:R-:W-:Y:S01]  /*7d90*/  LEA.HI.X.SX32 R17, R90, R213.reuse, 0x2, P0 ;  /* 0x000000d55a117211 */ /* 0x080fe200000f16ff */
[----:B------:R-:W-:Y:S01]  /*7da0*/  STL [R1+0x2c0], R84 ;  /* 0x0002c05401007387 */ /* 0x000fe20000100800 */
[----:B------:R-:W-:-:S03]  /*7db0*/  LEA.HI.X.SX32 R237, R88, R213, 0x2, P3 ;  /* 0x000000d558ed7211 */ /* 0x000fc600018f16ff */
[----:B------:R-:W-:Y:S04]  /*7dc0*/  STL.64 [R1+0x70], R20 ;  /* 0x0000701401007387 */ /* 0x000fe80000100a00 */
[----:B------:R-:W-:Y:S04]  /*7dd0*/  STL.64 [R1+0x68], R232 ;  /* 0x000068e801007387 */ /* 0x000fe80000100a00 */
[----:B------:R-:W-:Y:S04]  /*7de0*/  STL.64 [R1+0x768], R232 ;  /* 0x000768e801007387 */ /* 0x000fe80000100a00 */
[----:B------:R-:W-:Y:S04]  /*7df0*/  STL [R1+0x2bc], R86 ;  /* 0x0002bc5601007387 */ /* 0x000fe80000100800 */
[----:B------:R1:W-:Y:S01]  /*7e00*/  STL.64 [R1+0x60], R16 ;  /* 0x0000601001007387 */ /* 0x0003e20000100a00 */
[----:B------:R-:W-:-:S03]  /*7e10*/  LEA R238, P3, R108, R212, 0x2 ;  /* 0x000000d46cee7211 */ /* 0x000fc600078610ff */
[----:B------:R-:W-:Y:S01]  /*7e20*/  STL.64 [R1+0x58], R236 ;  /* 0x000058ec01007387 */ /* 0x000fe20000100a00 */
[----:B------:R-:W-:-:S03]  /*7e30*/  LEA.HI.X.SX32 R239, R108, R213, 0x2, P3 ;  /* 0x000000d56cef7211 */ /* 0x000fc600018f16ff */
[----:B------:R2:W-:Y:S01]  /*7e40*/  STL.64 [R1+0x770], R236 ;  /* 0x000770ec01007387 */ /* 0x0005e20000100a00 */
[----:B-1----:R-:W-:-:S04]  /*7e50*/  LEA R16, P0, R87, R212, 0x2 ;  /* 0x000000d457107211 */ /* 0x002fc800078010ff */
[-C--:B------:R-:W-:Y:S02]  /*7e60*/  LEA.HI.X.SX32 R17, R87, R213.reuse, 0x2, P0 ;  /* 0x000000d557117211 */ /* 0x080fe400000f16ff */
[CC--:B--2---:R-:W-:Y:S02]  /*7e70*/  LEA R236, P0, R106.reuse, R212.reuse, 0x2 ;  /* 0x000000d46aec7211 */ /* 0x0c4fe400078010ff */
[CC--:B------:R-:W-:Y:S02]  /*7e80*/  LEA R230, P3, R83.reuse, R212.reuse, 0x2 ;  /* 0x000000d453e67211 */ /* 0x0c0fe400078610ff */
[-C--:B------:R-:W-:Y:S02]  /*7e90*/  LEA.HI.X.SX32 R237, R106, R213.reuse, 0x2, P0 ;  /* 0x000000d56aed7211 */ /* 0x080fe400000f16ff */
[----:B------:R-:W-:Y:S02]  /*7ea0*/  LEA R232, P0, R104, R212, 0x2 ;  /* 0x000000d468e87211 */ /* 0x000fe400078010ff */
[----:B------:R-:W-:-:S02]  /*7eb0*/  LEA.HI.X.SX32 R231, R83, R213, 0x2, P3 ;  /* 0x000000d553e77211 */ /* 0x000fc400018f16ff */
[-C--:B------:R-:W-:Y:S02]  /*7ec0*/  LEA R240, P3, R102, R212.reuse, 0x2 ;  /* 0x000000d466f07211 */ /* 0x080fe400078610ff */
[-C--:B------:R-:W-:Y:S02]  /*7ed0*/  LEA.HI.X.SX32 R233, R104, R213.reuse, 0x2, P0 ;  /* 0x000000d568e97211 */ /* 0x080fe400000f16ff */
        /* <DEDUP_REMOVED lines=12> */
[----:B------:R-:W-:Y:S02]  /*7fa0*/  LEA R248, P0, R71, R212, 0x2 ;  /* 0x000000d447f87211 */ /* 0x000fe400078010ff */
[----:B------:R-:W-:Y:S02]  /*7fb0*/  ISETP.NE.U32.AND P4, PT, R100, RZ, PT ;  /* 0x000000ff6400720c */ /* 0x000fe40003f85070 */
[----:B------:R-:W-:Y:S02]  /*7fc0*/  SEL R100, R99, RZ, !P6 ;  /* 0x000000ff63647207 */ /* 0x000fe40007000000 */
[----:B------:R-:W-:-:S02]  /*7fd0*/  LEA.HI.X.SX32 R251, R72, R213, 0x2, P3 ;  /* 0x000000d548fb7211 */ /* 0x000fc400018f16ff */
[-C--:B------:R-:W-:Y:S02]  /*7fe0*/  LEA R246, P3, R70, R212.reuse, 0x2 ;  /* 0x000000d446f67211 */ /* 0x080fe400078610ff */
[-C--:B------:R-:W-:Y:S02]  /*7ff0*/  LEA.HI.X.SX32 R249, R71, R213.reuse, 0x2, P0 ;  /* 0x000000d547f97211 */ /* 0x080fe400000f16ff */
[-C--:B------:R-:W-:Y:S02]  /*8000*/  LEA R244, P0, R68, R212.reuse, 0x2 ;  /* 0x000000d444f47211 */ /* 0x080fe400078010ff */
[----:B------:R-:W-:Y:S01]  /*8010*/  ISETP.NE.U32.AND P2, PT, R100, RZ, PT ;  /* 0x000000ff6400720c */ /* 0x000fe20003f45070 */
[----:B------:R-:W-:Y:S01]  /*8020*/  IMAD R100, R4, c[0x0][0x190], RZ ;  /* 0x0000640004647a24 */ /* 0x000fe200078e02ff */
[----:B------:R-:W-:Y:S01]  /*8030*/  LEA.HI.X.SX32 R247, R70, R213, 0x2, P3 ;  /* 0x000000d546f77211 */ /* 0x000fe200018f16ff */
[----:B------:R-:W-:Y:S01]  /*8040*/  IMAD R98, R6, c[0x0][0x190], RZ ;  /* 0x0000640006627a24 */ /* 0x000fe200078e02ff */
[----:B------:R-:W-:-:S02]  /*8050*/  LEA R4, P3, R67, R212, 0x2 ;  /* 0x000000d443047211 */ /* 0x000fc400078610ff */
[-C--:B------:R-:W-:Y:S01]  /*8060*/  LEA.HI.X.SX32 R245, R68, R213.reuse, 0x2, P0 ;  /* 0x000000d544f57211 */ /* 0x080fe200000f16ff */
[----:B------:R-:W-:Y:S01]  /*8070*/  IMAD R102, R5, c[0x0][0x190], RZ ;  /* 0x0000640005667a24 */ /* 0x000fe200078e02ff */
[-C--:B------:R-:W-:Y:S01]  /*8080*/  LEA R6, P0, R66, R212.reuse, 0x2 ;  /* 0x000000d442067211 */ /* 0x080fe200078010ff */
[----:B------:R-:W-:Y:S01]  /*8090*/  IMAD R96, R8, c[0x0][0x190], RZ ;  /* 0x0000640008607a24 */ /* 0x000fe200078e02ff */
        /* <DEDUP_REMOVED lines=13> */
[----:B------:R-:W-:Y:S01]  /*8170*/  STL [R1+0x2b8], R88 ;  /* 0x0002b85801007387 */ /* 0x000fe20000100800 */
[----:B------:R-:W-:Y:S01]  /*8180*/  LEA R14, P0, R58, R212, 0x2 ;  /* 0x000000d43a0e7211 */ /* 0x000fe200078010ff */
[----:B------:R-:W-:Y:S01]  /*8190*/  IMAD R108, R15, c[0x0][0x190], RZ ;  /* 0x000064000f6c7a24 */ /* 0x000fe200078e02ff */
[-C--:B------:R-:W-:Y:S01]  /*81a0*/  LEA.HI.X.SX32 R13, R60, R213.reuse, 0x2, P3 ;  /* 0x000000d53c0d7211 */ /* 0x080fe200018f16ff */
[----:B------:R1:W-:Y:S01]  /*81b0*/  STL.64 [R1+0x50], R16 ;  /* 0x0000501001007387 */ /* 0x0003e20000100a00 */
[----:B------:R-:W-:-:S02]  /*81c0*/  LEA.HI.X.SX32 R15, R58, R213, 0x2, P0 ;  /* 0x000000d53a0f7211 */ /* 0x000fc400000f16ff */
[CC--:B------:R-:W-:Y:S01]  /*81d0*/  LEA R18, P0, R56.reuse, R212.reuse, 0x2 ;  /* 0x000000d438127211 */ /* 0x0c0fe200078010ff */
[----:B------:R-:W-:Y:S01]  /*81e0*/  IMAD R110, R19, c[0x0][0x190], RZ ;  /* 0x00006400136e7a24 */ /* 0x000fe200078e02ff */
[CC--:B-1----:R-:W-:Y:S02]  /*81f0*/  LEA R16, P3, R57.reuse, R212.reuse, 0x2 ;  /* 0x000000d439107211 */ /* 0x0c2fe400078610ff */
[-C--:B------:R-:W-:Y:S02]  /*8200*/  LEA.HI.X.SX32 R19, R56, R213.reuse, 0x2, P0 ;  /* 0x000000d538137211 */ /* 0x080fe400000f16ff */
[----:B------:R-:W-:Y:S02]  /*8210*/  LEA.HI.X.SX32 R17, R57, R213, 0x2, P3 ;  /* 0x000000d539117211 */ /* 0x000fe400018f16ff */
[-C--:B------:R-:W-:Y:S02]  /*8220*/  LEA R20, P3, R54, R212.reuse, 0x2 ;  /* 0x000000d436147211 */ /* 0x080fe400078610ff */
[----:B------:R-:W-:-:S02]  /*8230*/  LEA R22, P0, R53, R212, 0x2 ;  /* 0x000000d435167211 */ /* 0x000fc400078010ff */
[-C--:B------:R-:W-:Y:S02]  /*8240*/  LEA.HI.X.SX32 R21, R54, R213.reuse, 0x2, P3 ;  /* 0x000000d536157211 */ /* 0x080fe400018f16ff */
[-C--:B------:R-:W-:Y:S02]  /*8250*/  LEA R24, P3, R52, R212.reuse, 0x2 ;  /* 0x000000d434187211 */ /* 0x080fe400078610ff */
[-C--:B------:R-:W-:Y:S02]  /*8260*/  LEA.HI.X.SX32 R23, R53, R213.reuse, 0x2, P0 ;  /* 0x000000d535177211 */ /* 0x080fe400000f16ff */
[-C--:B------:R-:W-:Y:S02]  /*8270*/  LEA R26, P0, R50, R212.reuse, 0x2 ;  /* 0x000000d4321a7211 */ /* 0x080fe400078010ff */
[----:B------:R-:W-:Y:S02]  /*8280*/  LEA.HI.X.SX32 R25, R52, R213, 0x2, P3 ;  /* 0x000000d534197211 */ /* 0x000fe400018f16ff */
        /* <DEDUP_REMOVED lines=10> */
[-C--:B------:R-:W-:Y:S01]  /*8330*/  LEA R38, P0, R42, R212.reuse, 0x2 ;  /* 0x000000d42a267211 */ /* 0x080fe200078010ff */
[----:B------:R-:W-:Y:S01]  /*8340*/  IMAD R120, R39, c[0x0][0x190], RZ ;  /* 0x0000640027787a24 */ /* 0x000fe200078e02ff */
[----:B------:R-:W-:Y:S02]  /*8350*/  LEA.HI.X.SX32 R37, R44, R213, 0x2, P3 ;  /* 0x000000d52c257211 */ /* 0x000fe400018f16ff */
[----:B------:R-:W-:-:S02]  /*8360*/  LEA R40, P3, R122, R212, 0x2 ;  /* 0x000000d47a287211 */ /* 0x000fc400078610ff */
[-C--:B------:R-:W-:Y:S02]  /*8370*/  LEA.HI.X.SX32 R39, R42, R213.reuse, 0x2, P0 ;  /* 0x000000d52a277211 */ /* 0x080fe400000f16ff */
[-C--:B------:R-:W-:Y:S02]  /*8380*/  LEA R42, P0, R135, R212.reuse, 0x2 ;  /* 0x000000d4872a7211 */ /* 0x080fe400078010ff */
[-C--:B------:R-:W-:Y:S01]  /*8390*/  LEA.HI.X.SX32 R41, R122, R213.reuse, 0x2, P3 ;  /* 0x000000d57a297211 */ /* 0x080fe200018f16ff */
[----:B------:R-:W-:Y:S01]  /*83a0*/  IMAD R122, R43, c[0x0][0x190], RZ ;  /* 0x000064002b7a7a24 */ /* 0x000fe200078e02ff */
[-C--:B------:R-:W-:Y:S02]  /*83b0*/  LEA R44, P3, R124, R212.reuse, 0x2 ;  /* 0x000000d47c2c7211 */ /* 0x080fe400078610ff */
[----:B------:R-:W-:Y:S02]  /*83c0*/  LEA.HI.X.SX32 R43, R135, R213, 0x2, P0 ;  /* 0x000000d5872b7211 */ /* 0x000fe400000f16ff */
[----:B------:R-:W-:-:S02]  /*83d0*/  LEA R46, P0, R134, R212, 0x2 ;  /* 0x000000d4862e7211 */ /* 0x000fc400078010ff */
[-C--:B------:R-:W-:Y:S01]  /*83e0*/  LEA.HI.X.SX32 R45, R124, R213.reuse, 0x2, P3 ;  /* 0x000000d57c2d7211 */ /* 0x080fe200018f16ff */
[----:B------:R-:W-:Y:S01]  /*83f0*/  IMAD R124, R47, c[0x0][0x190], RZ ;  /* 0x000064002f7c7a24 */ /* 0x000fe200078e02ff */
[-C--:B------:R-:W-:Y:S02]  /*8400*/  LEA R48, P3, R126, R212.reuse, 0x2 ;  /* 0x000000d47e307211 */ /* 0x080fe400078610ff */
[-C--:B------:R-:W-:Y:S02]  /*8410*/  LEA.HI.X.SX32 R47, R134, R213.reuse, 0x2, P0 ;  /* 0x000000d5862f7211 */ /* 0x080fe400000f16ff */
[-C--:B------:R-:W-:Y:S02]  /*8420*/  LEA R50, P0, R132, R212.reuse, 0x2 ;  /* 0x000000d484327211 */ /* 0x080fe400078010ff */
[----:B------:R-:W-:Y:S01]  /*8430*/  LEA.HI.X.SX32 R49, R126, R213, 0x2, P3 ;  /* 0x000000d57e317211 */ /* 0x000fe200018f16ff */
[----:B------:R-:W-:Y:S01]  /*8440*/  IMAD R126, R51, c[0x0][0x190], RZ ;  /* 0x00006400337e7a24 */ /* 0x000fe200078e02ff */
        /* <DEDUP_REMOVED lines=12> */
[-C--:B------:R-:W-:Y:S01]  /*8510*/  LEA R62, P0, R119, R212.reuse, 0x2 ;  /* 0x000000d4773e7211 */ /* 0x080fe200078010ff */
[----:B------:R-:W-:Y:S01]  /*8520*/  IMAD R132, R63, c[0x0][0x190], RZ ;  /* 0x000064003f847a24 */ /* 0x000fe200078e02ff */
[----:B------:R-:W-:Y:S02]  /*8530*/  LEA.HI.X.SX32 R61, R123, R213, 0x2, P3 ;  /* 0x000000d57b3d7211 */ /* 0x000fe400018f16ff */
[----:B------:R-:W-:-:S02]  /*8540*/  LEA R66, P3, R115, R212, 0x2 ;  /* 0x000000d473427211 */ /* 0x000fc400078610ff */
[-C--:B------:R-:W-:Y:S02]  /*8550*/  LEA.HI.X.SX32 R63, R119, R213.reuse, 0x2, P0 ;  /* 0x000000d5773f7211 */ /* 0x080fe400000f16ff */
[-C--:B------:R-:W-:Y:S01]  /*8560*/  LEA R68, P0, R111, R212.reuse, 0x2 ;  /* 0x000000d46f447211 */ /* 0x080fe200078010ff */
[----:B------:R-:W-:Y:S01]  /*8570*/  IMAD R134, R69, c[0x0][0x190], RZ ;  /* 0x0000640045867a24 */ /* 0x000fe200078e02ff */
[-C--:B------:R-:W-:Y:S02]  /*8580*/  LEA.HI.X.SX32 R67, R115, R213.reuse, 0x2, P3 ;  /* 0x000000d573437211 */ /* 0x080fe400018f16ff */
[-C--:B------:R-:W-:Y:S02]  /*8590*/  LEA R70, P3, R107, R212.reuse, 0x2 ;  /* 0x000000d46b467211 */ /* 0x080fe400078610ff */
[-C--:B------:R-:W-:Y:S02]  /*85a0*/  LEA.HI.X.SX32 R69, R111, R213.reuse, 0x2, P0 ;  /* 0x000000d56f457211 */ /* 0x080fe400000f16ff */
[----:B------:R-:W-:Y:S01]  /*85b0*/  LEA R72, P0, R103, R212, 0x2 ;  /* 0x000000d467487211 */ /* 0x000fe200078010ff */
[----:B------:R-:W-:Y:S01]  /*85c0*/  IMAD R136, R73, c[0x0][0x190], RZ ;  /* 0x0000640049887a24 */ /* 0x000fe200078e02ff */
[----:B------:R-:W-:-:S02]  /*85d0*/  LEA.HI.X.SX32 R71, R107, R213, 0x2, P3 ;  /* 0x000000d56b477211 */ /* 0x000fc400018f16ff */
[-C--:B------:R-:W-:Y:S02]  /*85e0*/  LEA R74, P3, R78, R212.reuse, 0x2 ;  /* 0x000000d44e4a7211 */ /* 0x080fe400078610ff */
[-C--:B------:R-:W-:Y:S02]  /*85f0*/  LEA.HI.X.SX32 R73, R103, R213.reuse, 0x2, P0 ;  /* 0x000000d567497211 */ /* 0x080fe400000f16ff */
[-C--:B------:R-:W-:Y:S01]  /*8600*/  LEA R76, P0, R80, R212.reuse, 0x2 ;  /* 0x000000d4504c7211 */ /* 0x080fe200078010ff */
[----:B------:R-:W-:Y:S01]  /*8610*/  IMAD R138, R77, c[0x0][0x190], RZ ;  /* 0x000064004d8a7a24 */ /* 0x000fe200078e02ff */
[-C--:B------:R-:W-:Y:S02]  /*8620*/  LEA.HI.X.SX32 R75, R78, R213.reuse, 0x2, P3 ;  /* 0x000000d54e4b7211 */ /* 0x080fe400018f16ff */
[----:B------:R-:W-:Y:S02]  /*8630*/  LEA R78, P3, R82, R212, 0x2 ;  /* 0x000000d4524e7211 */ /* 0x000fe400078610ff */
[----:B------:R-:W-:-:S02]  /*8640*/  LEA.HI.X.SX32 R77, R80, R213, 0x2, P0 ;  /* 0x000000d5504d7211 */ /* 0x000fc400000f16ff */
[-C--:B------:R-:W-:Y:S01]  /*8650*/  LEA R80, P0, R84, R212.reuse, 0x2 ;  /* 0x000000d454507211 */ /* 0x080fe200078010ff */
[----:B------:R-:W-:Y:S01]  /*8660*/  STL.64 [R1+0x48], R238 ;  /* 0x000048ee01007387 */ /* 0x000fe20000100a00 */
[-C--:B------:R-:W-:Y:S01]  /*8670*/  LEA.HI.X.SX32 R79, R82, R213.reuse, 0x2, P3 ;  /* 0x000000d5524f7211 */ /* 0x080fe200018f16ff */
[----:B------:R-:W-:Y:S01]  /*8680*/  IMAD R140, R81, c[0x0][0x190], RZ ;  /* 0x00006400518c7a24 */ /* 0x000fe200078e02ff */
[-C--:B------:R-:W-:Y:S01]  /*8690*/  LEA R82, P3, R86, R212.reuse, 0x2 ;  /* 0x000000d456527211 */ /* 0x080fe200078610ff */
[----:B------:R-:W-:Y:S01]  /*86a0*/  STL.64 [R1+0x778], R238 ;  /* 0x000778ee01007387 */ /* 0x000fe20000100a00 */
[-C--:B------:R-:W-:Y:S02]  /*86b0*/  LEA.HI.X.SX32 R81, R84, R213.reuse, 0x2, P0 ;  /* 0x000000d554517211 */ /* 0x080fe400000f16ff */
[----:B------:R-:W-:Y:S01]  /*86c0*/  LEA R84, P0, R88, R212, 0x2 ;  /* 0x000000d458547211 */ /* 0x000fe200078010ff */
[----:B------:R1:W-:Y:S01]  /*86d0*/  STL [R1+0x2b4], R90 ;  /* 0x0002b45a01007387 */ /* 0x0003e20000100800 */
[----:B------:R-:W-:Y:S01]  /*86e0*/  LEA.HI.X.SX32 R83, R86, R213, 0x2, P3 ;  /* 0x000000d556537211 */ /* 0x000fe200018f16ff */
[----:B------:R-:W-:-:S02]  /*86f0*/  IMAD R142, R85, c[0x0][0x190], RZ ;  /* 0x00006400558e7a24 */ /* 0x000fc400078e02ff */
[----:B------:R-:W-:Y:S01]  /*8700*/  STL.64 [R1+0x40], R236 ;  /* 0x000040ec01007387 */ /* 0x000fe20000100a00 */
[----:B------:R-:W-:-:S03]  /*8710*/  LEA R86, P3, R90, R212, 0x2 ;  /* 0x000000d45a567211 */ /* 0x000fc600078610ff */
[----:B------:R-:W-:Y:S01]  /*8720*/  STL.64 [R1+0x780], R236 ;  /* 0x000780ec01007387 */ /* 0x000fe20000100a00 */
[----:B------:R-:W-:-:S03]  /*8730*/  LEA.HI.X.SX32 R85, R88, R213, 0x2, P0 ;  /* 0x000000d558557211 */ /* 0x000fc600000f16ff */
[----:B------:R-:W-:Y:S01]  /*8740*/  STL.64 [R1+0x38], R230 ;  /* 0x000038e601007387 */ /* 0x000fe20000100a00 */
[----:B------:R-:W-:-:S03]  /*8750*/  LEA R88, P0, R92, R212, 0x2 ;  /* 0x000000d45c587211 */ /* 0x000fc600078010ff */
[----:B------:R-:W-:Y:S01]  /*8760*/  STL.64 [R1+0x788], R230 ;  /* 0x000788e601007387 */ /* 0x000fe20000100a00 */
[----:B------:R-:W-:-:S03]  /*8770*/  LEA.HI.X.SX32 R87, R90, R213, 0x2, P3 ;  /* 0x000000d55a577211 */ /* 0x000fc600018f16ff */
[----:B------:R2:W-:Y:S01]  /*8780*/  STL [R1+0x2b0], R92 ;  /* 0x0002b05c01007387 */ /* 0x0005e20000100800 */
[----:B-1----:R-:W-:Y:S01]  /*8790*/  LEA R90, P3, R94, R212, 0x2 ;  /* 0x000000d45e5a7211 */ /* 0x002fe200078610ff */
[----:B------:R-:W-:Y:S02]  /*87a0*/  IMAD R144, R89, c[0x0][0x190], RZ ;  /* 0x0000640059907a24 */ /* 0x000fe400078e02ff */
[----:B------:R-:W-:Y:S01]  /*87b0*/  STL.64 [R1+0x30], R232 ;  /* 0x000030e801007387 */ /* 0x000fe20000100a00 */
[----:B------:R-:W-:-:S03]  /*87c0*/  LEA.HI.X.SX32 R89, R92, R213, 0x2, P0 ;  /* 0x000000d55c597211 */ /* 0x000fc600000f16ff */
[----:B------:R-:W-:Y:S01]  /*87d0*/  STL.64 [R1+0x790], R232 ;  /* 0x000790e801007387 */ /* 0x000fe20000100a00 */
[----:B--2---:R-:W-:-:S03]  /*87e0*/  LEA R92, P0, R96, R212, 0x2 ;  /* 0x000000d4605c7211 */ /* 0x004fc600078010ff */
[----:B------:R-:W-:Y:S01]  /*87f0*/  STL.64 [R1+0x28], R240 ;  /* 0x000028f001007387 */ /* 0x000fe20000100a00 */
[----:B------:R-:W-:-:S03]  /*8800*/  LEA.HI.X.SX32 R91, R94, R213, 0x2, P3 ;  /* 0x000000d55e5b7211 */ /* 0x000fc600018f16ff */
[----:B------:R-:W-:Y:S01]  /*8810*/  STL.64 [R1+0x798], R240 ;  /* 0x000798f001007387 */ /* 0x000fe20000100a00 */
[----:B------:R-:W-:-:S03]  /*8820*/  IMAD R146, R93, c[0x0][0x190], RZ ;  /* 0x000064005d927a24 */ /* 0x000fc600078e02ff */
[----:B------:R1:W-:Y:S01]  /*8830*/  STL [R1+0x2ac], R94 ;  /* 0x0002ac5e01007387 */ /* 0x0003e20000100800 */
[----:B------:R-:W-:-:S03]  /*8840*/  LEA.HI.X.SX32 R93, R96, R213, 0x2, P0 ;  /* 0x000000d5605d7211 */ /* 0x000fc600000f16ff */
[----:B------:R-:W-:Y:S04]  /*8850*/  STL.64 [R1+0x20], R228 ;  /* 0x000020e401007387 */ /* 0x000fe80000100a00 */
[----:B------:R-:W-:Y:S01]  /*8860*/  STL [R1+0x7a0], R229 ;  /* 0x0007a0e501007387 */ /* 0x000fe20000100800 */
[----:B-1----:R-:W-:-:S03]  /*8870*/  LEA R94, P3, R98, R212, 0x2 ;  /* 0x000000d4625e7211 */ /* 0x002fc600078610ff */
[----:B------:R-:W-:Y:S04]  /*8880*/  STL.64 [R1+0x18], R242 ;  /* 0x000018f201007387 */ /* 0x000fe80000100a00 */
[----:B------:R1:W-:Y:S01]  /*8890*/  STL [R1+0x2a8], R96 ;  /* 0x0002a86001007387 */ /* 0x0003e20000100800 */
[----:B------:R-:W-:-:S03]  /*88a0*/  LEA.HI.X.SX32 R95, R98, R213, 0x2, P3 ;  /* 0x000000d5625f7211 */ /* 0x000fc600018f16ff */
[----:B------:R-:W-:Y:S01]  /*88b0*/  STL.64 [R1+0x10], R224 ;  /* 0x000010e001007387 */ /* 0x000fe20000100a00 */
[----:B------:R-:W-:-:S03]  /*88c0*/  IMAD R148, R97, c[0x0][0x190], RZ ;  /* 0x0000640061947a24 */ /* 0x000fc600078e02ff */
[----:B------:R-:W-:Y:S01]  /*88d0*/  STL.64 [R1+0x8], R2 ;  /* 0x0000080201007387 */ /* 0x000fe20000100a00 */
[----:B-1----:R-:W-:-:S03]  /*88e0*/  LEA R96, P0, R100, R212, 0x2 ;  /* 0x000000d464607211 */ /* 0x002fc600078010ff */
[----:B------:R1:W-:Y:S01]  /*88f0*/  STL [R1+0x2a4], R98 ;  /* 0x0002a46201007387 */ /* 0x0003e20000100800 */
[----:B------:R-:W-:-:S03]  /*8900*/  LEA.HI.X.SX32 R97, R100, R213, 0x2, P0 ;  /* 0x000000d564617211 */ /* 0x000fc600000f16ff */
[----:B------:R-:W-:Y:S04]  /*8910*/  STL.64 [R1], R222 ;  /* 0x000000de01007387 */ /* 0x000fe80000100a00 */
[----:B------:R2:W-:Y:S01]  /*8920*/  STL [R1+0x2a0], R100 ;  /* 0x0002a06401007387 */ /* 0x0005e20000100800 */
[CC--:B-1----:R-:W-:Y:S01]  /*8930*/  LEA R98, P3, R102.reuse, R212.reuse, 0x2 ;  /* 0x000000d466627211 */ /* 0x0c2fe200078610ff */
[----:B------:R-:W-:Y:S02]  /*8940*/  IMAD R150, R101, c[0x0][0x190], RZ ;  /* 0x0000640065967a24 */ /* 0x000fe400078e02ff */
[----:B------:R1:W-:Y:S01]  /*8950*/  STL [R1+0x29c], R102 ;  /* 0x00029c6601007387 */ /* 0x0003e20000100800 */
[----:B------:R-:W-:Y:S02]  /*8960*/  LEA.HI.X.SX32 R99, R102, R213, 0x2, P3 ;  /* 0x000000d566637211 */ /* 0x000fe400018f16ff */
[-C--:B--2---:R-:W-:Y:S01]  /*8970*/  LEA R100, P0, R104, R212.reuse, 0x2 ;  /* 0x000000d468647211 */ /* 0x084fe200078010ff */
[----:B------:R2:W-:Y:S01]  /*8980*/  STL [R1+0x298], R104 ;  /* 0x0002986801007387 */ /* 0x0005e20000100800 */
[----:B-1----:R-:W-:-:S02]  /*8990*/  LEA R102, P3, R106, R212, 0x2 ;  /* 0x000000d46a667211 */ /* 0x002fc400078610ff */
[-C--:B------:R-:W-:Y:S01]  /*89a0*/  LEA.HI.X.SX32 R101, R104, R213.reuse, 0x2, P0 ;  /* 0x000000d568657211 */ /* 0x080fe200000f16ff */
[----:B------:R1:W-:Y:S01]  /*89b0*/  STL [R1+0x294], R106 ;  /* 0x0002946a01007387 */ /* 0x0003e20000100800 */
[-C--:B------:R-:W-:Y:S02]  /*89c0*/  LEA.HI.X.SX32 R103, R106, R213.reuse, 0x2, P3 ;  /* 0x000000d56a677211 */ /* 0x080fe400018f16ff */
[CC--:B--2---:R-:W-:Y:S01]  /*89d0*/  LEA R104, P0, R108.reuse, R212.reuse, 0x2 ;  /* 0x000000d46c687211 */ /* 0x0c4fe200078010ff */
[----:B------:R-:W-:Y:S01]  /*89e0*/  IMAD R152, R105, c[0x0][0x190], RZ ;  /* 0x0000640069987a24 */ /* 0x000fe200078e02ff */
[----:B------:R2:W-:Y:S02]  /*89f0*/  STL [R1+0x290], R108 ;  /* 0x0002906c01007387 */ /* 0x0005e40000100800 */
[----:B------:R-:W-:Y:S02]  /*8a00*/  LEA.HI.X.SX32 R105, R108, R213, 0x2, P0 ;  /* 0x000000d56c697211 */ /* 0x000fe400000f16ff */
[----:B-1----:R-:W-:Y:S01]  /*8a10*/  LEA R106, P3, R110, R212, 0x2 ;  /* 0x000000d46e6a7211 */ /* 0x002fe200078610ff */
[----:B------:R1:W-:Y:S01]  /*8a20*/  STL [R1+0x28c], R110 ;  /* 0x00028c6e01007387 */ /* 0x0003e20000100800 */
[----:B------:R-:W-:-:S02]  /*8a30*/  IMAD R154, R109, c[0x0][0x190], RZ ;  /* 0x000064006d9a7a24 */ /* 0x000fc400078e02ff */
[-C--:B------:R-:W-:Y:S02]  /*8a40*/  LEA.HI.X.SX32 R107, R110, R213.reuse, 0x2, P3 ;  /* 0x000000d56e6b7211 */ /* 0x080fe400018f16ff */
[CC--:B--2---:R-:W-:Y:S01]  /*8a50*/  LEA R108, P0, R112.reuse, R212.reuse, 0x2 ;  /* 0x000000d4706c7211 */ /* 0x0c4fe200078010ff */
[----:B------:R2:W-:Y:S03]  /*8a60*/  STL [R1+0x288], R112 ;  /* 0x0002887001007387 */ /* 0x0005e60000100800 */
[----:B------:R-:W-:Y:S02]  /*8a70*/  LEA.HI.X.SX32 R109, R112, R213, 0x2, P0 ;  /* 0x000000d5706d7211 */ /* 0x000fe400000f16ff */
[-C--:B-1----:R-:W-:Y:S01]  /*8a80*/  LEA R110, P3, R114, R212.reuse, 0x2 ;  /* 0x000000d4726e7211 */ /* 0x082fe200078610ff */
[----:B------:R1:W-:Y:S01]  /*8a90*/  STL [R1+0x284], R114 ;  /* 0x0002847201007387 */ /* 0x0003e20000100800 */
[----:B------:R-:W-:Y:S01]  /*8aa0*/  IMAD R156, R113, c[0x0][0x190], RZ ;  /* 0x00006400719c7a24 */ /* 0x000fe200078e02ff */
[----:B--2---:R-:W-:-:S02]  /*8ab0*/  LEA R112, P0, R116, R212, 0x2 ;  /* 0x000000d474707211 */ /* 0x004fc400078010ff */
[-C--:B------:R-:W-:Y:S01]  /*8ac0*/  LEA.HI.X.SX32 R111, R114, R213.reuse, 0x2, P3 ;  /* 0x000000d5726f7211 */ /* 0x080fe200018f16ff */
[----:B------:R2:W-:Y:S01]  /*8ad0*/  STL [R1+0x280], R116 ;  /* 0x0002807401007387 */ /* 0x0005e20000100800 */
[-C--:B------:R-:W-:Y:S02]  /*8ae0*/  LEA.HI.X.SX32 R113, R116, R213.reuse, 0x2, P0 ;  /* 0x000000d574717211 */ /* 0x080fe400000f16ff */
[CC--:B-1----:R-:W-:Y:S01]  /*8af0*/  LEA R114, P3, R118.reuse, R212.reuse, 0x2 ;  /* 0x000000d476727211 */ /* 0x0c2fe200078610ff */
[----:B------:R1:W-:Y:S01]  /*8b00*/  STL [R1+0x27c], R118 ;  /* 0x00027c7601007387 */ /* 0x0003e20000100800 */
[----:B------:R-:W-:Y:S02]  /*8b10*/  IMAD R158, R117, c[0x0][0x190], RZ ;  /* 0x00006400759e7a24 */ /* 0x000fe400078e02ff */
        /* <DEDUP_REMOVED lines=120> */
[----:B------:R2:W-:Y:S01]  /*92a0*/  STL [R1+0x1e4], R186 ;  /* 0x0001e4ba01007387 */ /* 0x0005e20000100800 */
[----:B-1----:R-:W-:Y:S02]  /*92b0*/  IMAD R190, R185, c[0x0][0x190], RZ ;  /* 0x00006400b9be7a24 */ /* 0x002fe400078e02ff */
[-C--:B------:R-:W-:Y:S01]  /*92c0*/  LEA.HI.X.SX32 R185, R186, R213.reuse, 0x2, P0 ;  /* 0x000000d5bab97211 */ /* 0x080fe200000f16ff */
[----:B------:R-:W-:Y:S01]  /*92d0*/  IMAD R192, R187, c[0x0][0x190], RZ ;  /* 0x00006400bbc07a24 */ /* 0x000fe200078e02ff */
[CC--:B--2---:R-:W-:Y:S01]  /*92e0*/  LEA R186, P0, R188.reuse, R212.reuse, 0x2 ;  /* 0x000000d4bcba7211 */ /* 0x0c4fe200078010ff */
[----:B------:R1:W-:Y:S03]  /*92f0*/  STL [R1+0x1e0], R188 ;  /* 0x0001e0bc01007387 */ /* 0x0003e60000100800 */
[----:B------:R-:W-:Y:S01]  /*9300*/  LEA.HI.X.SX32 R187, R188, R213, 0x2, P0 ;  /* 0x000000d5bcbb7211 */ /* 0x000fe200000f16ff */
[----:B------:R-:W-:Y:S01]  /*9310*/  IMAD R194, R189, c[0x0][0x190], RZ ;  /* 0x00006400bdc27a24 */ /* 0x000fe200078e02ff */
[----:B------:R2:W-:Y:S01]  /*9320*/  STL [R1+0x1dc], R190 ;  /* 0x0001dcbe01007387 */ /* 0x0005e20000100800 */
[----:B-1----:R-:W-:-:S04]  /*9330*/  LEA R188, P0, R190, R212, 0x2 ;  /* 0x000000d4bebc7211 */ /* 0x002fc800078010ff */
[-C--:B------:R-:W-:Y:S02]  /*9340*/  LEA.HI.X.SX32 R189, R190, R213.reuse, 0x2, P0 ;  /* 0x000000d5bebd7211 */ /* 0x080fe400000f16ff */
[CC--:B--2---:R-:W-:Y:S01]  /*9350*/  LEA R190, P0, R192.reuse, R212.reuse, 0x2 ;  /* 0x000000d4c0be7211 */ /* 0x0c4fe200078010ff */
[----:B------:R-:W-:Y:S01]  /*9360*/  IMAD R196, R191, c[0x0][0x190], RZ ;  /* 0x00006400bfc47a24 */ /* 0x000fe200078e02ff */
[----:B------:R1:W-:Y:S02]  /*9370*/  STL [R1+0x1d8], R192 ;  /* 0x0001d8c001007387 */ /* 0x0003e40000100800 */
        /* <DEDUP_REMOVED lines=27> */
[----:B-1----:R-:W-:-:S03]  /*9530*/  LEA R204, P0, R206, R212, 0x2 ;  /* 0x000000d4cecc7211 */ /* 0x002fc600078010ff */
[----:B------:R-:W1:Y:S01]  /*9540*/  S2R R239, SR_TID.X ;  /* 0x0000000000ef7919 */ /* 0x000e620000002100 */
[-C--:B------:R-:W-:Y:S02]  /*9550*/  LEA.HI.X.SX32 R205, R206, R213.reuse, 0x2, P0 ;  /* 0x000000d5cecd7211 */ /* 0x080fe400000f16ff */
[CC--:B--2---:R-:W-:Y:S01]  /*9560*/  LEA R206, P0, R208.reuse, R212.reuse, 0x2 ;  /* 0x000000d4d0ce7211 */ /* 0x0c4fe200078010ff */
[----:B------:R-:W-:Y:S01]  /*9570*/  IMAD R227, R207, c[0x0][0x190], RZ ;  /* 0x00006400cfe37a24 */ /* 0x000fe200078e02ff */
[----:B------:R2:W-:Y:S02]  /*9580*/  STL [R1+0x198], R208 ;  /* 0x000198d001007387 */ /* 0x0005e40000100800 */
[----:B------:R-:W-:Y:S01]  /*9590*/  LEA.HI.X.SX32 R207, R208, R213, 0x2, P0 ;  /* 0x000000d5d0cf7211 */ /* 0x000fe200000f16ff */
[----:B------:R-:W-:Y:S01]  /*95a0*/  IMAD R226, R209, c[0x0][0x190], RZ ;  /* 0x00006400d1e27a24 */ /* 0x000fe200078e02ff */
[----:B------:R3:W-:Y:S01]  /*95b0*/  STL [R1+0x194], R210 ;  /* 0x000194d201007387 */ /* 0x0007e20000100800 */
[----:B--2---:R-:W-:-:S04]  /*95c0*/  LEA R208, P0, R210, R212, 0x2 ;  /* 0x000000d4d2d07211 */ /* 0x004fc800078010ff */
[----:B------:R-:W-:Y:S02]  /*95d0*/  LEA.HI.X.SX32 R209, R210, R213, 0x2, P0 ;  /* 0x000000d5d2d17211 */ /* 0x000fe400000f16ff */
[----:B---3--:R-:W-:-:S04]  /*95e0*/  LEA R210, P0, R227, R212, 0x2 ;  /* 0x000000d4e3d27211 */ /* 0x008fc800078010ff */
[-C--:B------:R-:W-:Y:S02]  /*95f0*/  LEA.HI.X.SX32 R211, R227, R213.reuse, 0x2, P0 ;  /* 0x000000d5e3d37211 */ /* 0x080fe400000f16ff */
[C---:B------:R-:W-:Y:S01]  /*9600*/  LEA R212, P0, R226.reuse, R212, 0x2 ;  /* 0x000000d4e2d47211 */ /* 0x040fe200078010ff */
[----:B------:R2:W-:Y:S01]  /*9610*/  STL [R1+0x190], R227 ;  /* 0x000190e301007387 */ /* 0x0005e20000100800 */
[----:B------:R-:W-:Y:S02]  /*9620*/  ULDC UR5, c[0x0][0x180] ;  /* 0x0000600000057ab9 */ /* 0x000fe40000000800 */
[----:B------:R-:W-:Y:S01]  /*9630*/  LEA.HI.X.SX32 R213, R226, R213, 0x2, P0 ;  /* 0x000000d5e2d57211 */ /* 0x000fe200000f16ff */
[----:B------:R3:W-:Y:S01]  /*9640*/  STL [R1+0x17c], R226 ;  /* 0x00017ce201007387 */ /* 0x0007e20000100800 */
[----:B------:R-:W-:Y:S01]  /*9650*/  UIADD3 UR4, UR5, -0x20, URZ ;  /* 0xffffffe005047890 */ /* 0x000fe2000fffe03f */
[----:B------:R-:W-:Y:S01]  /*9660*/  IMAD.MOV.U32 R238, RZ, RZ, 0x1f ;  /* 0x0000001fffee7424 */ /* 0x000fe200078e00ff */
[----:B-1----:R-:W-:Y:S01]  /*9670*/  SHF.R.U32.HI R239, RZ, 0x6, R239 ;  /* 0x00000006ffef7819 */ /* 0x002fe200000116ef */
[----:B------:R-:W4:Y:S01]  /*9680*/  LDL.64 R240, [R1+0x90] ;  /* 0x0000900001f07983 */ /* 0x000f220000100a00 */
[----:B--2---:R-:W-:-:S02]  /*9690*/  LOP3.LUT R227, R219, 0x60, RZ, 0xc0, !PT ;  /* 0x00000060dbe37812 */ /* 0x004fc400078ec0ff */
[----:B---3--:R-:W-:Y:S01]  /*96a0*/  LOP3.LUT R226, R219, 0x7f, RZ, 0xc0, !PT ;  /* 0x0000007fdbe27812 */ /* 0x008fe200078ec0ff */
[----:B------:R-:W2:Y:S01]  /*96b0*/  LDL.64 R232, [R1+0x80] ;  /* 0x0000800001e87983 */ /* 0x000ea20000100a00 */
[----:B------:R-:W-:-:S03]  /*96c0*/  SHF.R.U32.HI R227, RZ, 0x1, R227 ;  /* 0x00000001ffe37819 */ /* 0x000fc600000116e3 */
[----:B------:R-:W-:Y:S01]  /*96d0*/  IMAD.SHL.U32 R226, R226, 0x4, RZ ;  /* 0x00000004e2e27824 */ /* 0x000fe200078e00ff */
[----:B------:R-:W-:Y:S01]  /*96e0*/  ISETP.GE.AND P0, PT, R234, UR4, PT ;  /* 0x00000004ea007c0c */ /* 0x000fe2000bf06270 */
[----:B------:R-:W3:Y:S01]  /*96f0*/  LDL.64 R230, [R1+0x70] ;  /* 0x0000700001e67983 */ /* 0x000ee20000100a00 */
[----:B------:R-:W-:Y:S02]  /*9700*/  IADD3 R238, R238, c[0x0][0x180], RZ ;  /* 0x00006000eeee7a10 */ /* 0x000fe40007ffe0ff */
[----:B------:R-:W-:Y:S01]  /*9710*/  SGXT.U32 R239, R239, 0x1 ;  /* 0x00000001efef781a */ /* 0x000fe20000000000 */
[----:B------:R-:W2:Y:S01]  /*9720*/  LDL.64 R236, [R1+0x60] ;  /* 0x0000600001ec7983 */ /* 0x000ea20000100a00 */
[----:B------:R-:W-:Y:S02]  /*9730*/  SHF.R.U32.HI R219, RZ, 0x6, R219 ;  /* 0x00000006ffdb7819 */ /* 0x000fe400000116db */
[----:B------:R-:W-:Y:S02]  /*9740*/  LOP3.LUT R226, R226, R227, RZ, 0x3c, !PT ;  /* 0x000000e3e2e27212 */ /* 0x000fe400078e3cff */
[----:B------:R-:W-:-:S02]  /*9750*/  SEL R227, RZ, 0x4, P0 ;  /* 0x00000004ffe37807 */ /* 0x000fc40000000000 */
[----:B------:R-:W-:Y:S02]  /*9760*/  ISETP.GT.AND P0, PT, R238, 0x3f, PT ;  /* 0x0000003fee00780c */ /* 0x000fe40003f04270 */
[----:B------:R-:W-:Y:S02]  /*9770*/  LOP3.LUT R239, R239, 0x4, RZ, 0xfc, !PT ;  /* 0x00000004efef7812 */ /* 0x000fe400078efcff */
[----:B------:R-:W-:Y:S02]  /*9780*/  SGXT.U32 R219, R219, 0x1 ;  /* 0x00000001dbdb781a */ /* 0x000fe40000000000 */
[----:B------:R-:W-:Y:S02]  /*9790*/  SEL R227, R227, RZ, P0 ;  /* 0x000000ffe3e37207 */ /* 0x000fe40000000000 */
[----:B------:R-:W-:Y:S02]  /*97a0*/  ISETP.GE.AND P6, PT, R239, UR4, PT ;  /* 0x00000004ef007c0c */ /* 0x000fe4000bfc6270 */
[----:B------:R-:W-:Y:S01]  /*97b0*/  LOP3.LUT R219, R219, 0x8, RZ, 0xfc, !PT ;  /* 0x00000008dbdb7812 */ /* 0x000fe200078efcff */
[----:B------:R-:W2:Y:S01]  /*97c0*/  LDL.64 R238, [R1+0x50] ;  /* 0x0000500001ee7983 */ /* 0x000ea20000100a00 */
[----:B------:R-:W-:-:S02]  /*97d0*/  ISETP.NE.U32.AND P3, PT, R227, RZ, PT ;  /* 0x000000ffe300720c */ /* 0x000fc40003f65070 */
[----:B------:R-:W-:Y:S02]  /*97e0*/  SEL R227, RZ, 0x4, P6 ;  /* 0x00000004ffe37807 */ /* 0x000fe40003000000 */
[----:B------:R-:W-:Y:S02]  /*97f0*/  ISETP.GE.AND P6, PT, R219, UR4, PT ;  /* 0x00000004db007c0c */ /* 0x000fe4000bfc6270 */
[----:B------:R-:W2:Y:S01]  /*9800*/  LDL.LU R219, [R1+0x7b4] ;  /* 0x0007b40001db7983 */ /* 0x000ea20000300800 */
[----:B------:R-:W-:Y:S02]  /*9810*/  LOP3.LUT R229, R235, 0x40, RZ, 0x3c, !PT ;  /* 0x00000040ebe57812 */ /* 0x000fe400078e3cff */
[----:B------:R-:W-:-:S03]  /*9820*/  SEL R227, R227, RZ, P0 ;  /* 0x000000ffe3e37207 */ /* 0x000fc60000000000 */
[----:B------:R1:W-:Y:S01]  /*9830*/  LDGSTS.E [R229+0x20e00], [R220.64], P5 ;  /* 0x20e00000dce57fae */ /* 0x0003e2000a921846 */
[----:B------:R-:W-:Y:S02]  /*9840*/  ISETP.NE.U32.AND P5, PT, R227, RZ, PT ;  /* 0x000000ffe300720c */ /* 0x000fe40003fa5070 */
[----:B------:R-:W-:Y:S02]  /*9850*/  SEL R227, RZ, 0x4, P6 ;  /* 0x00000004ffe37807 */ /* 0x000fe40003000000 */
[----:B------:R-:W-:Y:S02]  /*9860*/  LOP3.LUT R214, R214, 0xc, RZ, 0xfc, !PT ;  /* 0x0000000cd6d67812 */ /* 0x000fe400078efcff */
[----:B------:R-:W-:-:S04]  /*9870*/  SEL R227, R227, RZ, P0 ;  /* 0x000000ffe3e37207 */ /* 0x000fc80000000000 */
[----:B------:R-:W-:Y:S01]  /*9880*/  ISETP.NE.U32.AND P6, PT, R227, RZ, PT ;  /* 0x000000ffe300720c */ /* 0x000fe20003fc5070 */
[----:B--2---:R1:W-:Y:S01]  /*9890*/  LDGSTS.E [R229+0x21200], [R218.64], P4 ;  /* 0x21200000dae57fae */ /* 0x0043e2000a121846 */
[----:B------:R-:W-:-:S03]  /*98a0*/  ISETP.GE.AND P4, PT, R214, UR4, PT ;  /* 0x00000004d6007c0c */ /* 0x000fc6000bf86270 */
[----:B------:R-:W2:Y:S01]  /*98b0*/  LDL.LU R214, [R1+0x7b0] ;  /* 0x0007b00001d67983 */ /* 0x000ea20000300800 */
[----:B------:R-:W-:Y:S02]  /*98c0*/  SEL R227, RZ, 0x4, P4 ;  /* 0x00000004ffe37807 */ /* 0x000fe40002000000 */
[----:B------:R-:W-:Y:S02]  /*98d0*/  ISETP.NE.U32.AND P4, PT, R215, RZ, PT ;  /* 0x000000ffd700720c */ /* 0x000fe40003f85070 */
[----:B------:R-:W2:Y:S01]  /*98e0*/  LDL.LU R215, [R1+0x7ac] ;  /* 0x0007ac0001d77983 */ /* 0x000ea20000300800 */
[----:B------:R-:W-:-:S10]  /*98f0*/  LOP3.LUT R252, R252, 0x10, RZ, 0xfc, !PT ;  /* 0x00000010fcfc7812 */ /* 0x000fd400078efcff */
[----:B------:R1:W-:Y:S01]  /*9900*/  LDGSTS.E [R229+0x21600], [R216.64], P4 ;  /* 0x21600000d8e57fae */ /* 0x0003e2000a121846 */
[----:B------:R-:W-:-:S04]  /*9910*/  ISETP.GE.AND P4, PT, R252, UR4, PT ;  /* 0x00000004fc007c0c */ /* 0x000fc8000bf86270 */
[----:B------:R-:W-:-:S04]  /*9920*/  SEL R252, RZ, 0x4, P4 ;  /* 0x00000004fffc7807 */ /* 0x000fc80002000000 */
[----:B------:R-:W-:-:S04]  /*9930*/  SEL R252, R252, RZ, P0 ;  /* 0x000000fffcfc7207 */ /* 0x000fc80000000000 */
[----:B------:R-:W-:Y:S01]  /*9940*/  ISETP.NE.U32.AND P4, PT, R252, RZ, PT ;  /* 0x000000fffc00720c */ /* 0x000fe20003f85070 */
[----:B--2---:R1:W-:Y:S01]  /*9950*/  LDGSTS.E [R229+0x21a00], [R214.64], P2 ;  /* 0x21a00000d6e57fae */ /* 0x0043e20009121846 */
[----:B------:R-:W-:-:S03]  /*9960*/  ISETP.GE.AND P2, PT, R64, UR4, PT ;  /* 0x0000000440007c0c */ /* 0x000fc6000bf46270 */
[----:B------:R-:W2:Y:S01]  /*9970*/  LDL.LU R64, [R1+0x7a8] ;  /* 0x0007a80001407983 */ /* 0x000ea20000300800 */
[----:B------:R-:W-:Y:S02]  /*9980*/  SEL R252, RZ, 0x4, P2 ;  /* 0x00000004fffc7807 */ /* 0x000fe40001000000 */
[----:B------:R-:W-:Y:S02]  /*9990*/  ISETP.NE.U32.AND P2, PT, R65, RZ, PT ;  /* 0x000000ff4100720c */ /* 0x000fe40003f45070 */
[----:B------:R-:W2:Y:S11]  /*99a0*/  LDL.LU R65, [R1+0x7a4] ;  /* 0x0007a40001417983 */ /* 0x000eb60000300800 */
[----:B--2---:R1:W-:Y:S04]  /*99b0*/  LDGSTS.E [R229+0x21e00], [R64.64], P2 ;  /* 0x21e0000040e57fae */ /* 0x0043e80009121846 */
[----:B------:R-:W0:Y:S04]  /*99c0*/  LDGDEPBAR ;  /* 0x00000000000079af */ /* 0x000e280000000000 */
[----:B----4-:R2:W-:Y:S04]  /*99d0*/  LDGSTS.E [R226], [R240.64], P1 ;  /* 0x00000000f0e27fae */ /* 0x0105e80008921846 */
[----:B-1----:R-:W4:Y:S04]  /*99e0*/  LDL.LU R229, [R1+0x7a0] ;  /* 0x0007a00001e57983 */ /* 0x002f280000300800 */
[----:B------:R1:W-:Y:S04]  /*99f0*/  LDGSTS.E [R226+0x400], [R232.64], P1 ;  /* 0x00400000e8e27fae */ /* 0x0003e80008921846 */
[----:B--2---:R-:W2:Y:S04]  /*9a00*/  LDL.LU.64 R240, [R1+0x798] ;  /* 0x0007980001f07983 */ /* 0x004ea80000300a00 */
[----:B---3--:R3:W-:Y:S04]  /*9a10*/  LDGSTS.E [R226+0x800], [R230.64], P1 ;  /* 0x00800000e6e27fae */ /* 0x0087e80008921846 */
[----:B-1----:R-:W2:Y:S04]  /*9a20*/  LDL.LU.64 R232, [R1+0x790] ;  /* 0x0007900001e87983 */ /* 0x002ea80000300a00 */
[----:B------:R1:W-:Y:S04]  /*9a30*/  LDGSTS.E [R226+0xc00], [R236.64], P1 ;  /* 0x00c00000ece27fae */ /* 0x0003e80008921846 */
[----:B---3--:R-:W2:Y:S04]  /*9a40*/  LDL.LU.64 R230, [R1+0x788] ;  /* 0x0007880001e67983 */ /* 0x008ea80000300a00 */
[----:B------:R1:W-:Y:S04]  /*9a50*/  LDGSTS.E [R226+0x1000], [R238.64], P1 ;  /* 0x01000000eee27fae */ /* 0x0003e80008921846 */
[----:B-1----:R-:W2:Y:S04]  /*9a60*/  LDL.LU.64 R236, [R1+0x780] ;  /* 0x0007800001ec7983 */ /* 0x002ea80000300a00 */
[----:B------:R-:W2:Y:S04]  /*9a70*/  LDL.LU.64 R238, [R1+0x778] ;  /* 0x0007780001ee7983 */ /* 0x000ea80000300a00 */
[----:B--2---:R1:W-:Y:S04]  /*9a80*/  LDGSTS.E [R226+0x1400], [R236.64], P1 ;  /* 0x01400000ece27fae */ /* 0x0043e80008921846 */
[----:B------:R2:W-:Y:S04]  /*9a90*/  LDGSTS.E [R226+0x1800], [R232.64], P1 ;  /* 0x01800000e8e27fae */ /* 0x0005e80008921846 */
[----:B----4-:R4:W-:Y:S04]  /*9aa0*/  LDGSTS.E [R226+0x1c00], [R228.64], P1 ;  /* 0x01c00000e4e27fae */ /* 0x0109e80008921846 */
[----:B-1----:R-:W2:Y:S04]  /*9ab0*/  LDL.LU.64 R236, [R1+0x770] ;  /* 0x0007700001ec7983 */ /* 0x002ea80000300a00 */
[----:B--2---:R-:W2:Y:S04]  /*9ac0*/  LDL.LU.64 R232, [R1+0x768] ;  /* 0x0007680001e87983 */ /* 0x004ea80000300a00 */
[----:B----4-:R-:W4:Y:S04]  /*9ad0*/  LDL.LU.64 R228, [R1+0x760] ;  /* 0x0007600001e47983 */ /* 0x010f280000300a00 */
[----:B------:R1:W-:Y:S04]  /*9ae0*/  LDGSTS.E [R226+0x2000], [R224.64], P1 ;  /* 0x02000000e0e27fae */ /* 0x0003e80008921846 */
[----:B------:R1:W-:Y:S04]  /*9af0*/  LDGSTS.E [R226+0x2400], [R222.64], P1 ;  /* 0x02400000dee27fae */ /* 0x0003e80008921846 */
[----:B------:R1:W-:Y:S04]  /*9b00*/  LDGSTS.E [R226+0x2800], [R248.64], P1 ;  /* 0x02800000f8e27fae */ /* 0x0003e80008921846 */
[----:B-1----:R-:W2:Y:S04]  /*9b10*/  LDL.LU.64 R224, [R1+0x758] ;  /* 0x0007580001e07983 */ /* 0x002ea80000300a00 */
[----:B------:R1:W-:Y:S04]  /*9b20*/  LDGSTS.E [R226+0x2c00], [R244.64], P1 ;  /* 0x02c00000f4e27fae */ /* 0x0003e80008921846 */
        /* <DEDUP_REMOVED lines=38> */
[----:B------:R1:W-:Y:S01]  /*9d90*/  LDGSTS.E [R226+0xc800], [R160.64], P1 ;  /* 0x0c800000a0e27fae */ /* 0x0003e20008921846 */
[----:B------:R-:W-:-:S03]  /*9da0*/  SEL R252, R252, RZ, P0 ;  /* 0x000000fffcfc7207 */ /* 0x000fc60000000000 */
[----:B------:R1:W-:Y:S04]  /*9db0*/  LDGSTS.E [R226+0xcc00], [R164.64], P1 ;  /* 0x0cc00000a4e27fae */ /* 0x0003e80008921846 */
[----:B------:R1:W-:Y:S04]  /*9dc0*/  LDGSTS.E [R226+0xd000], [R168.64], P1 ;  /* 0x0d000000a8e27fae */ /* 0x0003e80008921846 */
[----:B------:R1:W-:Y:S04]  /*9dd0*/  LDGSTS.E [R226+0xd400], [R172.64], P1 ;  /* 0x0d400000ace27fae */ /* 0x0003e80008921846 */
[----:B------:R1:W-:Y:S01]  /*9de0*/  LDGSTS.E [R226+0xd800], [R176.64], P1 ;  /* 0x0d800000b0e27fae */ /* 0x0003e20008921846 */
[----:B------:R-:W-:-:S03]  /*9df0*/  ISETP.NE.U32.AND P2, PT, R252, RZ, PT ;  /* 0x000000fffc00720c */ /* 0x000fc60003f45070 */
[----:B------:R1:W-:Y:S01]  /*9e00*/  LDGSTS.E [R226+0xdc00], [R180.64], P1 ;  /* 0x0dc00000b4e27fae */ /* 0x0003e20008921846 */
[----:B------:R-:W-:-:S03]  /*9e10*/  LOP3.LUT R252, R226, 0x40, RZ, 0x3c, !PT ;  /* 0x00000040e2fc7812 */ /* 0x000fc600078e3cff */
[----:B------:R1:W-:Y:S04]  /*9e20*/  LDGSTS.E [R226+0xe000], [R184.64], P1 ;  /* 0x0e000000b8e27fae */ /* 0x0003e80008921846 */
[----:B------:R1:W-:Y:S04]  /*9e30*/  LDGSTS.E [R226+0xe400], [R188.64], P1 ;  /* 0x0e400000bce27fae */ /* 0x0003e80008921846 */
[----:B------:R1:W-:Y:S04]  /*9e40*/  LDGSTS.E [R226+0xe800], [R192.64], P1 ;  /* 0x0e800000c0e27fae */ /* 0x0003e80008921846 */
[----:B------:R1:W-:Y:S04]  /*9e50*/  LDGSTS.E [R226+0xec00], [R196.64], P1 ;  /* 0x0ec00000c4e27fae */ /* 0x0003e80008921846 */
[----:B------:R1:W-:Y:S04]  /*9e60*/  LDGSTS.E [R226+0xf000], [R200.64], P1 ;  /* 0x0f000000c8e27fae */ /* 0x0003e80008921846 */
[----:B------:R1:W-:Y:S04]  /*9e70*/  LDGSTS.E [R226+0xf400], [R204.64], P1 ;  /* 0x0f400000cce27fae */ /* 0x0003e80008921846 */
[----:B------:R1:W-:Y:S04]  /*9e80*/  LDGSTS.E [R226+0xf800], [R208.64], P1 ;  /* 0x0f800000d0e27fae */ /* 0x0003e80008921846 */
[----:B------:R-:W3:Y:S04]  /*9e90*/  LDL.LU.64 R222, [R1+0x750] ;  /* 0x0007500001de7983 */ /* 0x000ee80000300a00 */
[----:B------:R1:W-:Y:S04]  /*9ea0*/  LDGSTS.E [R226+0xfc00], [R212.64], P1 ;  /* 0x0fc00000d4e27fae */ /* 0x0003e80008921846 */
[----:B-1----:R-:W3:Y:S04]  /*9eb0*/  LDL.LU R226, [R1+0x748] ;  /* 0x0007480001e27983 */ /* 0x002ee80000300800 */
[----:B--2---:R1:W-:Y:S04]  /*9ec0*/  LDGSTS.E [R252+0x200], [R224.64], P1 ;  /* 0x00200000e0fc7fae */ /* 0x0043e80008921846 */
[----:B----4-:R2:W-:Y:S04]  /*9ed0*/  LDGSTS.E [R252+0x600], [R228.64], P1 ;  /* 0x00600000e4fc7fae */ /* 0x0105e80008921846 */
[----:B------:R4:W-:Y:S04]  /*9ee0*/  LDGSTS.E [R252+0xa00], [R232.64], P1 ;  /* 0x00a00000e8fc7fae */ /* 0x0009e80008921846 */
[----:B-1----:R-:W3:Y:S04]  /*9ef0*/  LDL.LU.64 R224, [R1+0x740] ;  /* 0x0007400001e07983 */ /* 0x002ee80000300a00 */
[----:B--2---:R-:W2:Y:S04]  /*9f00*/  LDL.LU.64 R228, [R1+0x738] ;  /* 0x0007380001e47983 */ /* 0x004ea80000300a00 */
[----:B----4-:R-:W4:Y:S04]  /*9f10*/  LDL.LU.64 R232, [R1+0x730] ;  /* 0x0007300001e87983 */ /* 0x010f280000300a00 */
[----:B------:R1:W-:Y:S04]  /*9f20*/  LDGSTS.E [R252+0xe00], [R236.64], P1 ;  /* 0x00e00000ecfc7fae */ /* 0x0003e80008921846 */
[----:B------:R1:W-:Y:S04]  /*9f30*/  LDGSTS.E [R252+0x1200], [R238.64], P1 ;  /* 0x01200000eefc7fae */ /* 0x0003e80008921846 */
[----:B------:R1:W-:Y:S04]  /*9f40*/  LDGSTS.E [R252+0x1600], [R230.64], P1 ;  /* 0x01600000e6fc7fae */ /* 0x0003e80008921846 */
[----:B-1----:R-:W2:Y:S04]  /*9f50*/  LDL.LU.64 R236, [R1+0x728] ;  /* 0x0007280001ec7983 */ /* 0x002ea80000300a00 */
[----:B------:R-:W2:Y:S04]  /*9f60*/  LDL.LU.64 R238, [R1+0x720] ;  /* 0x0007200001ee7983 */ /* 0x000ea80000300a00 */
[----:B------:R-:W2:Y:S04]  /*9f70*/  LDL.LU.64 R230, [R1+0x718] ;  /* 0x0007180001e67983 */ /* 0x000ea80000300a00 */
        /* <DEDUP_REMOVED lines=60> */
[----:B--2---:R1:W-:Y:S04]  /*a340*/  LDGSTS.E [R252+0xfe00], [R2.64], P1 ;  /* 0x0fe0000002fc7fae */ /* 0x0043e80008921846 */
[----:B------:R-:W0:Y:S04]  /*a350*/  LDGDEPBAR ;  /* 0x00000000000079af */ /* 0x000e280000000000 */
[----:B-1----:R-:W2:Y:S01]  /*a360*/  LDL.LU R252, [R1+0x6fc] ;  /* 0x0006fc0001fc7983 */ /* 0x002ea20000300800 */
[----:B------:R-:W-:-:S02]  /*a370*/  LOP3.LUT R234, R234, 0x1c, RZ, 0xfc, !PT ;  /* 0x0000001ceaea7812 */ /* 0x000fc400078efcff */
[----:B------:R-:W-:Y:S01]  /*a380*/  SEL R227, R227, RZ, P0 ;  /* 0x000000ffe3e37207 */ /* 0x000fe20000000000 */
[----:B------:R-:W-:Y:S01]  /*a390*/  BAR.SYNC.DEFER_BLOCKING 0x0 ;  /* 0x0000000000007b1d */ /* 0x000fe20000010000 */
[----:B--2---:R-:W-:Y:S01]  /*a3a0*/  ISETP.GE.AND P1, PT, R252, UR4, PT ;  /* 0x00000004fc007c0c */ /* 0x004fe2000bf26270 */
[----:B------:R-:W-:Y:S01]  /*a3b0*/  IMAD.MOV.U32 R252, RZ, RZ, c[0x0][0x188] ;  /* 0x00006200fffc7624 */ /* 0x000fe200078e00ff */
[----:B------:R-:W-:-:S03]  /*a3c0*/  ISETP.GE.AND P1, PT, R234, UR4, PT ;  /* 0x00000004ea007c0c */ /* 0x000fc6000bf26270 */
[----:B------:R-:W-:-:S04]  /*a3d0*/  IMAD.SHL.U32 R234, R252, 0x20, RZ ;  /* 0x00000020fcea7824 */ /* 0x000fc800078e00ff */
[----:B------:R-:W-:-:S05]  /*a3e0*/  IMAD.WIDE R242, R234, 0x4, R242 ;  /* 0x00000004eaf27825 */ /* 0x000fca00078e02f2 */
[----:B------:R-:W-:Y:S01]  /*a3f0*/  @!PT LDS RZ, [RZ] ;  /* 0x00000000fffff984 */ /* 0x000fe20000000800 */
[----:B------:R-:W-:Y:S01]  /*a400*/  @!PT LDS RZ, [RZ] ;  /* 0x00000000fffff984 */ /* 0x000fe20000000800 */
[----:B------:R-:W-:Y:S01]  /*a410*/  @!PT LDS RZ, [RZ] ;  /* 0x00000000fffff984 */ /* 0x000fe20000000800 */
[----:B------:R1:W-:Y:S04]  /*a420*/  LDGSTS.E [R235+0x22000], [R242.64], P3 ;  /* 0x22000000f2eb7fae */ /* 0x0003e80009921846 */
[----:B-1----:R-:W1:Y:S04]  /*a430*/  S2R R243, SR_TID.X ;  /* 0x0000000000f37919 */ /* 0x002e680000002100 */
[----:B------:R-:W2:Y:S01]  /*a440*/  S2R R252, SR_TID.X ;  /* 0x0000000000fc7919 */ /* 0x000ea20000002100 */
[----:B------:R-:W-:-:S05]  /*a450*/  IMAD.WIDE R240, R234, 0x4, R240 ;  /* 0x00000004eaf07825 */ /* 0x000fca00078e02f0 */
[----:B------:R1:W-:Y:S02]  /*a460*/  LDGSTS.E [R235+0x22400], [R240.64], P5 ;  /* 0x22400000f0eb7fae */ /* 0x0003e4000a921846 */
[----:B-1----:R-:W-:-:S04]  /*a470*/  SHF.R.U32.HI R242, RZ, 0x6, R243 ;  /* 0x00000006fff27819 */ /* 0x002fc800000116f3 */
[----:B------:R-:W-:Y:S01]  /*a480*/  SGXT.U32 R242, R242, 0x1 ;  /* 0x00000001f2f2781a */ /* 0x000fe20000000000 */
[----:B------:R-:W1:Y:S03]  /*a490*/  S2R R241, SR_TID.X ;  /* 0x0000000000f17919 */ /* 0x000e660000002100 */
[----:B------:R-:W-:-:S04]  /*a4a0*/  LOP3.LUT R242, R242, 0x18, RZ, 0xfc, !PT ;  /* 0x00000018f2f27812 */ /* 0x000fc800078efcff */
[----:B------:R-:W-:Y:S02]  /*a4b0*/  ISETP.GE.AND P1, PT, R242, UR4, PT ;  /* 0x00000004f2007c0c */ /* 0x000fe4000bf26270 */
[----:B------:R-:W-:Y:S02]  /*a4c0*/  SHF.R.U32.HI R243, RZ, 0x6, R243 ;  /* 0x00000006fff37819 */ /* 0x000fe400000116f3 */
[----:B------:R-:W-:Y:S02]  /*a4d0*/  SEL R242, RZ, 0x4, P1 ;  /* 0x00000004fff27807 */ /* 0x000fe40000800000 */
[----:B------:R-:W-:Y:S02]  /*a4e0*/  SGXT.U32 R243, R243, 0x1 ;  /* 0x00000001f3f3781a */ /* 0x000fe40000000000 */
[----:B------:R-:W-:Y:S02]  /*a4f0*/  SEL R242, R242, RZ, P0 ;  /* 0x000000fff2f27207 */ /* 0x000fe40000000000 */
[----:B--2---:R-:W-:-:S02]  /*a500*/  SHF.R.U32.HI R252, RZ, 0x6, R252 ;  /* 0x00000006fffc7819 */ /* 0x004fc400000116fc */
[----:B------:R-:W-:Y:S02]  /*a510*/  ISETP.NE.U32.AND P1, PT, R242, RZ, PT ;  /* 0x000000fff200720c */ /* 0x000fe40003f25070 */
[----:B------:R-:W-:Y:S02]  /*a520*/  LOP3.LUT R242, R243, 0x2, RZ, 0xfc, !PT ;  /* 0x00000002f3f27812 */ /* 0x000fe400078efcff */
[----:B------:R-:W-:Y:S02]  /*a530*/  SGXT.U32 R252, R252, 0x1 ;  /* 0x00000001fcfc781a */ /* 0x000fe40000000000 */
[----:B------:R-:W-:Y:S02]  /*a540*/  ISETP.GE.AND P3, PT, R242, UR4, PT ;  /* 0x00000004f2007c0c */ /* 0x000fe4000bf66270 */
[----:B------:R-:W-:Y:S02]  /*a550*/  LOP3.LUT R243, R252, 0x6, RZ, 0xfc, !PT ;  /* 0x00000006fcf37812 */ /* 0x000fe400078efcff */
[----:B-1----:R-:W-:-:S02]  /*a560*/  SHF.R.U32.HI R240, RZ, 0x6, R241 ;  /* 0x00000006fff07819 */ /* 0x002fc400000116f1 */
[----:B------:R-:W-:Y:S02]  /*a570*/  SEL R242, RZ, 0x4, P3 ;  /* 0x00000004fff27807 */ /* 0x000fe40001800000 */
[----:B------:R-:W-:Y:S02]  /*a580*/  ISETP.GE.AND P3, PT, R243, UR4, PT ;  /* 0x00000004f3007c0c */ /* 0x000fe4000bf66270 */
[----:B------:R-:W-:Y:S02]  /*a590*/  LOP3.LUT R252, R252, 0xa, RZ, 0xfc, !PT ;  /* 0x0000000afcfc7812 */ /* 0x000fe400078efcff */
[----:B------:R-:W-:Y:S02]  /*a5a0*/  SGXT.U32 R240, R240, 0x1 ;  /* 0x00000001f0f0781a */ /* 0x000fe40000000000 */
[----:B------:R-:W-:Y:S02]  /*a5b0*/  SEL R243, RZ, 0x4, P3 ;  /* 0x00000004fff37807 */ /* 0x000fe40001800000 */
[----:B------:R-:W-:-:S02]  /*a5c0*/  ISETP.GE.AND P3, PT, R252, UR4, PT ;  /* 0x00000004fc007c0c */ /* 0x000fc4000bf66270 */
[----:B------:R-:W-:Y:S02]  /*a5d0*/  LOP3.LUT R240, R240, 0x1c, RZ, 0xfc, !PT ;  /* 0x0000001cf0f07812 */ /* 0x000fe400078efcff */
[----:B------:R-:W-:Y:S02]  /*a5e0*/  SEL R252, RZ, 0x4, P3 ;  /* 0x00000004fffc7807 */ /* 0x000fe40001800000 */
[----:B------:R-:W-:-:S04]  /*a5f0*/  ISETP.GE.AND P3, PT, R240, UR4, PT ;  /* 0x00000004f0007c0c */ /* 0x000fc8000bf66270 */
[----:B------:R-:W-:-:S04]  /*a600*/  SEL R240, RZ, 0x4, P3 ;  /* 0x00000004fff07807 */ /* 0x000fc80001800000 */
[----:B------:R-:W-:-:S04]  /*a610*/  SEL R240, R240, RZ, P0 ;  /* 0x000000fff0f07207 */ /* 0x000fc80000000000 */
[----:B------:R-:W-:Y:S02]  /*a620*/  ISETP.NE.U32.AND P3, PT, R240, RZ, PT ;  /* 0x000000fff000720c */ /* 0x000fe40003f65070 */
[----:B------:R-:W1:Y:S01]  /*a630*/  S2R R240, SR_TID.X ;  /* 0x0000000000f07919 */ /* 0x000e620000002100 */
[----:B------:R-:W-:-:S04]  /*a640*/  SHF.R.U32.HI R241, RZ, 0x6, R241 ;  /* 0x00000006fff17819 */ /* 0x000fc800000116f1 */
[----:B------:R-:W-:Y:S01]  /*a650*/  SGXT.U32 R241, R241, 0x1 ;  /* 0x00000001f1f1781a */ /* 0x000fe20000000000 */
[----:B------:R-:W-:-:S03]  /*a660*/  IMAD.WIDE R230, R234, 0x4, R230 ;  /* 0x00000004eae67825 */ /* 0x000fc600078e02e6 */
[----:B------:R-:W-:Y:S02]  /*a670*/  LOP3.LUT R241, R241, 0x12, RZ, 0xfc, !PT ;  /* 0x00000012f1f17812 */ /* 0x000fe400078efcff */
[----:B------:R2:W-:Y:S01]  /*a680*/  LDGSTS.E [R235+0x22800], [R230.64], P6 ;  /* 0x22800000e6eb7fae */ /* 0x0005e2000b121846 */
[----:B-1----:R-:W-:-:S04]  /*a690*/  SHF.R.U32.HI R240, RZ, 0x6, R240 ;  /* 0x00000006fff07819 */ /* 0x002fc800000116f0 */
[----:B------:R-:W-:-:S04]  /*a6a0*/  SGXT.U32 R240, R240, 0x1 ;  /* 0x00000001f0f0781a */ /* 0x000fc80000000000 */
[----:B------:R-:W-:-:S04]  /*a6b0*/  LOP3.LUT R240, R240, 0xe, RZ, 0xfc, !PT ;  /* 0x0000000ef0f07812 */ /* 0x000fc800078efcff */
[----:B------:R-:W-:-:S04]  /*a6c0*/  ISETP.GE.AND P5, PT, R240, UR4, PT ;  /* 0x00000004f0007c0c */ /* 0x000fc8000bfa6270 */
[----:B------:R-:W-:Y:S02]  /*a6d0*/  SEL R240, RZ, 0x4, P5 ;  /* 0x00000004fff07807 */ /* 0x000fe40002800000 */
[----:B------:R-:W-:Y:S02]  /*a6e0*/  ISETP.GE.AND P5, PT, R241, UR4, PT ;  /* 0x00000004f1007c0c */ /* 0x000fe4000bfa6270 */
[----:B--2---:R-:W-:Y:S02]  /*a6f0*/  SEL R230, R242, RZ, P0 ;  /* 0x000000fff2e67207 */ /* 0x004fe40000000000 */
[----:B------:R-:W-:Y:S01]  /*a700*/  SEL R241, RZ, 0x4, P5 ;  /* 0x00000004fff17807 */ /* 0x000fe20002800000 */
[----:B------:R-:W1:Y:S01]  /*a710*/  S2R R231, SR_TID.X ;  /* 0x0000000000e77919 */ /* 0x000e620000002100 */
[----:B------:R-:W-:-:S03]  /*a720*/  ISETP.GE.AND P5, PT, R0, UR4, PT ;  /* 0x0000000400007c0c */ /* 0x000fc6000bfa6270 */
[----:B------:R-:W2:Y:S01]  /*a730*/  LDL R242, [R1+0x680] ;  /* 0x0006800001f27983 */ /* 0x000ea20000100800 */
[----:B------:R-:W-:Y:S02]  /*a740*/  SEL R0, RZ, 0x4, P5 ;  /* 0x00000004ff007807 */ /* 0x000fe40002800000 */
[----:B------:R-:W-:Y:S02]  /*a750*/  ISETP.NE.U32.AND P5, PT, R230, RZ, PT ;  /* 0x000000ffe600720c */ /* 0x000fe40003fa5070 */
[----:B------:R-:W3:Y:S01]  /*a760*/  S2R R230, SR_TID.X ;  /* 0x0000000000e67919 */ /* 0x000ee20000002100 */
[----:B-1----:R-:W-:Y:S02]  /*a770*/  SHF.R.U32.HI R231, RZ, 0x6, R231 ;  /* 0x00000006ffe77819 */ /* 0x002fe400000116e7 */
[----:B---3--:R-:W-:-:S04]  /*a780*/  SHF.R.U32.HI R230, RZ, 0x6, R230 ;  /* 0x00000006ffe67819 */ /* 0x008fc800000116e6 */
[----:B------:R-:W-:Y:S02]  /*a790*/  SGXT.U32 R230, R230, 0x1 ;  /* 0x00000001e6e6781a */ /* 0x000fe40000000000 */
[----:B------:R-:W-:Y:S02]  /*a7a0*/  SGXT.U32 R231, R231, 0x1 ;  /* 0x00000001e7e7781a */ /* 0x000fe40000000000 */
[----:B------:R-:W-:Y:S02]  /*a7b0*/  LOP3.LUT R230, R230, 0x1a, RZ, 0xfc, !PT ;  /* 0x0000001ae6e67812 */ /* 0x000fe400078efcff */
[----:B------:R-:W-:Y:S02]  /*a7c0*/  LOP3.LUT R231, R231, 0x1e, RZ, 0xfc, !PT ;  /* 0x0000001ee7e77812 */ /* 0x000fe400078efcff */
[----:B------:R-:W-:-:S04]  /*a7d0*/  ISETP.GE.AND P6, PT, R230, UR4, PT ;  /* 0x00000004e6007c0c */ /* 0x000fc8000bfc6270 */
[----:B------:R-:W-:Y:S02]  /*a7e0*/  SEL R230, RZ, 0x4, P6 ;  /* 0x00000004ffe67807 */ /* 0x000fe40003000000 */
[----:B------:R-:W-:-:S04]  /*a7f0*/  ISETP.GE.AND P6, PT, R231, UR4, PT ;  /* 0x00000004e7007c0c */ /* 0x000fc8000bfc6270 */
[----:B------:R-:W-:Y:S02]  /*a800*/  SEL R231, RZ, 0x4, P6 ;  /* 0x00000004ffe77807 */ /* 0x000fe40003000000 */
[----:B------:R-:W-:Y:S02]  /*a810*/  ISETP.NE.U32.AND P6, PT, R227, RZ, PT ;  /* 0x000000ffe300720c */ /* 0x000fe40003fc5070 */
[----:B------:R-:W3:Y:S02]  /*a820*/  LDL.LU R227, [R1+0x6f8] ;  /* 0x0006f80001e37983 */ /* 0x000ee40000300800 */
[----:B---3--:R-:W-:Y:S02]  /*a830*/  IMAD.WIDE R226, R234, 0x4, R226 ;  /* 0x00000004eae27825 */ /* 0x008fe400078e02e2 */
[----:B------:R-:W3:Y:S07]  /*a840*/  LDL.LU R234, [R1+0x6f4] ;  /* 0x0006f40001ea7983 */ /* 0x000eee0000300800 */
[----:B------:R1:W-:Y:S04]  /*a850*/  LDGSTS.E [R235+0x22c00], [R226.64], P6 ;  /* 0x22c00000e2eb7fae */ /* 0x0003e8000b121846 */
[----:B-1----:R-:W3:Y:S04]  /*a860*/  LDL.LU R235, [R1+0x6f0] ;  /* 0x0006f00001eb7983 */ /* 0x002ee80000300800 */
[----:B------:R-:W2:Y:S01]  /*a870*/  LDL R227, [R1+0x608] ;  /* 0x0006080001e37983 */ /* 0x000ea20000100800 */
[----:B------:R-:W-:Y:S01]  /*a880*/  SEL R226, R243, RZ, P0 ;  /* 0x000000fff3e27207 */ /* 0x000fe20000000000 */
[----:B------:R-:W-:-:S04]  /*a890*/  IMAD.MOV.U32 R243, RZ, RZ, c[0x0][0x188] ;  /* 0x00006200fff37624 */ /* 0x000fc800078e00ff */
[----:B------:R-:W-:Y:S01]  /*a8a0*/  IMAD.SHL.U32 R243, R243, 0x20, RZ ;  /* 0x00000020f3f37824 */ /* 0x000fe200078e00ff */
[----:B------:R-:W-:Y:S02]  /*a8b0*/  ISETP.NE.U32.AND P6, PT, R226, RZ, PT ;  /* 0x000000ffe200720c */ /* 0x000fe40003fc5070 */
[----:B------:R-:W-:Y:S01]  /*a8c0*/  SEL R226, R252, RZ, P0 ;  /* 0x000000fffce27207 */ /* 0x000fe20000000000 */
[----:B------:R-:W-:-:S04]  /*a8d0*/  IMAD.WIDE R238, R243, 0x4, R238 ;  /* 0x00000004f3ee7825 */ /* 0x000fc800078e02ee */
[----:B------:R-:W-:-:S04]  /*a8e0*/  IMAD.WIDE R236, R243, 0x4, R236 ;  /* 0x00000004f3ec7825 */ /* 0x000fc800078e02ec */
[----:B----4-:R-:W-:-:S04]  /*a8f0*/  IMAD.WIDE R232, R243, 0x4, R232 ;  /* 0x00000004f3e87825 */ /* 0x010fc800078e02e8 */
[----:B------:R-:W-:-:S04]  /*a900*/  IMAD.WIDE R228, R243, 0x4, R228 ;  /* 0x00000004f3e47825 */ /* 0x000fc800078e02e4 */
[----:B------:R-:W-:-:S04]  /*a910*/  IMAD.WIDE R224, R243, 0x4, R224 ;  /* 0x00000004f3e07825 */ /* 0x000fc800078e02e0 */
[----:B------:R-:W-:-:S04]  /*a920*/  IMAD.WIDE R222, R243, 0x4, R222 ;  /* 0x00000004f3de7825 */ /* 0x000fc800078e02de */
[----:B------:R-:W-:-:S04]  /*a930*/  IMAD.WIDE R220, R243, 0x4, R220 ;  /* 0x00000004f3dc7825 */ /* 0x000fc800078e02dc */
[----:B---3--:R-:W-:-:S05]  /*a940*/  IMAD.WIDE R234, R243, 0x4, R234 ;  /* 0x00000004f3ea7825 */ /* 0x008fca00078e02ea */
[----:B--2---:R1:W-:Y:S01]  /*a950*/  LDGSTS.E [R227+0x23000], [R234.64], P4 ;  /* 0x23000000eae37fae */ /* 0x0043e2000a121846 */
[----:B------:R-:W-:Y:S02]  /*a960*/  ISETP.NE.U32.AND P4, PT, R226, RZ, PT ;  /* 0x000000ffe200720c */ /* 0x000fe40003f85070 */
[----:B------:R-:W-:Y:S01]  /*a970*/  SEL R226, R240, RZ, P0 ;  /* 0x000000fff0e27207 */ /* 0x000fe20000000000 */
[----:B------:R1:W-:Y:S03]  /*a980*/  LDGSTS.E [R227+0x23400], [R238.64], P2 ;  /* 0x23400000eee37fae */ /* 0x0003e60009121846 */
[----:B------:R-:W-:Y:S01]  /*a990*/  ISETP.NE.U32.AND P2, PT, R226, RZ, PT ;  /* 0x000000ffe200720c */ /* 0x000fe20003f45070 */
[----:B------:R1:W-:Y:S01]  /*a9a0*/  LDGSTS.E [R227+0x23800], [R236.64], P1 ;  /* 0x23800000ece37fae */ /* 0x0003e20008921846 */
[----:B------:R-:W-:-:S03]  /*a9b0*/  SEL R226, R241, RZ, P0 ;  /* 0x000000fff1e27207 */ /* 0x000fc60000000000 */
[----:B------:R1:W-:Y:S01]  /*a9c0*/  LDGSTS.E [R227+0x23c00], [R232.64], P3 ;  /* 0x23c00000e8e37fae */ /* 0x0003e20009921846 */
[----:B------:R-:W-:Y:S02]  /*a9d0*/  ISETP.NE.U32.AND P1, PT, R226, RZ, PT ;  /* 0x000000ffe200720c */ /* 0x000fe40003f25070 */
[----:B------:R-:W-:Y:S01]  /*a9e0*/  SEL R226, R0, RZ, P0 ;  /* 0x000000ff00e27207 */ /* 0x000fe20000000000 */
[----:B------:R2:W-:Y:S03]  /*a9f0*/  LDGSTS.E [R242+0x22200], [R228.64], P5 ;  /* 0x22200000e4f27fae */ /* 0x0005e6000a921846 */
[----:B------:R-:W-:Y:S01]  /*aa00*/  ISETP.NE.U32.AND P3, PT, R226, RZ, PT ;  /* 0x000000ffe200720c */ /* 0x000fe20003f65070 */
[----:B------:R3:W-:Y:S01]  /*aa10*/  LDGSTS.E [R242+0x22600], [R224.64], P6 ;  /* 0x22600000e0f27fae */ /* 0x0007e2000b121846 */
[----:B------:R-:W-:-:S03]  /*aa20*/  SEL R226, R230, RZ, P0 ;  /* 0x000000ffe6e27207 */ /* 0x000fc60000000000 */
[----:B------:R4:W5:Y:S01]  /*aa30*/  LDL.LU R0, [R1+0x6ec] ;  /* 0x0006ec0001007983 */ /* 0x0009620000300800 */
[----:B------:R-:W-:-:S03]  /*aa40*/  ISETP.NE.U32.AND P5, PT, R226, RZ, PT ;  /* 0x000000ffe200720c */ /* 0x000fc60003fa5070 */
[----:B-1----:R-:W4:Y:S01]  /*aa50*/  LDL.LU.64 R226, [R1+0x90] ;  /* 0x0000900001e27983 */ /* 0x002f220000300a00 */
[----:B---3--:R-:W-:-:S03]  /*aa60*/  SEL R224, R231, RZ, P0 ;  /* 0x000000ffe7e07207 */ /* 0x008fc60000000000 */
[----:B------:R1:W-:Y:S04]  /*aa70*/  LDGSTS.E [R242+0x22a00], [R222.64], P4 ;  /* 0x22a00000def27fae */ /* 0x0003e8000a121846 */
[----:B------:R3:W-:Y:S01]  /*aa80*/  LDGSTS.E [R242+0x22e00], [R220.64], P2 ;  /* 0x22e00000dcf27fae */ /* 0x0007e20009121846 */
[----:B------:R-:W-:-:S03]  /*aa90*/  ISETP.NE.U32.AND P6, PT, R224, RZ, PT ;  /* 0x000000ffe000720c */ /* 0x000fc60003fc5070 */
[----:B---3--:R-:W3:Y:S04]  /*aaa0*/  LDL.LU.64 R220, [R1+0x80] ;  /* 0x0000800001dc7983 */ /* 0x008ee80000300a00 */
[----:B-1----:R-:W3:Y:S04]  /*aab0*/  LDL.LU.64 R222, [R1+0x70] ;  /* 0x0000700001de7983 */ /* 0x002ee80000300a00 */
[----:B------:R-:W3:Y:S04]  /*aac0*/  LDL.LU.64 R224, [R1+0x60] ;  /* 0x0000600001e07983 */ /* 0x000ee80000300a00 */
[----:B------:R-:W3:Y:S04]  /*aad0*/  LDL.LU.64 R230, [R1+0x50] ;  /* 0x0000500001e67983 */ /* 0x000ee80000300a00 */
[----:B--2---:R-:W2:Y:S04]  /*aae0*/  LDL.LU.64 R228, [R1+0x40] ;  /* 0x0000400001e47983 */ /* 0x004ea80000300a00 */
[----:B------:R-:W2:Y:S04]  /*aaf0*/  LDL.LU.64 R232, [R1+0x30] ;  /* 0x0000300001e87983 */ /* 0x000ea80000300a00 */
[----:B------:R-:W2:Y:S04]  /*ab00*/  LDL.LU.64 R240, [R1+0x20] ;  /* 0x0000200001f07983 */ /* 0x000ea80000300a00 */
[----:B------:R-:W2:Y:S04]  /*ab10*/  LDL.LU.64 R236, [R1+0x10] ;  /* 0x0000100001ec7983 */ /* 0x000ea80000300a00 */
[----:B------:R-:W2:Y:S04]  /*ab20*/  LDL.LU.64 R238, [R1] ;  /* 0x0000000001ee7983 */ /* 0x000ea80000300a00 */
[----:B------:R-:W1:Y:S01]  /*ab30*/  S2R R252, SR_TID.X ;  /* 0x0000000000fc7919 */ /* 0x000e620000002100 */
[----:B------:R-:W-:-:S04]  /*ab40*/  IMAD.WIDE R218, R243, 0x4, R218 ;  /* 0x00000004f3da7825 */ /* 0x000fc800078e02da */
[C---:B------:R-:W-:Y:S01]  /*ab50*/  IMAD.WIDE R216, R243.reuse, 0x4, R216 ;  /* 0x00000004f3d87825 */ /* 0x040fe200078e02d8 */
[----:B------:R1:W-:Y:S03]  /*ab60*/  LDGSTS.E [R242+0x23200], [R218.64], P1 ;  /* 0x23200000daf27fae */ /* 0x0003e60008921846 */
[C---:B------:R-:W-:Y:S01]  /*ab70*/  IMAD.WIDE R214, R243.reuse, 0x4, R214 ;  /* 0x00000004f3d67825 */ /* 0x040fe200078e02d6 */
[----:B------:R1:W-:Y:S03]  /*ab80*/  LDGSTS.E [R242+0x23600], [R216.64], P3 ;  /* 0x23600000d8f27fae */ /* 0x0003e60009921846 */
[----:B------:R-:W-:Y:S01]  /*ab90*/  IMAD.WIDE R64, R243, 0x4, R64 ;  /* 0x00000004f3407825 */ /* 0x000fe200078e0240 */
[----:B------:R1:W-:Y:S04]  /*aba0*/  LDGSTS.E [R242+0x23a00], [R214.64], P5 ;  /* 0x23a00000d6f27fae */ /* 0x0003e8000a921846 */
[----:B------:R1:W-:Y:S02]  /*abb0*/  LDGSTS.E [R242+0x23e00], [R64.64], P6 ;  /* 0x23e0000040f27fae */ /* 0x0003e4000b121846 */
[C---:B-1----:R-:W-:Y:S01]  /*abc0*/  LOP3.LUT R235, R252.reuse, 0x1f, RZ, 0xc0, !PT ;  /* 0x0000001ffceb7812 */ /* 0x042fe200078ec0ff */
[----:B------:R-:W-:Y:S01]  /*abd0*/  IMAD.MOV.U32 R216, RZ, RZ, c[0x0][0x18c] ;  /* 0x00006300ffd87624 */ /* 0x000fe200078e00ff */
[C---:B------:R-:W-:Y:S01]  /*abe0*/  LOP3.LUT R234, R252.reuse, 0x60, RZ, 0xc0, !PT ;  /* 0x00000060fcea7812 */ /* 0x040fe200078ec0ff */
[C---:B------:R-:W-:Y:S01]  /*abf0*/  IMAD.SHL.U32 R215, R252.reuse, 0x1000, RZ ;  /* 0x00001000fcd77824 */ /* 0x040fe200078e00ff */
[----:B------:R-:W1:Y:S01]  /*ac00*/  S2R R242, SR_TID.X ;  /* 0x0000000000f27919 */ /* 0x000e620000002100 */
[----:B------:R-:W-:Y:S01]  /*ac10*/  ISETP.GE.AND P1, PT, R235, UR4, PT ;  /* 0x00000004eb007c0c */ /* 0x000fe2000bf26270 */
[----:B------:R-:W-:-:S02]  /*ac20*/  IMAD.SHL.U32 R65, R252, 0x400, RZ ;  /* 0x00000400fc417824 */ /* 0x000fc400078e00ff */
[----:B------:R-:W0:Y:S01]  /*ac30*/  LDGDEPBAR ;  /* 0x00000000000079af */ /* 0x000e220000000000 */
[----:B------:R-:W-:-:S04]  /*ac40*/  SEL R214, RZ, 0x4, P1 ;  /* 0x00000004ffd67807 */ /* 0x000fc80000800000 */
[----:B------:R-:W-:Y:S01]  /*ac50*/  SEL R64, R214, RZ, P0 ;  /* 0x000000ffd6407207 */ /* 0x000fe20000000000 */
[----:B------:R-:W-:-:S03]  /*ac60*/  IMAD.SHL.U32 R214, R252, 0x20, RZ ;  /* 0x00000020fcd67824 */ /* 0x000fc600078e00ff */
[----:B------:R-:W-:Y:S01]  /*ac70*/  ISETP.NE.U32.AND P0, PT, R64, RZ, PT ;  /* 0x000000ff4000720c */ /* 0x000fe20003f05070 */
[----:B------:R-:W-:Y:S01]  /*ac80*/  IMAD.SHL.U32 R64, R252, 0x4, RZ ;  /* 0x00000004fc407824 */ /* 0x000fe200078e00ff */
[----:B------:R-:W-:Y:S02]  /*ac90*/  LOP3.LUT R214, R214, 0x60, RZ, 0xc0, !PT ;  /* 0x00000060d6d67812 */ /* 0x000fe400078ec0ff */
[----:B------:R-:W-:Y:S02]  /*aca0*/  LOP3.LUT R65, R65, 0x6000, RZ, 0xc0, !PT ;  /* 0x0000600041417812 */ /* 0x000fe400078ec0ff */
[----:B------:R-:W-:Y:S02]  /*acb0*/  LOP3.LUT R215, R215, 0x6000, RZ, 0xc0, !PT ;  /* 0x00006000d7d77812 */ /* 0x000fe400078ec0ff */
[C---:B-1----:R-:W-:Y:S02]  /*acc0*/  LOP3.LUT R219, R242.reuse, 0x7f, RZ, 0xc0, !PT ;  /* 0x0000007ff2db7812 */ /* 0x042fe400078ec0ff */
[----:B------:R-:W-:-:S02]  /*acd0*/  LOP3.LUT R243, R242, 0x60, RZ, 0xc0, !PT ;  /* 0x00000060f2f37812 */ /* 0x000fc400078ec0ff */
[----:B------:R-:W-:Y:S01]  /*ace0*/  LOP3.LUT R214, R214, 0x70, R64, 0x78, !PT ;  /* 0x00000070d6d67812 */ /* 0x000fe200078e7840 */
[----:B------:R-:W-:Y:S01]  /*acf0*/  IMAD.SHL.U32 R64, R216, 0x20, RZ ;  /* 0x00000020d8407824 */ /* 0x000fe200078e00ff */
[----:B------:R-:W-:Y:S01]  /*ad00*/  SHF.R.U32.HI R243, RZ, 0x1, R243 ;  /* 0x00000001fff37819 */ /* 0x000fe200000116f3 */
[C---:B------:R-:W-:Y:S02]  /*ad10*/  IMAD.SHL.U32 R242, R219.reuse, 0x4, RZ ;  /* 0x00000004dbf27824 */ /* 0x040fe400078e00ff */
[----:B------:R-:W-:Y:S02]  /*ad20*/  IMAD R65, R234, 0x40, R65 ;  /* 0x00000040ea417824 */ /* 0x000fe400078e0241 */
[----:B------:R-:W-:Y:S02]  /*ad30*/  IMAD R215, R219, 0x10, R215 ;  /* 0x00000010dbd77824 */ /* 0x000fe400078e02d7 */
[----:B------:R-:W-:-:S05]  /*ad40*/  IMAD.IADD R65, R214, 0x1, R65 ;  /* 0x00000001d6417824 */ /* 0x000fca00078e0241 */
[----:B------:R1:W-:Y:S01]  /*ad50*/  STL [R1+0x600], R65 ;  /* 0x0006004101007387 */ /* 0x0003e20000100800 */
[----:B----4-:R-:W-:Y:S01]  /*ad60*/  IMAD.WIDE R218, R64, 0x4, R226 ;  /* 0x0000000440da7825 */ /* 0x010fe200078e02e2 */
[----:B------:R-:W-:-:S05]  /*ad70*/  LOP3.LUT R227, R242, R243, RZ, 0x3c, !PT ;  /* 0x000000f3f2e37212 */ /* 0x000fca00078e3cff */
[----:B------:R2:W-:Y:S01]  /*ad80*/  LDGSTS.E [R227+0x10000], [R218.64], P0 ;  /* 0x10000000dae37fae */ /* 0x0005e20008121846 */
[----:B---3--:R-:W-:-:S04]  /*ad90*/  IMAD.WIDE R216, R64, 0x4, R220 ;  /* 0x0000000440d87825 */ /* 0x008fc800078e02dc */
[C---:B------:R-:W-:Y:S01]  /*ada0*/  IMAD.WIDE R214, R64.reuse, 0x4, R222 ;  /* 0x0000000440d67825 */ /* 0x040fe200078e02de */
[----:B------:R3:W-:Y:S03]  /*adb0*/  LDGSTS.E [R227+0x10400], [R216.64], P0 ;  /* 0x10400000d8e37fae */ /* 0x0007e60008121846 */
[C---:B------:R-:W-:Y:S01]  /*adc0*/  IMAD.WIDE R222, R64.reuse, 0x4, R224 ;  /* 0x0000000440de7825 */ /* 0x040fe200078e02e0 */
[----:B------:R4:W-:Y:S03]  /*add0*/  LDGSTS.E [R227+0x10800], [R214.64], P0 ;  /* 0x10800000d6e37fae */ /* 0x0009e60008121846 */
[C---:B------:R-:W-:Y:S01]  /*ade0*/  IMAD.WIDE R220, R64.reuse, 0x4, R230 ;  /* 0x0000000440dc7825 */ /* 0x040fe200078e02e6 */
[----:B------:R1:W-:Y:S04]  /*adf0*/  LDGSTS.E [R227+0x10c00], [R222.64], P0 ;  /* 0x10c00000dee37fae */ /* 0x0003e80008121846 */
[----:B------:R1:W-:Y:S01]  /*ae00*/  LDGSTS.E [R227+0x11000], [R220.64], P0 ;  /* 0x11000000dce37fae */ /* 0x0003e20008121846 */
[----:B--2---:R-:W-:-:S04]  /*ae10*/  IMAD.WIDE R218, R64, 0x4, R228 ;  /* 0x0000000440da7825 */ /* 0x004fc800078e02e4 */
[C---:B---3--:R-:W-:Y:S01]  /*ae20*/  IMAD.WIDE R216, R64.reuse, 0x4, R232 ;  /* 0x0000000440d87825 */ /* 0x048fe200078e02e8 */
[----:B------:R2:W-:Y:S03]  /*ae30*/  LDGSTS.E [R227+0x11400], [R218.64], P0 ;  /* 0x11400000dae37fae */ /* 0x0005e60008121846 */
[C---:B----4-:R-:W-:Y:S01]  /*ae40*/  IMAD.WIDE R214, R64.reuse, 0x4, R240 ;  /* 0x0000000440d67825 */ /* 0x050fe200078e02f0 */
[----:B------:R3:W-:Y:S04]  /*ae50*/  LDGSTS.E [R227+0x11800], [R216.64], P0 ;  /* 0x11800000d8e37fae */ /* 0x0007e80008121846 */
[----:B-1----:R-:W4:Y:S04]  /*ae60*/  LDL.LU.64 R220, [R1+0x88] ;  /* 0x0000880001dc7983 */ /* 0x002f280000300a00 */
[----:B------:R-:W2:Y:S04]  /*ae70*/  LDL.LU.64 R222, [R1+0x78] ;  /* 0x0000780001de7983 */ /* 0x000ea80000300a00 */
[----:B------:R-:W2:Y:S04]  /*ae80*/  LDL.LU.64 R224, [R1+0x68] ;  /* 0x0000680001e07983 */ /* 0x000ea80000300a00 */
[----:B------:R-:W2:Y:S01]  /*ae90*/  LDL.LU.64 R230, [R1+0x58] ;  /* 0x0000580001e67983 */ /* 0x000ea20000300a00 */
[----:B---3--:R-:W-:-:S03]  /*aea0*/  IMAD.WIDE R216, R64, 0x4, R236 ;  /* 0x0000000440d87825 */ /* 0x008fc600078e02ec */
[----:B------:R-:W3:Y:S04]  /*aeb0*/  LDL.LU.64 R228, [R1+0x48] ;  /* 0x0000480001e47983 */ /* 0x000ee80000300a00 */
[----:B------:R-:W2:Y:S04]  /*aec0*/  LDL.LU.64 R232, [R1+0x38] ;  /* 0x0000380001e87983 */ /* 0x000ea80000300a00 */
[----:B------:R1:W-:Y:S04]  /*aed0*/  LDGSTS.E [R227+0x11c00], [R214.64], P0 ;  /* 0x11c00000d6e37fae */ /* 0x0003e80008121846 */
[----:B------:R-:W2:Y:S04]  /*aee0*/  LDL.LU.64 R240, [R1+0x28] ;  /* 0x0000280001f07983 */ /* 0x000ea80000300a00 */
[----:B------:R-:W3:Y:S01]  /*aef0*/  LDL.LU.64 R236, [R1+0x18] ;  /* 0x0000180001ec7983 */ /* 0x000ee20000300a00 */
[----:B-1----:R-:W-:-:S03]  /*af00*/  IMAD.WIDE R214, R64, 0x4, R238 ;  /* 0x0000000440d67825 */ /* 0x002fc600078e02ee */
[----:B------:R1:W-:Y:S04]  /*af10*/  LDGSTS.E [R227+0x12000], [R216.64], P0 ;  /* 0x12000000d8e37fae */ /* 0x0003e80008121846 */
[----:B------:R-:W3:Y:S01]  /*af20*/  LDL.LU.64 R238, [R1+0x8] ;  /* 0x0000080001ee7983 */ /* 0x000ee20000300a00 */
[----:B------:R-:W-:-:S03]  /*af30*/  IMAD.WIDE R248, R64, 0x4, R248 ;  /* 0x0000000440f87825 */ /* 0x000fc600078e02f8 */
[----:B------:R1:W-:Y:S01]  /*af40*/  LDGSTS.E [R227+0x12400], [R214.64], P0 ;  /* 0x12400000d6e37fae */ /* 0x0003e20008121846 */
        /* <DEDUP_REMOVED lines=50> */
[----:B------:R-:W-:-:S04]  /*b270*/  IMAD.WIDE R104, R64, 0x4, R104 ;  /* 0x0000000440687825 */ /* 0x000fc800078e0268 */
[C---:B------:R-:W-:Y:S01]  /*b280*/  IMAD.WIDE R108, R64.reuse, 0x4, R108 ;  /* 0x00000004406c7825 */ /* 0x040fe200078e026c */
[----:B------:R1:W-:Y:S03]  /*b290*/  STL [R1+0xd0], RZ ;  /* 0x0000d0ff01007387 */ /* 0x0003e60000100800 */
[C---:B------:R-:W-:Y:S01]  /*b2a0*/  IMAD.WIDE R112, R64.reuse, 0x4, R112 ;  /* 0x0000000440707825 */ /* 0x040fe200078e0270 */
[----:B------:R1:W-:Y:S03]  /*b2b0*/  LDGSTS.E [R227+0x18c00], [R100.64], P0 ;  /* 0x18c0000064e37fae */ /* 0x0003e60008121846 */
        /* <DEDUP_REMOVED lines=11> */
[----:B------:R1:W-:Y:S04]  /*b370*/  LDGSTS.E [R227+0x19800], [R112.64], P0 ;  /* 0x1980000070e37fae */ /* 0x0003e80008121846 */
[----:B------:R1:W-:Y:S01]  /*b380*/  STL [R1+0x100], RZ ;  /* 0x000100ff01007387 */ /* 0x0003e20000100800 */
[----:B------:R-:W-:-:S03]  /*b390*/  IMAD.WIDE R140, R64, 0x4, R140 ;  /* 0x00000004408c7825 */ /* 0x000fc600078e028c */
[----:B------:R1:W-:Y:S01]  /*b3a0*/  LDGSTS.E [R227+0x19c00], [R116.64], P0 ;  /* 0x19c0000074e37fae */ /* 0x0003e20008121846 */
[----:B------:R-:W-:-:S03]  /*b3b0*/  IMAD.WIDE R144, R64, 0x4, R144 ;  /* 0x0000000440907825 */ /* 0x000fc600078e0290 */
[----:B------:R1:W-:Y:S01]  /*b3c0*/  STL [R1+0x104], RZ ;  /* 0x000104ff01007387 */ /* 0x0003e20000100800 */
[----:B------:R-:W-:-:S03]  /*b3d0*/  IMAD.WIDE R148, R64, 0x4, R148 ;  /* 0x0000000440947825 */ /* 0x000fc600078e0294 */
[----:B------:R1:W-:Y:S01]  /*b3e0*/  LDGSTS.E [R227+0x1a000], [R120.64], P0 ;  /* 0x1a00000078e37fae */ /* 0x0003e20008121846 */
[----:B------:R-:W-:-:S03]  /*b3f0*/  IMAD.WIDE R152, R64, 0x4, R152 ;  /* 0x0000000440987825 */ /* 0x000fc600078e0298 */
[----:B------:R1:W-:Y:S01]  /*b400*/  STL [R1+0x108], RZ ;  /* 0x000108ff01007387 */ /* 0x0003e20000100800 */
[----:B------:R-:W-:-:S03]  /*b410*/  IMAD.WIDE R156, R64, 0x4, R156 ;  /* 0x00000004409c7825 */ /* 0x000fc600078e029c */
[----:B------:R1:W-:Y:S04]  /*b420*/  LDGSTS.E [R227+0x1a400], [R124.64], P0 ;  /* 0x1a4000007ce37fae */ /* 0x0003e80008121846 */
        /* <DEDUP_REMOVED lines=32> */
[----:B------:R1:W-:Y:S01]  /*b630*/  LDGSTS.E [R227+0x1d000], [R168.64], P0 ;  /* 0x1d000000a8e37fae */ /* 0x0003e20008121846 */
[----:B------:R-:W-:-:S03]  /*b640*/  LOP3.LUT R242, R242, R243, RZ, 0x3c, !PT ;  /* 0x000000f3f2f27212 */ /* 0x000fc600078e3cff */
        /* <DEDUP_REMOVED lines=10> */
[----:B----4-:R-:W-:-:S03]  /*b6f0*/  IMAD.WIDE R6, R64, 0x4, R220 ;  /* 0x0000000440067825 */ /* 0x010fc600078e02dc */
[----:B------:R4:W-:Y:S01]  /*b700*/  LDGSTS.E [R227+0x1e000], [R184.64], P0 ;  /* 0x1e000000b8e37fae */ /* 0x0009e20008121846 */
[----:B------:R-:W-:-:S03]  /*b710*/  LOP3.LUT R242, R242, 0x40, RZ, 0x3c, !PT ;  /* 0x00000040f2f27812 */ /* 0x000fc600078e3cff */
[----:B------:R1:W-:Y:S01]  /*b720*/  STL [R1+0x158], RZ ;  /* 0x000158ff01007387 */ /* 0x0003e20000100800 */
[----:B--2---:R-:W-:-:S03]  /*b730*/  IMAD.WIDE R10, R64, 0x4, R222 ;  /* 0x00000004400a7825 */ /* 0x004fc600078e02de */
[----:B------:R4:W-:Y:S04]  /*b740*/  LDGSTS.E [R227+0x1e400], [R188.64], P0 ;  /* 0x1e400000bce37fae */ /* 0x0009e80008121846 */
[----:B------:R2:W-:Y:S01]  /*b750*/  STL [R1+0x15c], RZ ;  /* 0x00015cff01007387 */ /* 0x0005e20000100800 */
[----:B-1----:R-:W-:-:S03]  /*b760*/  IMAD.WIDE R14, R64, 0x4, R224 ;  /* 0x00000004400e7825 */ /* 0x002fc600078e02e0 */
[----:B------:R4:W-:Y:S04]  /*b770*/  LDGSTS.E [R227+0x1e800], [R192.64], P0 ;  /* 0x1e800000c0e37fae */ /* 0x0009e80008121846 */
[----:B------:R2:W-:Y:S01]  /*b780*/  STL [R1+0x1b0], RZ ;  /* 0x0001b0ff01007387 */ /* 0x0005e20000100800 */
[----:B------:R-:W-:-:S03]  /*b790*/  IMAD.WIDE R18, R64, 0x4, R230 ;  /* 0x0000000440127825 */ /* 0x000fc600078e02e6 */
[----:B------:R4:W-:Y:S04]  /*b7a0*/  LDGSTS.E [R227+0x1ec00], [R196.64], P0 ;  /* 0x1ec00000c4e37fae */ /* 0x0009e80008121846 */
[----:B------:R2:W-:Y:S04]  /*b7b0*/  STL [R1+0x1b4], RZ ;  /* 0x0001b4ff01007387 */ /* 0x0005e80000100800 */
        /* <DEDUP_REMOVED lines=10> */
[----:B------:R1:W-:Y:S01]  /*b860*/  LDGSTS.E [R242+0x10600], [R10.64], P0 ;  /* 0x106000000af27fae */ /* 0x0003e20008121846 */
[----:B---3--:R-:W-:-:S03]  /*b870*/  IMAD.WIDE R6, R64, 0x4, R228 ;  /* 0x0000000440067825 */ /* 0x008fc600078e02e4 */
[----:B------:R2:W-:Y:S04]  /*b880*/  STL [R1+0xcc], RZ ;  /* 0x0000ccff01007387 */ /* 0x0005e80000100800 */
[----:B------:R3:W-:Y:S01]  /*b890*/  LDGSTS.E [R242+0x10a00], [R14.64], P0 ;  /* 0x10a000000ef27fae */ /* 0x0007e20008121846 */
[----:B-1----:R-:W-:-:S03]  /*b8a0*/  IMAD.WIDE R10, R64, 0x4, R232 ;  /* 0x00000004400a7825 */ /* 0x002fc600078e02e8 */
[----:B------:R2:W-:Y:S04]  /*b8b0*/  STL [R1+0xf0], RZ ;  /* 0x0000f0ff01007387 */ /* 0x0005e80000100800 */
[----:B------:R1:W-:Y:S01]  /*b8c0*/  LDGSTS.E [R242+0x10e00], [R18.64], P0 ;  /* 0x10e0000012f27fae */ /* 0x0003e20008121846 */
[----:B------:R-:W-:-:S03]  /*b8d0*/  IMAD.WIDE R22, R64, 0x4, R238 ;  /* 0x0000000440167825 */ /* 0x000fc600078e02ee */
[----:B------:R2:W-:Y:S01]  /*b8e0*/  STL [R1+0xf4], RZ ;  /* 0x0000f4ff01007387 */ /* 0x0005e20000100800 */
[----:B---3--:R-:W-:-:S03]  /*b8f0*/  IMAD.WIDE R14, R64, 0x4, R240 ;  /* 0x00000004400e7825 */ /* 0x008fc600078e02f0 */
[----:B------:R2:W-:Y:S01]  /*b900*/  STL [R1+0xf8], RZ ;  /* 0x0000f8ff01007387 */ /* 0x0005e20000100800 */
[----:B------:R-:W-:-:S03]  /*b910*/  IMAD.WIDE R250, R64, 0x4, R250 ;  /* 0x0000000440fa7825 */ /* 0x000fc600078e02fa */
[----:B------:R2:W-:Y:S01]  /*b920*/  STL [R1+0xfc], RZ ;  /* 0x0000fcff01007387 */ /* 0x0005e20000100800 */
[----:B-1----:R-:W-:-:S03]  /*b930*/  IMAD.WIDE R18, R64, 0x4, R236 ;  /* 0x0000000440127825 */ /* 0x002fc600078e02ec */
        /* <DEDUP_REMOVED lines=100> */
[----:B------:R2:W-:Y:S01]  /*bf80*/  STL [R1], RZ ;  /* 0x000000ff01007387 */ /* 0x0005e20000100800 */
        /* <DEDUP_REMOVED lines=47> */
[----:B----4-:R-:W-:-:S03]  /*c280*/  IMAD.MOV.U32 R227, RZ, RZ, 0x1f ;  /* 0x0000001fffe37424 */ /* 0x010fc600078e00ff */
        /* <DEDUP_REMOVED lines=9> */
[----:B------:R2:W-:Y:S04]  /*c320*/  STL [R1+0xac], RZ ;  /* 0x0000acff01007387 */ /* 0x0005e80000100800 */
[----:B------:R4:W-:Y:S04]  /*c330*/  LDGSTS.E [R242+0x1e200], [R186.64], P0 ;  /* 0x1e200000baf27fae */ /* 0x0009e80008121846 */
[----:B------:R2:W-:Y:S01]  /*c340*/  STL [R1+0x40], RZ ;  /* 0x000040ff01007387 */ /* 0x0005e20000100800 */
[----:B------:R-:W-:-:S03]  /*c350*/  IADD3 R227, R227, c[0x0][0x180], RZ ;  /* 0x00006000e3e37a10 */ /* 0x000fc60007ffe0ff */
[----:B------:R4:W-:Y:S04]  /*c360*/  LDGSTS.E [R242+0x1e600], [R190.64], P0 ;  /* 0x1e600000bef27fae */ /* 0x0009e80008121846 */
[----:B------:R2:W-:Y:S04]  /*c370*/  STL [R1+0x44], RZ ;  /* 0x000044ff01007387 */ /* 0x0005e80000100800 */
[----:B------:R4:W-:Y:S04]  /*c380*/  LDGSTS.E [R242+0x1ea00], [R194.64], P0 ;  /* 0x1ea00000c2f27fae */ /* 0x0009e80008121846 */
[----:B------:R2:W-:Y:S04]  /*c390*/  STL [R1+0x48], RZ ;  /* 0x000048ff01007387 */ /* 0x0005e80000100800 */
[----:B------:R4:W-:Y:S04]  /*c3a0*/  LDGSTS.E [R242+0x1ee00], [R198.64], P0 ;  /* 0x1ee00000c6f27fae */ /* 0x0009e80008121846 */
[----:B------:R2:W-:Y:S04]  /*c3b0*/  STL [R1+0x4c], RZ ;  /* 0x00004cff01007387 */ /* 0x0005e80000100800 */
[----:B------:R4:W-:Y:S04]  /*c3c0*/  LDGSTS.E [R242+0x1f200], [R202.64], P0 ;  /* 0x1f200000caf27fae */ /* 0x0009e80008121846 */
[----:B------:R4:W-:Y:S04]  /*c3d0*/  LDGSTS.E [R242+0x1f600], [R206.64], P0 ;  /* 0x1f600000cef27fae */ /* 0x0009e80008121846 */
[----:B------:R4:W-:Y:S04]  /*c3e0*/  LDGSTS.E [R242+0x1fa00], [R210.64], P0 ;  /* 0x1fa00000d2f27fae */ /* 0x0009e80008121846 */
[----:B------:R4:W-:Y:S01]  /*c3f0*/  LDGSTS.E [R242+0x1fe00], [R2.64], P0 ;  /* 0x1fe0000002f27fae */ /* 0x0009e20008121846 */
[----:B------:R-:W-:-:S03]  /*c400*/  ISETP.GE.AND P0, PT, R227, 0x20, PT ;  /* 0x00000020e300780c */ /* 0x000fc60003f06270 */
[----:B------:R-:W0:Y:S01]  /*c410*/  LDGDEPBAR ;  /* 0x00000000000079af */ /* 0x000e220000000000 */
[----:B------:R-:W-:Y:S01]  /*c420*/  CS2R R120, SRZ ;  /* 0x0000000000787805 */ /* 0x000fe2000001ff00 */
[----:B-1----:R-:W-:Y:S01]  /*c430*/  CS2R R122, SRZ ;  /* 0x00000000007a7805 */ /* 0x002fe2000001ff00 */
[----:B------:R-:W-:Y:S01]  /*c440*/  CS2R R104, SRZ ;  /* 0x0000000000687805 */ /* 0x000fe2000001ff00 */
[----:B------:R-:W-:Y:S01]  /*c450*/  CS2R R106, SRZ ;  /* 0x00000000006a7805 */ /* 0x000fe2000001ff00 */
[----:B------:R-:W-:Y:S01]  /*c460*/  CS2R R88, SRZ ;  /* 0x0000000000587805 */ /* 0x000fe2000001ff00 */
[----:B------:R-:W-:Y:S01]  /*c470*/  CS2R R90, SRZ ;  /* 0x00000000005a7805 */ /* 0x000fe2000001ff00 */
[----:B------:R-:W-:Y:S01]  /*c480*/  CS2R R148, SRZ ;  /* 0x0000000000947805 */ /* 0x000fe2000001ff00 */
[----:B------:R-:W-:Y:S01]  /*c490*/  CS2R R150, SRZ ;  /* 0x0000000000967805 */ /* 0x000fe2000001ff00 */
[----:B------:R-:W-:Y:S01]  /*c4a0*/  CS2R R16, SRZ ;  /* 0x0000000000107805 */ /* 0x000fe2000001ff00 */
[----:B---3--:R-:W-:Y:S01]  /*c4b0*/  CS2R R18, SRZ ;  /* 0x0000000000127805 */ /* 0x008fe2000001ff00 */
[----:B------:R-:W-:Y:S01]  /*c4c0*/  CS2R R20, SRZ ;  /* 0x0000000000147805 */ /* 0x000fe2000001ff00 */
[----:B------:R-:W-:Y:S01]  /*c4d0*/  CS2R R22, SRZ ;  /* 0x0000000000167805 */ /* 0x000fe2000001ff00 */
[----:B------:R-:W-:Y:S01]  /*c4e0*/  CS2R R24, SRZ ;  /* 0x0000000000187805 */ /* 0x000fe2000001ff00 */
[----:B------:R-:W-:Y:S01]  /*c4f0*/  CS2R R26, SRZ ;  /* 0x00000000001a7805 */ /* 0x000fe2000001ff00 */
[----:B------:R-:W-:Y:S01]  /*c500*/  CS2R R240, SRZ ;  /* 0x0000000000f07805 */ /* 0x000fe2000001ff00 */
[----:B----4-:R-:W-:Y:S01]  /*c510*/  CS2R R242, SRZ ;  /* 0x0000000000f27805 */ /* 0x010fe2000001ff00 */
[----:B------:R-:W-:Y:S01]  /*c520*/  CS2R R68, SRZ ;  /* 0x0000000000447805 */ /* 0x000fe2000001ff00 */
        /* <DEDUP_REMOVED lines=65> */
[----:B------:R-:W-:Y:S05]  /*c940*/  @!P0 BRA `(.L_x_0) ;  /* 0x000102f000008947 */ /* 0x000fea0003800000 */
[----:B--2---:R-:W2:Y:S04]  /*c950*/  LDL.LU R231, [R1+0x178] ;  /* 0x0001780001e77983 */ /* 0x004ea80000300800 */
[----:B------:R-:W3:Y:S04]  /*c960*/  LDL.LU R226, [R1+0x174] ;  /* 0x0001740001e27983 */ /* 0x000ee80000300800 */
[----:B------:R-:W4:Y:S04]  /*c970*/  LDL.LU R230, [R1+0x170] ;  /* 0x0001700001e67983 */ /* 0x000f280000300800 */
[----:B------:R-:W2:Y:S04]  /*c980*/  LDL.LU R228, [R1+0x16c] ;  /* 0x00016c0001e47983 */ /* 0x000ea80000300800 */
[----:B------:R-:W2:Y:S04]  /*c990*/  LDL.LU R236, [R1+0x168] ;  /* 0x0001680001ec7983 */ /* 0x000ea80000300800 */
[----:B------:R-:W2:Y:S04]  /*c9a0*/  LDL.LU R237, [R1+0x20c] ;  /* 0x00020c0001ed7983 */ /* 0x000ea80000300800 */
[----:B------:R-:W2:Y:S04]  /*c9b0*/  LDL.LU R238, [R1+0x164] ;  /* 0x0001640001ee7983 */ /* 0x000ea80000300800 */
[----:B------:R-:W2:Y:S01]  /*c9c0*/  LDL.LU R239, [R1+0x160] ;  /* 0x0001600001ef7983 */ /* 0x000ea20000300800 */
[----:B------:R-:W-:-:S03]  /*c9d0*/  SHF.R.U32.HI R252, RZ, 0x6, R252 ;  /* 0x00000006fffc7819 */ /* 0x000fc600000116fc */
[----:B------:R-:W2:Y:S01]  /*c9e0*/  LDL.LU R229, [R1+0x12c] ;  /* 0x00012c0001e57983 */ /* 0x000ea20000300800 */
[----:B------:R-:W-:-:S03]  /*c9f0*/  SGXT.U32 R252, R252, 0x1 ;  /* 0x00000001fcfc781a */ /* 0x000fc60000000000 */
[----:B------:R-:W2:Y:S02]  /*ca00*/  LDL.LU R232, [R1+0x128] ;  /* 0x0001280001e87983 */ /* 0x000ea40000300800 */
[----:B------:R-:W-:Y:S02]  /*ca10*/  IMAD R225, R252, c[0x0][0x188], RZ ;  /* 0x00006200fce17a24 */ /* 0x000fe400078e02ff */
[----:B------:R-:W2:Y:S04]  /*ca20*/  LDL.LU R233, [R1+0x124] ;  /* 0x0001240001e97983 */ /* 0x000ea80000300800 */
[----:B------:R-:W2:Y:S01]  /*ca30*/  LDL.LU R252, [R1+0x120] ;  /* 0x0001200001fc7983 */ /* 0x000ea20000300800 */
[----:B------:R-:W-:-:S03]  /*ca40*/  SHF.R.S32.HI R2, RZ, 0x1f, R225 ;  /* 0x0000001fff027819 */ /* 0x000fc600000114e1 */
[----:B-----5:R1:W-:Y:S02]  /*ca50*/  STL [R1+0x6ec], R0 ;  /* 0x0006ec0001007387 */ /* 0x0203e40000100800 */
[----:B-1----:R-:W-:Y:S02]  /*ca60*/  SHF.L.U64.HI R0, R225, 0x2, R2 ;  /* 0x00000002e1007819 */ /* 0x002fe40000010202 */
[----:B------:R-:W1:Y:S01]  /*ca70*/  S2R R33, SR_TID.X ;  /* 0x0000000000217919 */ /* 0x000e620000002100 */
[----:B------:R-:W-:-:S05]  /*ca80*/  IMAD R235, R235, c[0x0][0x18c], RZ ;  /* 0x00006300ebeb7a24 */ /* 0x000fca00078e02ff */
[----:B------:R-:W-:Y:S02]  /*ca90*/  SHF.R.S32.HI R7, RZ, 0x1f, R235 ;  /* 0x0000001fff077819 */ /* 0x000fe400000114eb */
[----:B---3--:R-:W-:Y:S02]  /*caa0*/  SHF.R.S32.HI R3, RZ, 0x1f, R226 ;  /* 0x0000001fff037819 */ /* 0x008fe400000114e2 */
[----:B----4-:R-:W-:Y:S02]  /*cab0*/  SHF.R.S32.HI R4, RZ, 0x1f, R230 ;  /* 0x0000001fff047819 */ /* 0x010fe400000114e6 */
[----:B------:R-:W-:Y:S02]  /*cac0*/  SHF.L.U64.HI R2, R226, 0x2, R3 ;  /* 0x00000002e2027819 */ /* 0x000fe40000010203 */
[----:B--2---:R-:W-:Y:S02]  /*cad0*/  SHF.R.S32.HI R5, RZ, 0x1f, R228 ;  /* 0x0000001fff057819 */ /* 0x004fe400000114e4 */
[----:B------:R-:W-:Y:S01]  /*cae0*/  SHF.L.U64.HI R3, R230, 0x2, R4 ;  /* 0x00000002e6037819 */ /* 0x000fe20000010204 */
[----:B------:R2:W-:Y:S01]  /*caf0*/  STL [R1+0x648], R2 ;  /* 0x0006480201007387 */ /* 0x0005e20000100800 */
[----:B------:R-:W-:-:S03]  /*cb00*/  SHF.L.U64.HI R0, R228, 0x2, R5 ;  /* 0x00000002e4007819 */ /* 0x000fc60000010205 */
[----:B------:R3:W-:Y:S01]  /*cb10*/  STL [R1+0x644], R3 ;  /* 0x0006440301007387 */ /* 0x0007e20000100800 */
[----:B--2---:R-:W-:-:S03]  /*cb20*/  SHF.R.S32.HI R2, RZ, 0x1f, R236 ;  /* 0x0000001fff027819 */ /* 0x004fc600000114ec */
[----:B------:R2:W-:Y:S01]  /*cb30*/  STL [R1+0x640], R0 ;  /* 0x0006400001007387 */ /* 0x0005e20000100800 */
[----:B------:R-:W-:Y:S02]  /*cb40*/  SHF.R.S32.HI R4, RZ, 0x1f, R238 ;  /* 0x0000001fff047819 */ /* 0x000fe400000114ee */
[----:B---3--:R-:W-:Y:S02]  /*cb50*/  SHF.R.S32.HI R3, RZ, 0x1f, R237 ;  /* 0x0000001fff037819 */ /* 0x008fe400000114ed */
[----:B------:R-:W-:Y:S02]  /*cb60*/  SHF.R.S32.HI R5, RZ, 0x1f, R239 ;  /* 0x0000001fff057819 */ /* 0x000fe400000114ef */
[----:B------:R-:W-:Y:S02]  /*cb70*/  SHF.L.U64.HI R3, R237, 0x2, R3 ;  /* 0x00000002ed037819 */ /* 0x000fe40000010203 */
[----:B--2---:R-:W-:Y:S02]  /*cb80*/  SHF.L.U64.HI R0, R236, 0x2, R2 ;  /* 0x00000002ec007819 */ /* 0x004fe40000010202 */
[----:B------:R-:W-:-:S03]  /*cb90*/  SHF.L.U64.HI R2, R238, 0x2, R4 ;  /* 0x00000002ee027819 */ /* 0x000fc60000010204 */
[----:B------:R2:W-:Y:S04]  /*cba0*/  STL [R1+0x63c], R0 ;  /* 0x00063c0001007387 */ /* 0x0005e80000100800 */
[----:B------:R3:W-:Y:S04]  /*cbb0*/  STL [R1+0x638], R3 ;  /* 0x0006380301007387 */ /* 0x0007e80000100800 */
[----:B------:R-:W4:Y:S01]  /*cbc0*/  LDL.LU R236, [R1+0x1cc] ;  /* 0x0001cc0001ec7983 */ /* 0x000f220000300800 */
[----:B--2---:R-:W-:-:S03]  /*cbd0*/  SHF.L.U64.HI R0, R239, 0x2, R5 ;  /* 0x00000002ef007819 */ /* 0x004fc60000010205 */
[----:B------:R2:W-:Y:S01]  /*cbe0*/  STL [R1+0x634], R2 ;  /* 0x0006340201007387 */ /* 0x0005e20000100800 */
[----:B---3--:R-:W-:-:S03]  /*cbf0*/  SHF.R.S32.HI R3, RZ, 0x1f, R232 ;  /* 0x0000001fff037819 */ /* 0x008fc600000114e8 */
[----:B------:R-:W3:Y:S01]  /*cc00*/  LDL.LU R237, [R1+0x1c8] ;  /* 0x0001c80001ed7983 */ /* 0x000ee20000300800 */
[----:B--2---:R-:W-:-:S03]  /*cc10*/  SHF.R.S32.HI R2, RZ, 0x1f, R229 ;  /* 0x0000001fff027819 */ /* 0x004fc600000114e5 */
[----:B------:R2:W-:Y:S04]  /*cc20*/  STL [R1+0x630], R0 ;  /* 0x0006300001007387 */ /* 0x0005e80000100800 */
[----:B------:R-:W3:Y:S01]  /*cc30*/  LDL.LU R238, [R1+0x17c] ;  /* 0x00017c0001ee7983 */ /* 0x000ee20000300800 */
[----:B------:R-:W-:-:S03]  /*cc40*/  SHF.R.S32.HI R4, RZ, 0x1f, R233 ;  /* 0x0000001fff047819 */ /* 0x000fc600000114e9 */
[----:B------:R-:W3:Y:S01]  /*cc50*/  LDL.LU R239, [R1+0x190] ;  /* 0x0001900001ef7983 */ /* 0x000ee20000300800 */
[----:B--2---:R-:W-:Y:S02]  /*cc60*/  SHF.L.U64.HI R0, R229, 0x2, R2 ;  /* 0x00000002e5007819 */ /* 0x004fe40000010202 */
[----:B------:R-:W-:-:S03]  /*cc70*/  SHF.L.U64.HI R2, R232, 0x2, R3 ;  /* 0x00000002e8027819 */ /* 0x000fc60000010203 */
[----:B------:R2:W-:Y:S01]  /*cc80*/  STL [R1+0x62c], R0 ;  /* 0x00062c0001007387 */ /* 0x0005e20000100800 */
[----:B------:R-:W-:-:S03]  /*cc90*/  SHF.R.S32.HI R5, RZ, 0x1f, R252 ;  /* 0x0000001fff057819 */ /* 0x000fc600000114fc */
[----:B------:R1:W-:Y:S01]  /*cca0*/  STL [R1+0x628], R2 ;  /* 0x0006280201007387 */ /* 0x0003e20000100800 */
[----:B------:R-:W-:Y:S02]  /*ccb0*/  SHF.L.U64.HI R3, R233, 0x2, R4 ;  /* 0x00000002e9037819 */ /* 0x000fe40000010204 */
[----:B--2---:R-:W-:Y:S02]  /*ccc0*/  SHF.L.U64.HI R0, R252, 0x2, R5 ;  /* 0x00000002fc007819 */ /* 0x004fe40000010205 */
[----:B-1----:R-:W-:Y:S01]  /*ccd0*/  LOP3.LUT R2, R33, 0x7, RZ, 0xc0, !PT ;  /* 0x0000000721027812 */ /* 0x002fe200078ec0ff */
[----:B------:R1:W-:Y:S04]  /*cce0*/  STL [R1+0x624], R3 ;  /* 0x0006240301007387 */ /* 0x0003e80000100800 */
[----:B------:R-:W-:-:S02]  /*ccf0*/  IMAD R4, R2, 0x4, R234 ;  /* 0x0000000402047824 */ /* 0x000fc400078e02ea */
[----:B------:R-:W-:Y:S01]  /*cd00*/  IMAD.SHL.U32 R5, R2, 0x10, RZ ;  /* 0x0000001002057824 */ /* 0x000fe200078e00ff */
[----:B------:R-:W-:Y:S01]  /*cd10*/  SHF.L.U64.HI R2, R235, 0x2, R7 ;  /* 0x00000002eb027819 */ /* 0x000fe20000010207 */
[----:B------:R2:W-:Y:S04]  /*cd20*/  STL [R1+0x620], R0 ;  /* 0x0006200001007387 */ /* 0x0005e80000100800 */
[----:B------:R-:W-:Y:S04]  /*cd30*/  STL [R1+0x6f0], R2 ;  /* 0x0006f00201007387 */ /* 0x000fe80000100800 */
[----:B------:R-:W3:Y:S04]  /*cd40*/  LDL.LU R228, [R1+0x194] ;  /* 0x0001940001e47983 */ /* 0x000ee80000300800 */
[----:B------:R-:W3:Y:S04]  /*cd50*/  LDL.LU R229, [R1+0x198] ;  /* 0x0001980001e57983 */ /* 0x000ee80000300800 */
[----:B------:R-:W3:Y:S01]  /*cd60*/  LDL.LU R252, [R1+0x19c] ;  /* 0x00019c0001fc7983 */ /* 0x000ee20000300800 */
[----:B-1----:R-:W-:-:S02]  /*cd70*/  LOP3.LUT R3, R33, 0x3, RZ, 0xc0, !PT ;  /* 0x0000000321037812 */ /* 0x002fc400078ec0ff */
[C---:B------:R-:W-:Y:S02]  /*cd80*/  LOP3.LUT R6, R33.reuse, 0x1c, RZ, 0xc0, !PT ;  /* 0x0000001c21067812 */ /* 0x040fe400078ec0ff */
[----:B------:R-:W-:Y:S01]  /*cd90*/  SHF.R.S32.HI R29, RZ, 0x1f, R227 ;  /* 0x0000001fff1d7819 */ /* 0x000fe200000114e3 */
[----:B------:R-:W-:Y:S02]  /*cda0*/  IMAD.SHL.U32 R8, R33, 0x2, RZ ;  /* 0x0000000221087824 */ /* 0x000fe400078e00ff */
[----:B--2---:R-:W-:Y:S01]  /*cdb0*/  IMAD R0, R3, 0x120, R6 ;  /* 0x0000012003007824 */ /* 0x004fe200078e0206 */
[----:B------:R-:W-:Y:S01]  /*cdc0*/  LEA.HI R29, R29, R227, RZ, 0x5 ;  /* 0x000000e31d1d7211 */ /* 0x000fe200078f28ff */
[----:B------:R-:W-:Y:S01]  /*cdd0*/  IMAD.SHL.U32 R6, R64, 0x8, RZ ;  /* 0x0000000840067824 */ /* 0x000fe200078e00ff */
[----:B------:R-:W-:Y:S01]  /*cde0*/  SHF.R.S32.HI R3, RZ, 0x1f, R64 ;  /* 0x0000001fff037819 */ /* 0x000fe20000011440 */
[----:B------:R-:W2:Y:S01]  /*cdf0*/  LDL.LU R227, [R1+0x1a0] ;  /* 0x0001a00001e37983 */ /* 0x000ea20000300800 */
[----:B------:R-:W-:-:S03]  /*ce00*/  LOP3.LUT R5, R5, 0x30, R8, 0x78, !PT ;  /* 0x0000003005057812 */ /* 0x000fc600078e7808 */
[----:B------:R-:W-:Y:S01]  /*ce10*/  STL [R1+0x6f8], R29 ;  /* 0x0006f81d01007387 */ /* 0x000fe20000100800 */
[----:B------:R-:W-:-:S03]  /*ce20*/  SHF.L.U64.HI R7, R64, 0x3, R3 ;  /* 0x0000000340077819 */ /* 0x000fc60000010203 */
[----:B------:R1:W-:Y:S04]  /*ce30*/  STL [R1+0x60c], R0 ;  /* 0x00060c0001007387 */ /* 0x0003e80000100800 */
[----:B------:R-:W2:Y:S04]  /*ce40*/  LDL.LU R232, [R1+0x1a8] ;  /* 0x0001a80001e87983 */ /* 0x000ea80000300800 */
[----:B------:R-:W2:Y:S01]  /*ce50*/  LDL.LU R233, [R1+0x1ac] ;  /* 0x0001ac0001e97983 */ /* 0x000ea20000300800 */
[----:B----4-:R-:W-:Y:S02]  /*ce60*/  SHF.R.S32.HI R8, RZ, 0x1f, R236 ;  /* 0x0000001fff087819 */ /* 0x010fe400000114ec */
[----:B-1----:R-:W-:-:S04]  /*ce70*/  LEA R0, P3, R236, R6, 0x2 ;  /* 0x00000006ec007211 */ /* 0x002fc800078610ff */
[-C--:B------:R-:W-:Y:S01]  /*ce80*/  LEA.HI.X R2, R236, R7.reuse, R8, 0x2, P3 ;  /* 0x00000007ec027211 */ /* 0x080fe200018f1408 */
[----:B------:R-:W-:Y:S01]  /*ce90*/  STL [R1+0x690], R0 ;  /* 0x0006900001007387 */ /* 0x000fe20000100800 */
[----:B---3--:R-:W-:Y:S02]  /*cea0*/  SHF.R.S32.HI R14, RZ, 0x1f, R237 ;  /* 0x0000001fff0e7819 */ /* 0x008fe400000114ed */
[C---:B------:R-:W-:Y:S01]  /*ceb0*/  LEA R30, P0, R237.reuse, R6, 0x2 ;  /* 0x00000006ed1e7211 */ /* 0x040fe200078010ff */
[----:B------:R-:W3:Y:S04]  /*cec0*/  LDL.LU R234, [R1+0x1c0] ;  /* 0x0001c00001ea7983 */ /* 0x000ee80000300800 */
[----:B------:R-:W4:Y:S01]  /*ced0*/  LDL.LU R235, [R1+0x1c4] ;  /* 0x0001c40001eb7983 */ /* 0x000f220000300800 */
[----:B------:R-:W-:-:S02]  /*cee0*/  LEA.HI.X R57, R237, R7, R14, 0x2, P0 ;  /* 0x00000007ed397211 */ /* 0x000fc400000f140e */
[----:B------:R-:W-:Y:S02]  /*cef0*/  SHF.R.S32.HI R12, RZ, 0x1f, R238 ;  /* 0x0000001fff0c7819 */ /* 0x000fe400000114ee */
[CC--:B------:R-:W-:Y:S01]  /*cf00*/  LEA R31, P1, R238.reuse, R6.reuse, 0x2 ;  /* 0x00000006ee1f7211 */ /* 0x0c0fe200078210ff */
[----:B------:R1:W-:Y:S01]  /*cf10*/  STL [R1+0x6f4], R2 ;  /* 0x0006f40201007387 */ /* 0x0003e20000100800 */
[----:B------:R-:W-:Y:S02]  /*cf20*/  SHF.R.S32.HI R10, RZ, 0x1f, R239 ;  /* 0x0000001fff0a7819 */ /* 0x000fe400000114ef */
[C---:B------:R-:W-:Y:S01]  /*cf30*/  LEA R34, P2, R239.reuse, R6, 0x2 ;  /* 0x00000006ef227211 */ /* 0x040fe200078410ff */
[----:B------:R-:W4:Y:S01]  /*cf40*/  LDL.LU R236, [R1+0x1d4] ;  /* 0x0001d40001ec7983 */ /* 0x000f220000300800 */
[-C--:B------:R-:W-:Y:S02]  /*cf50*/  LEA.HI.X R59, R238, R7.reuse, R12, 0x2, P1 ;  /* 0x00000007ee3b7211 */ /* 0x080fe400008f140c */
[----:B------:R-:W-:Y:S01]  /*cf60*/  LEA.HI.X R61, R239, R7, R10, 0x2, P2 ;  /* 0x00000007ef3d7211 */ /* 0x000fe200010f140a */
[----:B------:R-:W4:Y:S04]  /*cf70*/  LDL.LU R237, [R1+0x1d8] ;  /* 0x0001d80001ed7983 */ /* 0x000f280000300800 */
[----:B------:R-:W4:Y:S04]  /*cf80*/  LDL.LU R238, [R1+0x1dc] ;  /* 0x0001dc0001ee7983 */ /* 0x000f280000300800 */
[----:B------:R-:W4:Y:S01]  /*cf90*/  LDL.LU R239, [R1+0x1e0] ;  /* 0x0001e00001ef7983 */ /* 0x000f220000300800 */
[----:B------:R-:W-:-:S02]  /*cfa0*/  SHF.R.S32.HI R12, RZ, 0x1f, R228 ;  /* 0x0000001fff0c7819 */ /* 0x000fc400000114e4 */
[-C--:B------:R-:W-:Y:S02]  /*cfb0*/  LEA R35, P0, R228, R6.reuse, 0x2 ;  /* 0x00000006e4237211 */ /* 0x080fe400078010ff */
[----:B------:R-:W-:Y:S02]  /*cfc0*/  SHF.R.S32.HI R66, RZ, 0x1f, R229 ;  /* 0x0000001fff427819 */ /* 0x000fe400000114e5 */
[-C--:B------:R-:W-:Y:S02]  /*cfd0*/  LEA R56, P1, R229, R6.reuse, 0x2 ;  /* 0x00000006e5387211 */ /* 0x080fe400078210ff */
[----:B------:R-:W-:Y:S02]  /*cfe0*/  SHF.R.S32.HI R10, RZ, 0x1f, R252 ;  /* 0x0000001fff0a7819 */ /* 0x000fe400000114fc */
[----:B------:R-:W-:Y:S02]  /*cff0*/  LEA R58, P2, R252, R6, 0x2 ;  /* 0x00000006fc3a7211 */ /* 0x000fe400078410ff */
[----:B------:R-:W-:-:S02]  /*d000*/  LEA.HI.X R63, R228, R7, R12, 0x2, P0 ;  /* 0x00000007e43f7211 */ /* 0x000fc400000f140c */
[-C--:B------:R-:W-:Y:S01]  /*d010*/  LEA.HI.X R66, R229, R7.reuse, R66, 0x2, P1 ;  /* 0x00000007e5427211 */ /* 0x080fe200008f1442 */
[----:B------:R-:W4:Y:S01]  /*d020*/  LDL.LU R228, [R1+0x1e4] ;  /* 0x0001e40001e47983 */ /* 0x000f220000300800 */
[----:B------:R-:W-:-:S03]  /*d030*/  LEA.HI.X R153, R252, R7, R10, 0x2, P2 ;  /* 0x00000007fc997211 */ /* 0x000fc600010f140a */
[----:B------:R-:W4:Y:S04]  /*d040*/  LDL.LU R229, [R1+0x1e8] ;  /* 0x0001e80001e57983 */ /* 0x000f280000300800 */
[----:B------:R-:W4:Y:S01]  /*d050*/  LDL.LU R252, [R1+0x1ec] ;  /* 0x0001ec0001fc7983 */ /* 0x000f220000300800 */
[----:B--2---:R-:W-:Y:S02]  /*d060*/  SHF.R.S32.HI R8, RZ, 0x1f, R227 ;  /* 0x0000001fff087819 */ /* 0x004fe400000114e3 */
[----:B------:R-:W-:-:S04]  /*d070*/  LEA R60, P3, R227, R6, 0x2 ;  /* 0x00000006e33c7211 */ /* 0x000fc800078610ff */
[-C--:B------:R-:W-:Y:S02]  /*d080*/  LEA.HI.X R155, R227, R7.reuse, R8, 0x2, P3 ;  /* 0x00000007e39b7211 */ /* 0x080fe400018f1408 */
[----:B------:R-:W-:Y:S01]  /*d090*/  SHF.R.S32.HI R14, RZ, 0x1f, R232 ;  /* 0x0000001fff0e7819 */ /* 0x000fe200000114e8 */
[----:B------:R-:W2:Y:S01]  /*d0a0*/  LDL.LU R227, [R1+0x1f0] ;  /* 0x0001f00001e37983 */ /* 0x000ea20000300800 */
[CC--:B------:R-:W-:Y:S02]  /*d0b0*/  LEA R62, P0, R232.reuse, R6.reuse, 0x2 ;  /* 0x00000006e83e7211 */ /* 0x0c0fe400078010ff */
[----:B------:R-:W-:Y:S02]  /*d0c0*/  SHF.R.S32.HI R12, RZ, 0x1f, R233 ;  /* 0x0000001fff0c7819 */ /* 0x000fe400000114e9 */
[----:B------:R-:W-:Y:S02]  /*d0d0*/  LEA R65, P1, R233, R6, 0x2 ;  /* 0x00000006e9417211 */ /* 0x000fe400078210ff */
[----:B------:R-:W-:-:S02]  /*d0e0*/  LEA.HI.X R157, R232, R7, R14, 0x2, P0 ;  /* 0x00000007e89d7211 */ /* 0x000fc400000f140e */
[----:B------:R-:W-:Y:S01]  /*d0f0*/  LEA.HI.X R159, R233, R7, R12, 0x2, P1 ;  /* 0x00000007e99f7211 */ /* 0x000fe200008f140c */
[----:B------:R-:W2:Y:S04]  /*d100*/  LDL.LU R232, [R1+0x1f4] ;  /* 0x0001f40001e87983 */ /* 0x000ea80000300800 */
[----:B------:R-:W2:Y:S01]  /*d110*/  LDL.LU R233, [R1+0x200] ;  /* 0x0002000001e97983 */ /* 0x000ea20000300800 */
[----:B---3--:R-:W-:Y:S02]  /*d120*/  SHF.R.S32.HI R10, RZ, 0x1f, R234 ;  /* 0x0000001fff0a7819 */ /* 0x008fe400000114ea */
[----:B------:R-:W-:Y:S02]  /*d130*/  LEA R67, P2, R234, R6, 0x2 ;  /* 0x00000006ea437211 */ /* 0x000fe400078410ff */
[----:B----4-:R-:W-:-:S02]  /*d140*/  SHF.R.S32.HI R8, RZ, 0x1f, R235 ;  /* 0x0000001fff087819 */ /* 0x010fc400000114eb */
[C---:B------:R-:W-:Y:S02]  /*d150*/  LEA R154, P3, R235.reuse, R6, 0x2 ;  /* 0x00000006eb9a7211 */ /* 0x040fe400078610ff */
[-C--:B------:R-:W-:Y:S02]  /*d160*/  LEA.HI.X R161, R234, R7.reuse, R10, 0x2, P2 ;  /* 0x00000007eaa17211 */ /* 0x080fe400010f140a */
[----:B------:R-:W-:Y:S01]  /*d170*/  LEA.HI.X R163, R235, R7, R8, 0x2, P3 ;  /* 0x00000007eba37211 */ /* 0x000fe200018f1408 */
[----:B------:R-:W3:Y:S01]  /*d180*/  LDL.LU R234, [R1+0x204] ;  /* 0x0002040001ea7983 */ /* 0x000ee20000300800 */
[----:B------:R-:W-:-:S03]  /*d190*/  SHF.R.S32.HI R14, RZ, 0x1f, R236 ;  /* 0x0000001fff0e7819 */ /* 0x000fc600000114ec */
[----:B------:R-:W4:Y:S01]  /*d1a0*/  LDL.LU R235, [R1+0x208] ;  /* 0x0002080001eb7983 */ /* 0x000f220000300800 */
[-C--:B------:R-:W-:Y:S02]  /*d1b0*/  LEA R156, P0, R236, R6.reuse, 0x2 ;  /* 0x00000006ec9c7211 */ /* 0x080fe400078010ff */
[----:B------:R-:W-:Y:S02]  /*d1c0*/  SHF.R.S32.HI R12, RZ, 0x1f, R237 ;  /* 0x0000001fff0c7819 */ /* 0x000fe400000114ed */
[-C--:B------:R-:W-:Y:S02]  /*d1d0*/  LEA R158, P1, R237, R6.reuse, 0x2 ;  /* 0x00000006ed9e7211 */ /* 0x080fe400078210ff */
[----:B------:R-:W-:Y:S02]  /*d1e0*/  SHF.R.S32.HI R10, RZ, 0x1f, R238 ;  /* 0x0000001fff0a7819 */ /* 0x000fe400000114ee */
[----:B------:R-:W-:Y:S02]  /*d1f0*/  LEA R160, P2, R238, R6, 0x2 ;  /* 0x00000006eea07211 */ /* 0x000fe400078410ff */
[----:B------:R-:W-:-:S02]  /*d200*/  SHF.R.S32.HI R8, RZ, 0x1f, R239 ;  /* 0x0000001fff087819 */ /* 0x000fc400000114ef */
[----:B------:R-:W-:Y:S02]  /*d210*/  LEA R162, P3, R239, R6, 0x2 ;  /* 0x00000006efa27211 */ /* 0x000fe400078610ff */
[-C--:B------:R-:W-:Y:S02]  /*d220*/  LEA.HI.X R165, R236, R7.reuse, R14, 0x2, P0 ;  /* 0x00000007eca57211 */ /* 0x080fe400000f140e */
[-C--:B------:R-:W-:Y:S01]  /*d230*/  LEA.HI.X R167, R237, R7.reuse, R12, 0x2, P1 ;  /* 0x00000007eda77211 */ /* 0x080fe200008f140c */
        /* <DEDUP_REMOVED lines=19> */
[-C--:B------:R-:W-:Y:S02]  /*d370*/  LEA R170, P3, R227, R6.reuse, 0x2 ;  /* 0x00000006e3aa7211 */ /* 0x080fe400078610ff */
[----:B------:R-:W-:Y:S02]  /*d380*/  SHF.R.S32.HI R14, RZ, 0x1f, R232 ;  /* 0x0000001fff0e7819 */ /* 0x000fe400000114e8 */
[----:B------:R-:W-:-:S02]  /*d390*/  LEA R172, P0, R232, R6, 0x2 ;  /* 0x00000006e8ac7211 */ /* 0x000fc400078010ff */
[----:B------:R-:W-:Y:S02]  /*d3a0*/  SHF.R.S32.HI R12, RZ, 0x1f, R233 ;  /* 0x0000001fff0c7819 */ /* 0x000fe400000114e9 */
[----:B------:R-:W-:Y:S02]  /*d3b0*/  LEA R174, P1, R233, R6, 0x2 ;  /* 0x00000006e9ae7211 */ /* 0x000fe400078210ff */
[-C--:B------:R-:W-:Y:S02]  /*d3c0*/  LEA.HI.X R179, R227, R7.reuse, R8, 0x2, P3 ;  /* 0x00000007e3b37211 */ /* 0x080fe400018f1408 */
[----:B------:R-:W2:Y:S01]  /*d3d0*/  LDL.LU R227, [R1+0x22c] ;  /* 0x00022c0001e37983 */ /* 0x000ea20000300800 */
[-C--:B------:R-:W-:Y:S02]  /*d3e0*/  LEA.HI.X R181, R232, R7.reuse, R14, 0x2, P0 ;  /* 0x00000007e8b57211 */ /* 0x080fe400000f140e */
[----:B------:R-:W-:Y:S01]  /*d3f0*/  LEA.HI.X R183, R233, R7, R12, 0x2, P1 ;  /* 0x00000007e9b77211 */ /* 0x000fe200008f140c */
[----:B------:R-:W2:Y:S04]  /*d400*/  LDL.LU R232, [R1+0x230] ;  /* 0x0002300001e87983 */ /* 0x000ea80000300800 */
[----:B------:R-:W2:Y:S01]  /*d410*/  LDL.LU R233, [R1+0x234] ;  /* 0x0002340001e97983 */ /* 0x000ea20000300800 */
[----:B---3--:R-:W-:-:S02]  /*d420*/  SHF.R.S32.HI R10, RZ, 0x1f, R234 ;  /* 0x0000001fff0a7819 */ /* 0x008fc400000114ea */
[CC--:B------:R-:W-:Y:S02]  /*d430*/  LEA R176, P2, R234.reuse, R6.reuse, 0x2 ;  /* 0x00000006eab07211 */ /* 0x0c0fe400078410ff */
[----:B----4-:R-:W-:Y:S02]  /*d440*/  SHF.R.S32.HI R8, RZ, 0x1f, R235 ;  /* 0x0000001fff087819 */ /* 0x010fe400000114eb */
[C---:B------:R-:W-:Y:S02]  /*d450*/  LEA R178, P3, R235.reuse, R6, 0x2 ;  /* 0x00000006ebb27211 */ /* 0x040fe400078610ff */
[-C--:B------:R-:W-:Y:S02]  /*d460*/  LEA.HI.X R185, R234, R7.reuse, R10, 0x2, P2 ;  /* 0x00000007eab97211 */ /* 0x080fe400010f140a */
[----:B------:R-:W-:Y:S01]  /*d470*/  LEA.HI.X R187, R235, R7, R8, 0x2, P3 ;  /* 0x00000007ebbb7211 */ /* 0x000fe200018f1408 */
[----:B------:R-:W3:Y:S04]  /*d480*/  LDL.LU R234, [R1+0x238] ;  /* 0x0002380001ea7983 */ /* 0x000ee80000300800 */
[----:B------:R-:W4:Y:S01]  /*d490*/  LDL.LU R235, [R1+0x23c] ;  /* 0x00023c0001eb7983 */ /* 0x000f220000300800 */
[----:B------:R-:W-:-:S02]  /*d4a0*/  SHF.R.S32.HI R14, RZ, 0x1f, R236 ;  /* 0x0000001fff0e7819 */ /* 0x000fc400000114ec */
        /* <DEDUP_REMOVED lines=28> */
[C---:B------:R-:W-:Y:S02]  /*d670*/  LEA R194, P3, R227.reuse, R6, 0x2 ;  /* 0x00000006e3c27211 */ /* 0x040fe400078610ff */
[----:B------:R-:W-:Y:S02]  /*d680*/  SHF.R.S32.HI R14, RZ, 0x1f, R232 ;  /* 0x0000001fff0e7819 */ /* 0x000fe400000114e8 */
[----:B------:R-:W-:-:S02]  /*d690*/  LEA.HI.X R203, R227, R7, R8, 0x2, P3 ;  /* 0x00000007e3cb7211 */ /* 0x000fc400018f1408 */
[----:B------:R-:W-:Y:S01]  /*d6a0*/  SHF.R.S32.HI R12, RZ, 0x1f, R233 ;  /* 0x0000001fff0c7819 */ /* 0x000fe200000114e9 */
[----:B------:R-:W2:Y:S01]  /*d6b0*/  LDL.LU R227, [R1+0x25c] ;  /* 0x00025c0001e37983 */ /* 0x000ea20000300800 */
[CC--:B------:R-:W-:Y:S02]  /*d6c0*/  LEA R196, P0, R232.reuse, R6.reuse, 0x2 ;  /* 0x00000006e8c47211 */ /* 0x0c0fe400078010ff */
[C---:B------:R-:W-:Y:S02]  /*d6d0*/  LEA R198, P1, R233.reuse, R6, 0x2 ;  /* 0x00000006e9c67211 */ /* 0x040fe400078210ff */
        /* <DEDUP_REMOVED lines=17> */
[----:B------:R-:W-:Y:S02]  /*d7f0*/  SHF.R.S32.HI R8, RZ, 0x1f, R239 ;  /* 0x0000001fff087819 */ /* 0x000fe400000114ef */
[----:B------:R-:W-:-:S02]  /*d800*/  LEA R210, P3, R239, R6, 0x2 ;  /* 0x00000006efd27211 */ /* 0x000fc400078610ff */
[----:B------:R-:W-:Y:S02]  /*d810*/  LEA R208, P2, R238, R6, 0x2 ;  /* 0x00000006eed07211 */ /* 0x000fe400078410ff */
[-C--:B------:R-:W-:Y:S02]  /*d820*/  LEA.HI.X R215, R237, R7.reuse, R12, 0x2, P1 ;  /* 0x00000007edd77211 */ /* 0x080fe400008f140c */
[-C--:B------:R-:W-:Y:S01]  /*d830*/  LEA.HI.X R219, R239, R7.reuse, R8, 0x2, P3 ;  /* 0x00000007efdb7211 */ /* 0x080fe200018f1408 */
[----:B------:R-:W4:Y:S01]  /*d840*/  LDL.LU R237, [R1+0x270] ;  /* 0x0002700001ed7983 */ /* 0x000f220000300800 */
[----:B------:R-:W-:-:S03]  /*d850*/  LEA.HI.X R213, R236, R7, R14, 0x2, P0 ;  /* 0x00000007ecd57211 */ /* 0x000fc600000f140e */
[----:B------:R-:W4:Y:S01]  /*d860*/  LDL.LU R239, [R1+0x274] ;  /* 0x0002740001ef7983 */ /* 0x000f220000300800 */
[----:B------:R-:W-:-:S03]  /*d870*/  LEA.HI.X R217, R238, R7, R10, 0x2, P2 ;  /* 0x00000007eed97211 */ /* 0x000fc600010f140a */
[----:B------:R-:W4:Y:S04]  /*d880*/  LDL.LU R236, [R1+0x278] ;  /* 0x0002780001ec7983 */ /* 0x000f280000300800 */
[----:B------:R-:W4:Y:S04]  /*d890*/  LDL.LU R238, [R1+0x27c] ;  /* 0x00027c0001ee7983 */ /* 0x000f280000300800 */
[----:B------:R-:W4:Y:S04]  /*d8a0*/  LDL.LU R249, [R1+0x280] ;  /* 0x0002800001f97983 */ /* 0x000f280000300800 */
[----:B------:R-:W4:Y:S04]  /*d8b0*/  LDL.LU R251, [R1+0x284] ;  /* 0x0002840001fb7983 */ /* 0x000f280000300800 */
[----:B------:R-:W4:Y:S01]  /*d8c0*/  LDL.LU R248, [R1+0x288] ;  /* 0x0002880001f87983 */ /* 0x000f220000300800 */
[----:B------:R-:W-:-:S02]  /*d8d0*/  SHF.R.S32.HI R10, RZ, 0x1f, R252 ;  /* 0x0000001fff0a7819 */ /* 0x000fc400000114fc */
[----:B------:R-:W-:-:S04]  /*d8e0*/  LEA R216, P2, R252, R6, 0x2 ;  /* 0x00000006fcd87211 */ /* 0x000fc800078410ff */
[----:B------:R-:W-:Y:S02]  /*d8f0*/  LEA.HI.X R225, R252, R7, R10, 0x2, P2 ;  /* 0x00000007fce17211 */ /* 0x000fe400010f140a */
[----:B------:R-:W4:Y:S04]  /*d900*/  LDL.LU R252, [R1+0x28c] ;  /* 0x00028c0001fc7983 */ /* 0x000f280000300800 */
[----:B------:R-:W4:Y:S04]  /*d910*/  LDL.LU R76, [R1+0x290] ;  /* 0x00029000014c7983 */ /* 0x000f280000300800 */
[----:B------:R-:W4:Y:S04]  /*d920*/  LDL.LU R77, [R1+0x294] ;  /* 0x00029400014d7983 */ /* 0x000f280000300800 */
[----:B------:R-:W4:Y:S04]  /*d930*/  LDL.LU R78, [R1+0x298] ;  /* 0x00029800014e7983 */ /* 0x000f280000300800 */
[----:B------:R-:W4:Y:S04]  /*d940*/  LDL.LU R28, [R1+0x29c] ;  /* 0x00029c00011c7983 */ /* 0x000f280000300800 */
[----:B------:R-:W4:Y:S04]  /*d950*/  LDL.LU R79, [R1+0x2a0] ;  /* 0x0002a000014f7983 */ /* 0x000f280000300800 */
[----:B------:R-:W4:Y:S04]  /*d960*/  LDL.LU R136, [R1+0x2a4] ;  /* 0x0002a40001887983 */ /* 0x000f280000300800 */
[----:B------:R-:W4:Y:S04]  /*d970*/  LDL.LU R137, [R1+0x2a8] ;  /* 0x0002a80001897983 */ /* 0x000f280000300800 */
[----:B------:R-:W4:Y:S01]  /*d980*/  LDL.LU R138, [R1+0x2ac] ;  /* 0x0002ac00018a7983 */ /* 0x000f220000300800 */
[----:B------:R-:W-:-:S02]  /*d990*/  SHF.R.S32.HI R12, RZ, 0x1f, R229 ;  /* 0x0000001fff0c7819 */ /* 0x000fc400000114e5 */
[CC--:B------:R-:W-:Y:S01]  /*d9a0*/  LEA R214, P1, R229.reuse, R6.reuse, 0x2 ;  /* 0x00000006e5d67211 */ /* 0x0c0fe200078210ff */
[----:B------:R-:W4:Y:S01]  /*d9b0*/  LDL.LU R94, [R1+0x2b0] ;  /* 0x0002b000015e7983 */ /* 0x000f220000300800 */
[----:B------:R-:W-:Y:S02]  /*d9c0*/  SHF.R.S32.HI R14, RZ, 0x1f, R228 ;  /* 0x0000001fff0e7819 */ /* 0x000fe400000114e4 */
[----:B------:R-:W-:Y:S02]  /*d9d0*/  LEA R212, P0, R228, R6, 0x2 ;  /* 0x00000006e4d47211 */ /* 0x000fe400078010ff */
[----:B------:R-:W-:Y:S02]  /*d9e0*/  SHF.R.S32.HI R152, RZ, 0x1f, R231 ;  /* 0x0000001fff987819 */ /* 0x000fe400000114e7 */
[----:B------:R-:W-:Y:S02]  /*d9f0*/  LEA.HI.X R223, R229, R7, R12, 0x2, P1 ;  /* 0x00000007e5df7211 */ /* 0x000fe400008f140c */
[----:B--2---:R-:W-:-:S02]  /*da00*/  SHF.R.S32.HI R8, RZ, 0x1f, R227 ;  /* 0x0000001fff087819 */ /* 0x004fc400000114e3 */
[-C--:B------:R-:W-:Y:S02]  /*da10*/  LEA R218, P3, R227, R6.reuse, 0x2 ;  /* 0x00000006e3da7211 */ /* 0x080fe400078610ff */
[----:B------:R-:W-:Y:S02]  /*da20*/  LEA.HI.X R221, R228, R7, R14, 0x2, P0 ;  /* 0x00000007e4dd7211 */ /* 0x000fe400000f140e */
[----:B------:R-:W-:Y:S02]  /*da30*/  SHF.R.S32.HI R12, RZ, 0x1f, R233 ;  /* 0x0000001fff0c7819 */ /* 0x000fe400000114e9 */
[-C--:B------:R-:W-:Y:S02]  /*da40*/  LEA R222, P1, R233, R6.reuse, 0x2 ;  /* 0x00000006e9de7211 */ /* 0x080fe400078210ff */
[----:B------:R-:W-:Y:S02]  /*da50*/  SHF.R.S32.HI R14, RZ, 0x1f, R232 ;  /* 0x0000001fff0e7819 */ /* 0x000fe400000114e8 */
[----:B------:R-:W-:-:S02]  /*da60*/  LEA R220, P0, R232, R6, 0x2 ;  /* 0x00000006e8dc7211 */ /* 0x000fc400078010ff */
[----:B------:R-:W-:Y:S02]  /*da70*/  SHF.L.U64.HI R152, R231, 0x2, R152 ;  /* 0x00000002e7987819 */ /* 0x000fe40000010298 */
[-C--:B------:R-:W-:Y:S02]  /*da80*/  LEA.HI.X R227, R227, R7.reuse, R8, 0x2, P3 ;  /* 0x00000007e3e37211 */ /* 0x080fe400018f1408 */
[-C--:B------:R-:W-:Y:S02]  /*da90*/  LEA.HI.X R231, R233, R7.reuse, R12, 0x2, P1 ;  /* 0x00000007e9e77211 */ /* 0x080fe400008f140c */
[----:B------:R-:W-:Y:S02]  /*daa0*/  LEA.HI.X R229, R232, R7, R14, 0x2, P0 ;  /* 0x00000007e8e57211 */ /* 0x000fe400000f140e */
[----:B---3--:R-:W-:Y:S02]  /*dab0*/  SHF.R.S32.HI R10, RZ, 0x1f, R234 ;  /* 0x0000001fff0a7819 */ /* 0x008fe400000114ea */
[----:B------:R-:W-:-:S02]  /*dac0*/  LEA R224, P2, R234, R6, 0x2 ;  /* 0x00000006eae07211 */ /* 0x000fc400078410ff */
[----:B----4-:R-:W-:Y:S02]  /*dad0*/  SHF.R.S32.HI R8, RZ, 0x1f, R235 ;  /* 0x0000001fff087819 */ /* 0x010fe400000114eb */
[CC--:B------:R-:W-:Y:S02]  /*dae0*/  LEA R226, P3, R235.reuse, R6.reuse, 0x2 ;  /* 0x00000006ebe27211 */ /* 0x0c0fe400078610ff */
[-C--:B------:R-:W-:Y:S02]  /*daf0*/  LEA.HI.X R233, R234, R7.reuse, R10, 0x2, P2 ;  /* 0x00000007eae97211 */ /* 0x080fe400010f140a */
[----:B------:R-:W-:Y:S02]  /*db00*/  LEA.HI.X R235, R235, R7, R8, 0x2, P3 ;  /* 0x00000007ebeb7211 */ /* 0x000fe400018f1408 */
[----:B------:R-:W-:Y:S02]  /*db10*/  SHF.R.S32.HI R10, RZ, 0x1f, R236 ;  /* 0x0000001fff0a7819 */ /* 0x000fe400000114ec */
[----:B------:R-:W-:-:S02]  /*db20*/  LEA R232, P2, R236, R6, 0x2 ;  /* 0x00000006ece87211 */ /* 0x000fc400078410ff */
[----:B------:R-:W-:Y:S02]  /*db30*/  SHF.R.S32.HI R8, RZ, 0x1f, R238 ;  /* 0x0000001fff087819 */ /* 0x000fe400000114ee */
[-C--:B------:R-:W-:Y:S02]  /*db40*/  LEA R234, P3, R238, R6.reuse, 0x2 ;  /* 0x00000006eeea7211 */ /* 0x080fe400078610ff */
[-C--:B------:R-:W-:Y:S02]  /*db50*/  LEA.HI.X R245, R236, R7.reuse, R10, 0x2, P2 ;  /* 0x00000007ecf57211 */ /* 0x080fe400010f140a */
[----:B------:R-:W-:Y:S02]  /*db60*/  LEA.HI.X R247, R238, R7, R8, 0x2, P3 ;  /* 0x00000007eef77211 */ /* 0x000fe400018f1408 */
[----:B------:R-:W-:Y:S02]  /*db70*/  SHF.R.S32.HI R10, RZ, 0x1f, R248 ;  /* 0x0000001fff0a7819 */ /* 0x000fe400000114f8 */
[----:B------:R-:W-:-:S04]  /*db80*/  LEA R244, P2, R248, R6, 0x2 ;  /* 0x00000006f8f47211 */ /* 0x000fc800078410ff */
[-C--:B-1----:R-:W-:Y:S02]  /*db90*/  LEA.HI.X R2, R248, R7.reuse, R10, 0x2, P2 ;  /* 0x00000007f8027211 */ /* 0x082fe400010f140a */
[----:B------:R-:W-:Y:S02]  /*dba0*/  SHF.R.S32.HI R8, RZ, 0x1f, R252 ;  /* 0x0000001fff087819 */ /* 0x000fe400000114fc */
[C---:B------:R-:W-:Y:S01]  /*dbb0*/  LEA R246, P3, R252.reuse, R6, 0x2 ;  /* 0x00000006fcf67211 */ /* 0x040fe200078610ff */
[----:B------:R1:W-:Y:S03]  /*dbc0*/  STL [R1+0x120], R2 ;  /* 0x0001200201007387 */ /* 0x0003e60000100800 */
[----:B------:R-:W-:Y:S01]  /*dbd0*/  LEA.HI.X R0, R252, R7, R8, 0x2, P3 ;  /* 0x00000007fc007211 */ /* 0x000fe200018f1408 */
[----:B------:R-:W2:Y:S04]  /*dbe0*/  LDL.LU R95, [R1+0x2b4] ;  /* 0x0002b400015f7983 */ /* 0x000ea80000300800 */
[----:B------:R3:W-:Y:S04]  /*dbf0*/  STL [R1+0x128], R0 ;  /* 0x0001280001007387 */ /* 0x0007e80000100800 */
[----:B------:R-:W4:Y:S04]  /*dc00*/  LDL.LU R139, [R1+0x2b8] ;  /* 0x0002b800018b7983 */ /* 0x000f280000300800 */
[----:B------:R-:W4:Y:S01]  /*dc10*/  LDL.LU R32, [R1+0x2bc] ;  /* 0x0002bc0001207983 */ /* 0x000f220000300800 */
[----:B------:R-:W-:-:S02]  /*dc20*/  SHF.R.S32.HI R14, RZ, 0x1f, R237 ;  /* 0x0000001fff0e7819 */ /* 0x000fc400000114ed */
[-C--:B------:R-:W-:Y:S02]  /*dc30*/  LEA R228, P0, R237, R6.reuse, 0x2 ;  /* 0x00000006ede47211 */ /* 0x080fe400078010ff */
[----:B------:R-:W-:Y:S02]  /*dc40*/  SHF.R.S32.HI R12, RZ, 0x1f, R239 ;  /* 0x0000001fff0c7819 */ /* 0x000fe400000114ef */
[-C--:B------:R-:W-:Y:S02]  /*dc50*/  LEA R230, P1, R239, R6.reuse, 0x2 ;  /* 0x00000006efe67211 */ /* 0x080fe400078210ff */
[----:B------:R-:W-:Y:S02]  /*dc60*/  LEA.HI.X R237, R237, R7, R14, 0x2, P0 ;  /* 0x00000007eded7211 */ /* 0x000fe400000f140e */
[----:B------:R-:W-:Y:S02]  /*dc70*/  SHF.R.S32.HI R14, RZ, 0x1f, R249 ;  /* 0x0000001fff0e7819 */ /* 0x000fe400000114f9 */
[----:B------:R-:W-:-:S02]  /*dc80*/  LEA R236, P0, R249, R6, 0x2 ;  /* 0x00000006f9ec7211 */ /* 0x000fc400078010ff */
[-C--:B------:R-:W-:Y:S02]  /*dc90*/  LEA.HI.X R239, R239, R7.reuse, R12, 0x2, P1 ;  /* 0x00000007efef7211 */ /* 0x080fe400008f140c */
[----:B------:R-:W-:Y:S02]  /*dca0*/  SHF.R.S32.HI R12, RZ, 0x1f, R251 ;  /* 0x0000001fff0c7819 */ /* 0x000fe400000114fb */
[-C--:B------:R-:W-:Y:S02]  /*dcb0*/  LEA R238, P1, R251, R6.reuse, 0x2 ;  /* 0x00000006fbee7211 */ /* 0x080fe400078210ff */
[----:B------:R-:W-:Y:S02]  /*dcc0*/  LEA.HI.X R249, R249, R7, R14, 0x2, P0 ;  /* 0x00000007f9f97211 */ /* 0x000fe400000f140e */
[----:B------:R-:W-:Y:S02]  /*dcd0*/  SHF.R.S32.HI R11, RZ, 0x1f, R76 ;  /* 0x0000001fff0b7819 */ /* 0x000fe4000001144c */
[----:B------:R-:W-:-:S02]  /*dce0*/  LEA R248, P0, R76, R6, 0x2 ;  /* 0x000000064cf87211 */ /* 0x000fc400078010ff */
[-C--:B------:R-:W-:Y:S02]  /*dcf0*/  LEA.HI.X R251, R251, R7.reuse, R12, 0x2, P1 ;  /* 0x00000007fbfb7211 */ /* 0x080fe400008f140c */
[-C--:B-1----:R-:W-:Y:S02]  /*dd00*/  LEA R2, P3, R28, R6.reuse, 0x2 ;  /* 0x000000061c027211 */ /* 0x082fe400078610ff */
[----:B------:R-:W-:Y:S02]  /*dd10*/  SHF.R.S32.HI R10, RZ, 0x1f, R77 ;  /* 0x0000001fff0a7819 */ /* 0x000fe4000001144d */
[----:B------:R-:W-:Y:S02]  /*dd20*/  LEA R250, P1, R77, R6, 0x2 ;  /* 0x000000064dfa7211 */ /* 0x000fe400078210ff */
[----:B---3--:R-:W-:Y:S02]  /*dd30*/  LEA.HI.X R0, R76, R7, R11, 0x2, P0 ;  /* 0x000000074c007211 */ /* 0x008fe400000f140b */
[----:B------:R-:W-:-:S02]  /*dd40*/  SHF.R.S32.HI R9, RZ, 0x1f, R78 ;  /* 0x0000001fff097819 */ /* 0x000fc4000001144e */
[----:B------:R-:W-:Y:S02]  /*dd50*/  LEA R252, P2, R78, R6, 0x2 ;  /* 0x000000064efc7211 */ /* 0x000fe400078410ff */
[----:B------:R-:W-:Y:S01]  /*dd60*/  SHF.R.S32.HI R8, RZ, 0x1f, R28 ;  /* 0x0000001fff087819 */ /* 0x000fe2000001141c */
[----:B------:R1:W-:Y:S01]  /*dd70*/  STL [R1+0x124], R2 ;  /* 0x0001240201007387 */ /* 0x0003e20000100800 */
[----:B------:R-:W-:-:S03]  /*dd80*/  LEA.HI.X R10, R77, R7, R10, 0x2, P1 ;  /* 0x000000074d0a7211 */ /* 0x000fc600008f140a */
[----:B------:R3:W-:Y:S01]  /*dd90*/  STL [R1+0x160], R0 ;  /* 0x0001600001007387 */ /* 0x0007e20000100800 */
[----:B-1----:R-:W-:-:S03]  /*dda0*/  LEA.HI.X R2, R78, R7, R9, 0x2, P2 ;  /* 0x000000074e027211 */ /* 0x002fc600010f1409 */
[----:B------:R-:W-:Y:S01]  /*ddb0*/  STL [R1+0x168], R10 ;  /* 0x0001680a01007387 */ /* 0x000fe20000100800 */
[----:B---3--:R-:W-:-:S03]  /*ddc0*/  LEA.HI.X R0, R28, R7, R8, 0x2, P3 ;  /* 0x000000071c007211 */ /* 0x008fc600018f1408 */
[----:B------:R-:W-:Y:S04]  /*ddd0*/  STL [R1+0x170], R2 ;  /* 0x0001700201007387 */ /* 0x000fe80000100800 */
[----:B------:R1:W-:Y:S04]  /*dde0*/  STL [R1+0x178], R0 ;  /* 0x0001780001007387 */ /* 0x0003e80000100800 */
[----:B------:R-:W3:Y:S04]  /*ddf0*/  LDL.LU R76, [R1+0x2c0] ;  /* 0x0002c000014c7983 */ /* 0x000ee80000300800 */
[----:B------:R-:W3:Y:S01]  /*de00*/  LDL.LU R77, [R1+0x2c4] ;  /* 0x0002c400014d7983 */ /* 0x000ee20000300800 */
[----:B-1----:R-:W-:-:S05]  /*de10*/  LEA R0, P0, R79, R6, 0x2 ;  /* 0x000000064f007211 */ /* 0x002fca00078010ff */
[----:B------:R1:W-:Y:S01]  /*de20*/  STL [R1+0x12c], R0 ;  /* 0x00012c0001007387 */ /* 0x0003e20000100800 */
[----:B------:R-:W-:-:S03]  /*de30*/  SHF.R.S32.HI R11, RZ, 0x1f, R79 ;  /* 0x0000001fff0b7819 */ /* 0x000fc6000001144f */
[----:B------:R-:W3:Y:S01]  /*de40*/  LDL.LU R78, [R1+0x2c8] ;  /* 0x0002c800014e7983 */ /* 0x000ee20000300800 */
[----:B------:R-:W-:-:S03]  /*de50*/  SHF.R.S32.HI R10, RZ, 0x1f, R136 ;  /* 0x0000001fff0a7819 */ /* 0x000fc60000011488 */
[----:B------:R-:W3:Y:S01]  /*de60*/  LDL.LU R28, [R1+0x2cc] ;  /* 0x0002cc00011c7983 */ /* 0x000ee20000300800 */
[-C--:B-1----:R-:W-:Y:S02]  /*de70*/  LEA R0, P1, R136, R6.reuse, 0x2 ;  /* 0x0000000688007211 */ /* 0x082fe400078210ff */
[-C--:B------:R-:W-:Y:S02]  /*de80*/  LEA R12, P2, R137, R6.reuse, 0x2 ;  /* 0x00000006890c7211 */ /* 0x080fe400078410ff */
[----:B------:R-:W-:Y:S01]  /*de90*/  LEA R2, P3, R138, R6, 0x2 ;  /* 0x000000068a027211 */ /* 0x000fe200078610ff */
[----:B------:R1:W-:Y:S01]  /*dea0*/  STL [R1+0x164], R0 ;  /* 0x0001640001007387 */ /* 0x0003e20000100800 */
[----:B------:R-:W-:-:S03]  /*deb0*/  LEA.HI.X R10, R136, R7, R10, 0x2, P1 ;  /* 0x00000007880a7211 */ /* 0x000fc600008f140a */
[----:B------:R-:W-:Y:S01]  /*dec0*/  STL [R1+0x16c], R12 ;  /* 0x00016c0c01007387 */ /* 0x000fe20000100800 */
[----:B-1----:R-:W-:-:S03]  /*ded0*/  LEA.HI.X R0, R79, R7, R11, 0x2, P0 ;  /* 0x000000074f007211 */ /* 0x002fc600000f140b */
[----:B------:R1:W-:Y:S04]  /*dee0*/  STL [R1+0x174], R2 ;  /* 0x0001740201007387 */ /* 0x0003e80000100800 */
[----:B------:R1:W-:Y:S04]  /*def0*/  STL [R1+0x190], R0 ;  /* 0x0001900001007387 */ /* 0x0003e80000100800 */
[----:B------:R-:W-:Y:S04]  /*df00*/  STL [R1+0x198], R10 ;  /* 0x0001980a01007387 */ /* 0x000fe80000100800 */
[----:B------:R-:W3:Y:S01]  /*df10*/  LDL.LU R79, [R1+0x2d0] ;  /* 0x0002d000014f7983 */ /* 0x000ee20000300800 */
[----:B------:R-:W-:-:S02]  /*df20*/  SHF.R.S32.HI R9, RZ, 0x1f, R137 ;  /* 0x0000001fff097819 */ /* 0x000fc40000011489 */
[----:B------:R-:W-:Y:S02]  /*df30*/  SHF.R.S32.HI R8, RZ, 0x1f, R138 ;  /* 0x0000001fff087819 */ /* 0x000fe4000001148a */
[-C--:B-1----:R-:W-:Y:S02]  /*df40*/  LEA.HI.X R2, R137, R7.reuse, R9, 0x2, P2 ;  /* 0x0000000789027211 */ /* 0x082fe400010f1409 */
[----:B------:R-:W-:-:S03]  /*df50*/  LEA.HI.X R0, R138, R7, R8, 0x2, P3 ;  /* 0x000000078a007211 */ /* 0x000fc600018f1408 */
[----:B------:R1:W-:Y:S04]  /*df60*/  STL [R1+0x1a0], R2 ;  /* 0x0001a00201007387 */ /* 0x0003e80000100800 */
[----:B------:R-:W3:Y:S04]  /*df70*/  LDL.LU R136, [R1+0x2d4] ;  /* 0x0002d40001887983 */ /* 0x000ee80000300800 */
[----:B------:R2:W-:Y:S01]  /*df80*/  STL [R1+0x1a8], R0 ;  /* 0x0001a80001007387 */ /* 0x0005e20000100800 */
[----:B-1----:R-:W-:-:S03]  /*df90*/  LEA R2, P0, R94, R6, 0x2 ;  /* 0x000000065e027211 */ /* 0x002fc600078010ff */
[----:B------:R-:W3:Y:S01]  /*dfa0*/  LDL.LU R137, [R1+0x2d8] ;  /* 0x0002d80001897983 */ /* 0x000ee20000300800 */
[----:B------:R-:W-:-:S03]  /*dfb0*/  SHF.R.S32.HI R11, RZ, 0x1f, R94 ;  /* 0x0000001fff0b7819 */ /* 0x000fc6000001145e */
[----:B------:R-:W3:Y:S04]  /*dfc0*/  LDL.LU R138, [R1+0x2dc] ;  /* 0x0002dc00018a7983 */ /* 0x000ee80000300800 */
[----:B------:R1:W-:Y:S01]  /*dfd0*/  STL [R1+0x17c], R2 ;  /* 0x00017c0201007387 */ /* 0x0003e20000100800 */
[----:B--2---:R-:W-:Y:S02]  /*dfe0*/  LEA R0, P1, R95, R6, 0x2 ;  /* 0x000000065f007211 */ /* 0x004fe400078210ff */
[----:B------:R-:W-:-:S03]  /*dff0*/  SHF.R.S32.HI R10, RZ, 0x1f, R95 ;  /* 0x0000001fff0a7819 */ /* 0x000fc6000001145f */
[----:B------:R2:W-:Y:S01]  /*e000*/  STL [R1+0x194], R0 ;  /* 0x0001940001007387 */ /* 0x0005e20000100800 */
[-C--:B----4-:R-:W-:Y:S02]  /*e010*/  LEA R12, P2, R139, R6.reuse, 0x2 ;  /* 0x000000068b0c7211 */ /* 0x090fe400078410ff */
[-C--:B------:R-:W-:Y:S02]  /*e020*/  LEA.HI.X R10, R95, R7.reuse, R10, 0x2, P1 ;  /* 0x000000075f0a7211 */ /* 0x080fe400008f140a */
[----:B-1----:R-:W-:Y:S02]  /*e030*/  LEA R2, P3, R32, R6, 0x2 ;  /* 0x0000000620027211 */ /* 0x002fe400078610ff */
[----:B--2---:R-:W-:Y:S01]  /*e040*/  LEA.HI.X R0, R94, R7, R11, 0x2, P0 ;  /* 0x000000075e007211 */ /* 0x004fe200000f140b */
[----:B------:R-:W-:Y:S01]  /*e050*/  STL [R1+0x19c], R12 ;  /* 0x00019c0c01007387 */ /* 0x000fe20000100800 */
[----:B------:R-:W-:-:S03]  /*e060*/  SHF.R.S32.HI R9, RZ, 0x1f, R139 ;  /* 0x0000001fff097819 */ /* 0x000fc6000001148b */
[----:B------:R1:W-:Y:S01]  /*e070*/  STL [R1+0x1a4], R2 ;  /* 0x0001a40201007387 */ /* 0x0003e20000100800 */
[----:B------:R-:W-:-:S03]  /*e080*/  SHF.R.S32.HI R8, RZ, 0x1f, R32 ;  /* 0x0000001fff087819 */ /* 0x000fc60000011420 */
[----:B------:R2:W-:Y:S04]  /*e090*/  STL [R1+0x1c0], R0 ;  /* 0x0001c00001007387 */ /* 0x0005e80000100800 */
[----:B------:R-:W-:Y:S01]  /*e0a0*/  STL [R1+0x1c8], R10 ;  /* 0x0001c80a01007387 */ /* 0x000fe20000100800 */
[----:B-1----:R-:W-:-:S03]  /*e0b0*/  LEA.HI.X R2, R139, R7, R9, 0x2, P2 ;  /* 0x000000078b027211 */ /* 0x002fc600010f1409 */
[----:B------:R-:W4:Y:S01]  /*e0c0*/  LDL.LU R94, [R1+0x2e0] ;  /* 0x0002e000015e7983 */ /* 0x000f220000300800 */
[----:B--2---:R-:W-:-:S03]  /*e0d0*/  LEA.HI.X R0, R32, R7, R8, 0x2, P3 ;  /* 0x0000000720007211 */ /* 0x004fc600018f1408 */
[----:B------:R3:W-:Y:S04]  /*e0e0*/  STL [R1+0x1d4], R2 ;  /* 0x0001d40201007387 */ /* 0x0007e80000100800 */
[----:B------:R-:W2:Y:S04]  /*e0f0*/  LDL.LU R95, [R1+0x2e4] ;  /* 0x0002e400015f7983 */ /* 0x000ea80000300800 */
[----:B------:R1:W-:Y:S04]  /*e100*/  STL [R1+0x1dc], R0 ;  /* 0x0001dc0001007387 */ /* 0x0003e80000100800 */
[----:B------:R-:W2:Y:S04]  /*e110*/  LDL.LU R139, [R1+0x2e8] ;  /* 0x0002e800018b7983 */ /* 0x000ea80000300800 */
[----:B------:R-:W2:Y:S01]  /*e120*/  LDL.LU R32, [R1+0x2ec] ;  /* 0x0002ec0001207983 */ /* 0x000ea20000300800 */
[----:B---3--:R-:W-:-:S02]  /*e130*/  LEA R2, P0, R76, R6, 0x2 ;  /* 0x000000064c027211 */ /* 0x008fc400078010ff */
[----:B------:R-:W-:Y:S02]  /*e140*/  SHF.R.S32.HI R11, RZ, 0x1f, R76 ;  /* 0x0000001fff0b7819 */ /* 0x000fe4000001144c */
[----:B-1----:R-:W-:Y:S01]  /*e150*/  LEA R0, P1, R77, R6, 0x2 ;  /* 0x000000064d007211 */ /* 0x002fe200078210ff */
[----:B------:R1:W-:Y:S01]  /*e160*/  STL [R1+0x1ac], R2 ;  /* 0x0001ac0201007387 */ /* 0x0003e20000100800 */
[----:B------:R-:W-:-:S03]  /*e170*/  SHF.R.S32.HI R10, RZ, 0x1f, R77 ;  /* 0x0000001fff0a7819 */ /* 0x000fc6000001144d */
[----:B------:R3:W-:Y:S01]  /*e180*/  STL [R1+0x1c4], R0 ;  /* 0x0001c40001007387 */ /* 0x0007e20000100800 */
[-C--:B------:R-:W-:Y:S02]  /*e190*/  LEA R12, P2, R78, R6.reuse, 0x2 ;  /* 0x000000064e0c7211 */ /* 0x080fe400078410ff */
[----:B------:R-:W-:Y:S02]  /*e1a0*/  SHF.R.S32.HI R9, RZ, 0x1f, R78 ;  /* 0x0000001fff097819 */ /* 0x000fe4000001144e */
[----:B-1----:R-:W-:Y:S02]  /*e1b0*/  LEA R2, P3, R28, R6, 0x2 ;  /* 0x000000061c027211 */ /* 0x002fe400078610ff */
[-C--:B---3--:R-:W-:Y:S01]  /*e1c0*/  LEA.HI.X R0, R76, R7.reuse, R11, 0x2, P0 ;  /* 0x000000074c007211 */ /* 0x088fe200000f140b */
[----:B------:R-:W-:Y:S01]  /*e1d0*/  STL [R1+0x1cc], R12 ;  /* 0x0001cc0c01007387 */ /* 0x000fe20000100800 */
[----:B------:R-:W-:Y:S02]  /*e1e0*/  SHF.R.S32.HI R8, RZ, 0x1f, R28 ;  /* 0x0000001fff087819 */ /* 0x000fe4000001141c */
[-C--:B------:R-:W-:Y:S01]  /*e1f0*/  LEA.HI.X R10, R77, R7.reuse, R10, 0x2, P1 ;  /* 0x000000074d0a7211 */ /* 0x080fe200008f140a */
[----:B------:R1:W-:Y:S04]  /*e200*/  STL [R1+0x1d8], R2 ;  /* 0x0001d80201007387 */ /* 0x0003e80000100800 */
        /* <DEDUP_REMOVED lines=9> */
[----:B------:R1:W-:Y:S04]  /*e2a0*/  STL [R1+0x1e4], R0 ;  /* 0x0001e40001007387 */ /* 0x0003e80000100800 */
[----:B------:R-:W3:Y:S04]  /*e2b0*/  LDL.LU R78, [R1+0x2f8] ;  /* 0x0002f800014e7983 */ /* 0x000ee80000300800 */
[----:B------:R-:W3:Y:S01]  /*e2c0*/  LDL.LU R28, [R1+0x2fc] ;  /* 0x0002fc00011c7983 */ /* 0x000ee20000300800 */
[----:B-1----:R-:W-:Y:S02]  /*e2d0*/  LEA R0, P1, R136, R6, 0x2 ;  /* 0x0000000688007211 */ /* 0x002fe400078210ff */
[----:B------:R-:W-:-:S02]  /*e2e0*/  SHF.R.S32.HI R11, RZ, 0x1f, R79 ;  /* 0x0000001fff0b7819 */ /* 0x000fc4000001144f */
[-C--:B------:R-:W-:Y:S01]  /*e2f0*/  LEA R12, P2, R137, R6.reuse, 0x2 ;  /* 0x00000006890c7211 */ /* 0x080fe200078410ff */
[----:B------:R1:W-:Y:S01]  /*e300*/  STL [R1+0x420], R0 ;  /* 0x0004200001007387 */ /* 0x0003e20000100800 */
[----:B------:R-:W-:Y:S02]  /*e310*/  LEA R2, P3, R138, R6, 0x2 ;  /* 0x000000068a027211 */ /* 0x000fe400078610ff */
[----:B------:R-:W-:Y:S02]  /*e320*/  SHF.R.S32.HI R10, RZ, 0x1f, R136 ;  /* 0x0000001fff0a7819 */ /* 0x000fe40000011488 */
[----:B------:R-:W-:Y:S01]  /*e330*/  SHF.R.S32.HI R9, RZ, 0x1f, R137 ;  /* 0x0000001fff097819 */ /* 0x000fe20000011489 */
[----:B------:R-:W-:Y:S01]  /*e340*/  STL [R1+0x430], R12 ;  /* 0x0004300c01007387 */ /* 0x000fe20000100800 */
[----:B------:R-:W-:Y:S02]  /*e350*/  SHF.R.S32.HI R8, RZ, 0x1f, R138 ;  /* 0x0000001fff087819 */ /* 0x000fe4000001148a */
[-C--:B-1----:R-:W-:Y:S01]  /*e360*/  LEA.HI.X R0, R79, R7.reuse, R11, 0x2, P0 ;  /* 0x000000074f007211 */ /* 0x082fe200000f140b */
[----:B------:R1:W-:Y:S01]  /*e370*/  STL [R1+0x440], R2 ;  /* 0x0004400201007387 */ /* 0x0003e20000100800 */
[----:B------:R-:W-:-:S03]  /*e380*/  LEA.HI.X R10, R136, R7, R10, 0x2, P1 ;  /* 0x00000007880a7211 */ /* 0x000fc600008f140a */
[----:B------:R1:W-:Y:S02]  /*e390*/  STL [R1+0x458], R0 ;  /* 0x0004580001007387 */ /* 0x0003e40000100800 */
[-C--:B-1----:R-:W-:Y:S02]  /*e3a0*/  LEA.HI.X R2, R137, R7.reuse, R9, 0x2, P2 ;  /* 0x0000000789027211 */ /* 0x082fe400010f1409 */
[----:B------:R-:W-:Y:S01]  /*e3b0*/  STL [R1+0x468], R10 ;  /* 0x0004680a01007387 */ /* 0x000fe20000100800 */
[----:B------:R-:W-:-:S03]  /*e3c0*/  LEA.HI.X R0, R138, R7, R8, 0x2, P3 ;  /* 0x000000078a007211 */ /* 0x000fc600018f1408 */
[----:B------:R-:W-:Y:S04]  /*e3d0*/  STL [R1+0x470], R2 ;  /* 0x0004700201007387 */ /* 0x000fe80000100800 */
[----:B------:R4:W-:Y:S04]  /*e3e0*/  STL [R1+0x478], R0 ;  /* 0x0004780001007387 */ /* 0x0009e80000100800 */
[----:B------:R-:W3:Y:S04]  /*e3f0*/  LDL.LU R79, [R1+0x300] ;  /* 0x00030000014f7983 */ /* 0x000ee80000300800 */
[----:B------:R-:W3:Y:S01]  /*e400*/  LDL.LU R136, [R1+0x304] ;  /* 0x0003040001887983 */ /* 0x000ee20000300800 */
[----:B----4-:R-:W-:-:S05]  /*e410*/  LEA R0, P0, R94, R6, 0x2 ;  /* 0x000000065e007211 */ /* 0x010fca00078010ff */
[----:B------:R1:W-:Y:S01]  /*e420*/  STL [R1+0x450], R0 ;  /* 0x0004500001007387 */ /* 0x0003e20000100800 */
[----:B------:R-:W-:-:S03]  /*e430*/  SHF.R.S32.HI R11, RZ, 0x1f, R94 ;  /* 0x0000001fff0b7819 */ /* 0x000fc6000001145e */
[----:B------:R-:W4:Y:S01]  /*e440*/  LDL.LU R137, [R1+0x308] ;  /* 0x0003080001897983 */ /* 0x000f220000300800 */
[----:B--2---:R-:W-:-:S03]  /*e450*/  SHF.R.S32.HI R10, RZ, 0x1f, R95 ;  /* 0x0000001fff0a7819 */ /* 0x004fc6000001145f */
[----:B------:R-:W2:Y:S01]  /*e460*/  LDL.LU R138, [R1+0x30c] ;  /* 0x00030c00018a7983 */ /* 0x000ea20000300800 */
        /* <DEDUP_REMOVED lines=10> */
[----:B------:R-:W2:Y:S01]  /*e510*/  LDL.LU R94, [R1+0x310] ;  /* 0x00031000015e7983 */ /* 0x000ea20000300800 */
[----:B------:R-:W-:-:S02]  /*e520*/  SHF.R.S32.HI R9, RZ, 0x1f, R139 ;  /* 0x0000001fff097819 */ /* 0x000fc4000001148b */
[----:B------:R-:W-:Y:S02]  /*e530*/  SHF.R.S32.HI R8, RZ, 0x1f, R32 ;  /* 0x0000001fff087819 */ /* 0x000fe40000011420 */
[-C--:B-1----:R-:W-:Y:S02]  /*e540*/  LEA.HI.X R2, R139, R7.reuse, R9, 0x2, P2 ;  /* 0x000000078b027211 */ /* 0x082fe400010f1409 */
[----:B------:R-:W-:-:S03]  /*e550*/  LEA.HI.X R0, R32, R7, R8, 0x2, P3 ;  /* 0x0000000720007211 */ /* 0x000fc600018f1408 */
        /* <DEDUP_REMOVED lines=11> */
[-C--:B------:R-:W-:Y:S02]  /*e610*/  LEA.HI.X R10, R77, R7.reuse, R10, 0x2, P1 ;  /* 0x000000074d0a7211 */ /* 0x080fe400008f140a */
[-C--:B------:R-:W-:Y:S02]  /*e620*/  LEA R12, P2, R78, R6.reuse, 0x2 ;  /* 0x000000064e0c7211 */ /* 0x080fe400078410ff */
[----:B-1----:R-:W-:Y:S02]  /*e630*/  LEA R2, P3, R28, R6, 0x2 ;  /* 0x000000061c027211 */ /* 0x002fe400078610ff */
[----:B---3--:R-:W-:Y:S01]  /*e640*/  LEA.HI.X R0, R76, R7, R11, 0x2, P0 ;  /* 0x000000074c007211 */ /* 0x008fe200000f140b */
[----:B------:R-:W-:Y:S01]  /*e650*/  STL [R1+0x48c], R12 ;  /* 0x00048c0c01007387 */ /* 0x000fe20000100800 */
[----:B------:R-:W-:-:S03]  /*e660*/  SHF.R.S32.HI R9, RZ, 0x1f, R78 ;  /* 0x0000001fff097819 */ /* 0x000fc6000001144e */
[----:B------:R1:W-:Y:S01]  /*e670*/  STL [R1+0x494], R2 ;  /* 0x0004940201007387 */ /* 0x0003e20000100800 */
[----:B------:R-:W-:-:S03]  /*e680*/  SHF.R.S32.HI R8, RZ, 0x1f, R28 ;  /* 0x0000001fff087819 */ /* 0x000fc6000001141c */
[----:B------:R3:W-:Y:S04]  /*e690*/  STL [R1+0x4a0], R0 ;  /* 0x0004a00001007387 */ /* 0x0007e80000100800 */
[----:B------:R-:W-:Y:S01]  /*e6a0*/  STL [R1+0x4a8], R10 ;  /* 0x0004a80a01007387 */ /* 0x000fe20000100800 */
[----:B-1----:R-:W-:-:S03]  /*e6b0*/  LEA.HI.X R2, R78, R7, R9, 0x2, P2 ;  /* 0x000000074e027211 */ /* 0x002fc600010f1409 */
[----:B------:R-:W2:Y:S01]  /*e6c0*/  LDL.LU R76, [R1+0x320] ;  /* 0x00032000014c7983 */ /* 0x000ea20000300800 */
[----:B---3--:R-:W-:-:S03]  /*e6d0*/  LEA.HI.X R0, R28, R7, R8, 0x2, P3 ;  /* 0x000000071c007211 */ /* 0x008fc600018f1408 */
[----:B------:R1:W-:Y:S04]  /*e6e0*/  STL [R1+0x4b0], R2 ;  /* 0x0004b00201007387 */ /* 0x0003e80000100800 */
[----:B------:R-:W3:Y:S04]  /*e6f0*/  LDL.LU R77, [R1+0x324] ;  /* 0x00032400014d7983 */ /* 0x000ee80000300800 */
[----:B------:R1:W-:Y:S04]  /*e700*/  STL [R1+0x4b8], R0 ;  /* 0x0004b80001007387 */ /* 0x0003e80000100800 */
[----:B------:R-:W3:Y:S04]  /*e710*/  LDL.LU R78, [R1+0x328] ;  /* 0x00032800014e7983 */ /* 0x000ee80000300800 */
[----:B------:R-:W3:Y:S01]  /*e720*/  LDL.LU R28, [R1+0x32c] ;  /* 0x00032c00011c7983 */ /* 0x000ee20000300800 */
[----:B-1----:R-:W-:-:S02]  /*e730*/  LEA R2, P0, R79, R6, 0x2 ;  /* 0x000000064f027211 */ /* 0x002fc400078010ff */
[----:B------:R-:W-:Y:S02]  /*e740*/  SHF.R.S32.HI R11, RZ, 0x1f, R79 ;  /* 0x0000001fff0b7819 */ /* 0x000fe4000001144f */
[----:B------:R-:W-:Y:S01]  /*e750*/  LEA R0, P1, R136, R6, 0x2 ;  /* 0x0000000688007211 */ /* 0x000fe200078210ff */
[----:B------:R-:W-:Y:S01]  /*e760*/  STL [R1+0x49c], R2 ;  /* 0x00049c0201007387 */ /* 0x000fe20000100800 */
[----:B------:R-:W-:-:S03]  /*e770*/  SHF.R.S32.HI R10, RZ, 0x1f, R136 ;  /* 0x0000001fff0a7819 */ /* 0x000fc60000011488 */
[----:B------:R1:W-:Y:S01]  /*e780*/  STL [R1+0x4a4], R0 ;  /* 0x0004a40001007387 */ /* 0x0003e20000100800 */
[-C--:B------:R-:W-:Y:S02]  /*e790*/  LEA.HI.X R10, R136, R7.reuse, R10, 0x2, P1 ;  /* 0x00000007880a7211 */ /* 0x080fe400008f140a */
[----:B-1----:R-:W-:Y:S02]  /*e7a0*/  LEA.HI.X R0, R79, R7, R11, 0x2, P0 ;  /* 0x000000074f007211 */ /* 0x002fe400000f140b */
[-C--:B----4-:R-:W-:Y:S02]  /*e7b0*/  LEA R12, P2, R137, R6.reuse, 0x2 ;  /* 0x00000006890c7211 */ /* 0x090fe400078410ff */
[----:B------:R-:W-:Y:S02]  /*e7c0*/  SHF.R.S32.HI R9, RZ, 0x1f, R137 ;  /* 0x0000001fff097819 */ /* 0x000fe40000011489 */
[----:B--2---:R-:W-:Y:S01]  /*e7d0*/  LEA R2, P3, R138, R6, 0x2 ;  /* 0x000000068a027211 */ /* 0x004fe200078610ff */
[----:B------:R-:W-:Y:S01]  /*e7e0*/  STL [R1+0x4ac], R12 ;  /* 0x0004ac0c01007387 */ /* 0x000fe20000100800 */
[----:B------:R-:W-:-:S03]  /*e7f0*/  SHF.R.S32.HI R8, RZ, 0x1f, R138 ;  /* 0x0000001fff087819 */ /* 0x000fc6000001148a */
[----:B------:R1:W-:Y:S04]  /*e800*/  STL [R1+0x4b4], R2 ;  /* 0x0004b40201007387 */ /* 0x0003e80000100800 */
[----:B------:R2:W-:Y:S01]  /*e810*/  STL [R1+0x4c0], R0 ;  /* 0x0004c00001007387 */ /* 0x0005e20000100800 */
[----:B-1----:R-:W-:-:S03]  /*e820*/  LEA.HI.X R2, R137, R7, R9, 0x2, P2 ;  /* 0x0000000789027211 */ /* 0x002fc600010f1409 */
[----:B------:R-:W-:Y:S01]  /*e830*/  STL [R1+0x4c8], R10 ;  /* 0x0004c80a01007387 */ /* 0x000fe20000100800 */
[----:B--2---:R-:W-:-:S03]  /*e840*/  LEA.HI.X R0, R138, R7, R8, 0x2, P3 ;  /* 0x000000078a007211 */ /* 0x004fc600018f1408 */
[----:B------:R-:W-:Y:S04]  /*e850*/  STL [R1+0x4d0], R2 ;  /* 0x0004d00201007387 */ /* 0x000fe80000100800 */
[----:B------:R1:W-:Y:S04]  /*e860*/  STL [R1+0x4d8], R0 ;  /* 0x0004d80001007387 */ /* 0x0003e80000100800 */
[----:B------:R-:W2:Y:S04]  /*e870*/  LDL.LU R79, [R1+0x330] ;  /* 0x00033000014f7983 */ /* 0x000ea80000300800 */
[----:B------:R-:W4:Y:S01]  /*e880*/  LDL.LU R136, [R1+0x334] ;  /* 0x0003340001887983 */ /* 0x000f220000300800 */
[----:B-1----:R-:W-:-:S05]  /*e890*/  LEA R0, P0, R94, R6, 0x2 ;  /* 0x000000065e007211 */ /* 0x002fca00078010ff */
[----:B------:R1:W-:Y:S04]  /*e8a0*/  STL [R1+0x4bc], R0 ;  /* 0x0004bc0001007387 */ /* 0x0003e80000100800 */
[----:B------:R-:W4:Y:S04]  /*e8b0*/  LDL.LU R137, [R1+0x338] ;  /* 0x0003380001897983 */ /* 0x000f280000300800 */
[----:B------:R-:W4:Y:S01]  /*e8c0*/  LDL.LU R138, [R1+0x33c] ;  /* 0x00033c00018a7983 */ /* 0x000f220000300800 */
[----:B-1----:R-:W-:Y:S02]  /*e8d0*/  LEA R0, P1, R95, R6, 0x2 ;  /* 0x000000065f007211 */ /* 0x002fe400078210ff */
[----:B------:R-:W-:-:S02]  /*e8e0*/  SHF.R.S32.HI R11, RZ, 0x1f, R94 ;  /* 0x0000001fff0b7819 */ /* 0x000fc4000001145e */
[-C--:B------:R-:W-:Y:S01]  /*e8f0*/  LEA R12, P2, R139, R6.reuse, 0x2 ;  /* 0x000000068b0c7211 */ /* 0x080fe200078410ff */
[----:B------:R1:W-:Y:S01]  /*e900*/  STL [R1+0x4c4], R0 ;  /* 0x0004c40001007387 */ /* 0x0003e20000100800 */
[----:B------:R-:W-:Y:S02]  /*e910*/  SHF.R.S32.HI R10, RZ, 0x1f, R95 ;  /* 0x0000001fff0a7819 */ /* 0x000fe4000001145f */
[----:B------:R-:W-:Y:S02]  /*e920*/  LEA R2, P3, R32, R6, 0x2 ;  /* 0x0000000620027211 */ /* 0x000fe400078610ff */
        /* <DEDUP_REMOVED lines=12> */
[----:B------:R-:W4:Y:S04]  /*e9f0*/  LDL.LU R94, [R1+0x340] ;  /* 0x00034000015e7983 */ /* 0x000f280000300800 */
[----:B------:R-:W4:Y:S01]  /*ea00*/  LDL.LU R95, [R1+0x344] ;  /* 0x00034400015f7983 */ /* 0x000f220000300800 */
[----:B-1----:R-:W-:-:S05]  /*ea10*/  LEA R0, P0, R76, R6, 0x2 ;  /* 0x000000064c007211 */ /* 0x002fca00078010ff */
[----:B------:R1:W-:Y:S01]  /*ea20*/  STL [R1+0x4dc], R0 ;  /* 0x0004dc0001007387 */ /* 0x0003e20000100800 */
[----:B------:R-:W-:-:S03]  /*ea30*/  SHF.R.S32.HI R11, RZ, 0x1f, R76 ;  /* 0x0000001fff0b7819 */ /* 0x000fc6000001144c */
[----:B------:R-:W4:Y:S01]  /*ea40*/  LDL.LU R139, [R1+0x348] ;  /* 0x00034800018b7983 */ /* 0x000f220000300800 */
[----:B---3--:R-:W-:-:S03]  /*ea50*/  SHF.R.S32.HI R10, RZ, 0x1f, R77 ;  /* 0x0000001fff0a7819 */ /* 0x008fc6000001144d */
[----:B------:R-:W3:Y:S01]  /*ea60*/  LDL.LU R32, [R1+0x34c] ;  /* 0x00034c0001207983 */ /* 0x000ee20000300800 */
[CC--:B-1----:R-:W-:Y:S02]  /*ea70*/  LEA R0, P1, R77.reuse, R6.reuse, 0x2 ;  /* 0x000000064d007211 */ /* 0x0c2fe400078210ff */
        /* <DEDUP_REMOVED lines=16> */
[----:B------:R4:W-:Y:S04]  /*eb80*/  STL [R1+0x518], R0 ;  /* 0x0005180001007387 */ /* 0x0009e80000100800 */
[----:B------:R-:W3:Y:S04]  /*eb90*/  LDL.LU R78, [R1+0x358] ;  /* 0x00035800014e7983 */ /* 0x000ee80000300800 */
[----:B------:R-:W3:Y:S01]  /*eba0*/  LDL.LU R28, [R1+0x35c] ;  /* 0x00035c00011c7983 */ /* 0x000ee20000300800 */
[----:B--2---:R-:W-:-:S02]  /*ebb0*/  LEA R2, P0, R79, R6, 0x2 ;  /* 0x000000064f027211 */ /* 0x004fc400078010ff */
[----:B------:R-:W-:Y:S02]  /*ebc0*/  SHF.R.S32.HI R11, RZ, 0x1f, R79 ;  /* 0x0000001fff0b7819 */ /* 0x000fe4000001144f */
[----:B----4-:R-:W-:Y:S01]  /*ebd0*/  LEA R0, P1, R136, R6, 0x2 ;  /* 0x0000000688007211 */ /* 0x010fe200078210ff */
[----:B------:R1:W-:Y:S01]  /*ebe0*/  STL [R1+0x4fc], R2 ;  /* 0x0004fc0201007387 */ /* 0x0003e20000100800 */
[----:B------:R-:W-:-:S03]  /*ebf0*/  SHF.R.S32.HI R10, RZ, 0x1f, R136 ;  /* 0x0000001fff0a7819 */ /* 0x000fc60000011488 */
[----:B------:R2:W-:Y:S01]  /*ec00*/  STL [R1+0x504], R0 ;  /* 0x0005040001007387 */ /* 0x0005e20000100800 */
[-C--:B------:R-:W-:Y:S02]  /*ec10*/  LEA.HI.X R10, R136, R7.reuse, R10, 0x2, P1 ;  /* 0x00000007880a7211 */ /* 0x080fe400008f140a */
[-C--:B------:R-:W-:Y:S02]  /*ec20*/  LEA R12, P2, R137, R6.reuse, 0x2 ;  /* 0x00000006890c7211 */ /* 0x080fe400078410ff */
[----:B-1----:R-:W-:Y:S02]  /*ec30*/  LEA R2, P3, R138, R6, 0x2 ;  /* 0x000000068a027211 */ /* 0x002fe400078610ff */
[----:B--2---:R-:W-:Y:S01]  /*ec40*/  LEA.HI.X R0, R79, R7, R11, 0x2, P0 ;  /* 0x000000074f007211 */ /* 0x004fe200000f140b */
[----:B------:R-:W-:Y:S04]  /*ec50*/  STL [R1+0x50c], R12 ;  /* 0x00050c0c01007387 */ /* 0x000fe80000100800 */
[----:B------:R1:W-:Y:S04]  /*ec60*/  STL [R1+0x514], R2 ;  /* 0x0005140201007387 */ /* 0x0003e80000100800 */
[----:B------:R2:W-:Y:S04]  /*ec70*/  STL [R1+0x520], R0 ;  /* 0x0005200001007387 */ /* 0x0005e80000100800 */
[----:B------:R-:W-:Y:S04]  /*ec80*/  STL [R1+0x528], R10 ;  /* 0x0005280a01007387 */ /* 0x000fe80000100800 */
[----:B------:R-:W4:Y:S01]  /*ec90*/  LDL.LU R79, [R1+0x360] ;  /* 0x00036000014f7983 */ /* 0x000f220000300800 */
[----:B------:R-:W-:-:S02]  /*eca0*/  SHF.R.S32.HI R9, RZ, 0x1f, R137 ;  /* 0x0000001fff097819 */ /* 0x000fc40000011489 */
[----:B------:R-:W-:Y:S02]  /*ecb0*/  SHF.R.S32.HI R8, RZ, 0x1f, R138 ;  /* 0x0000001fff087819 */ /* 0x000fe4000001148a */
[-C--:B-1----:R-:W-:Y:S02]  /*ecc0*/  LEA.HI.X R2, R137, R7.reuse, R9, 0x2, P2 ;  /* 0x0000000789027211 */ /* 0x082fe400010f1409 */
[----:B--2---:R-:W-:-:S03]  /*ecd0*/  LEA.HI.X R0, R138, R7, R8, 0x2, P3 ;  /* 0x000000078a007211 */ /* 0x004fc600018f1408 */
[----:B------:R1:W-:Y:S04]  /*ece0*/  STL [R1+0x530], R2 ;  /* 0x0005300201007387 */ /* 0x0003e80000100800 */
[----:B------:R-:W2:Y:S04]  /*ecf0*/  LDL.LU R136, [R1+0x364] ;  /* 0x0003640001887983 */ /* 0x000ea80000300800 */
[----:B------:R1:W-:Y:S02]  /*ed00*/  STL [R1+0x538], R0 ;  /* 0x0005380001007387 */ /* 0x0003e40000100800 */
[----:B-1----:R-:W-:-:S02]  /*ed10*/  LEA R2, P0, R94, R6, 0x2 ;  /* 0x000000065e027211 */ /* 0x002fc400078010ff */
[----:B------:R-:W2:Y:S01]  /*ed20*/  LDL.LU R137, [R1+0x368] ;  /* 0x0003680001897983 */ /* 0x000ea20000300800 */
[----:B------:R-:W-:-:S03]  /*ed30*/  SHF.R.S32.HI R11, RZ, 0x1f, R94 ;  /* 0x0000001fff0b7819 */ /* 0x000fc6000001145e */
[----:B------:R-:W2:Y:S01]  /*ed40*/  LDL.LU R138, [R1+0x36c] ;  /* 0x00036c00018a7983 */ /* 0x000ea20000300800 */
[----:B------:R-:W-:-:S03]  /*ed50*/  LEA R0, P1, R95, R6, 0x2 ;  /* 0x000000065f007211 */ /* 0x000fc600078210ff */
[----:B------:R-:W-:Y:S01]  /*ed60*/  STL [R1+0x51c], R2 ;  /* 0x00051c0201007387 */ /* 0x000fe20000100800 */
[----:B------:R-:W-:-:S03]  /*ed70*/  SHF.R.S32.HI R10, RZ, 0x1f, R95 ;  /* 0x0000001fff0a7819 */ /* 0x000fc6000001145f */
[----:B------:R1:W-:Y:S01]  /*ed80*/  STL [R1+0x524], R0 ;  /* 0x0005240001007387 */ /* 0x0003e20000100800 */
[-C--:B------:R-:W-:Y:S02]  /*ed90*/  LEA.HI.X R10, R95, R7.reuse, R10, 0x2, P1 ;  /* 0x000000075f0a7211 */ /* 0x080fe400008f140a */
[----:B-1----:R-:W-:Y:S02]  /*eda0*/  LEA.HI.X R0, R94, R7, R11, 0x2, P0 ;  /* 0x000000075e007211 */ /* 0x002fe400000f140b */
[-C--:B------:R-:W-:Y:S02]  /*edb0*/  LEA R12, P2, R139, R6.reuse, 0x2 ;  /* 0x000000068b0c7211 */ /* 0x080fe400078410ff */
[----:B------:R-:W-:Y:S02]  /*edc0*/  SHF.R.S32.HI R9, RZ, 0x1f, R139 ;  /* 0x0000001fff097819 */ /* 0x000fe4000001148b */
[----:B---3--:R-:W-:Y:S01]  /*edd0*/  LEA R2, P3, R32, R6, 0x2 ;  /* 0x0000000620027211 */ /* 0x008fe200078610ff */
[----:B------:R-:W-:Y:S01]  /*ede0*/  STL [R1+0x52c], R12 ;  /* 0x00052c0c01007387 */ /* 0x000fe20000100800 */
[----:B------:R-:W-:-:S03]  /*edf0*/  SHF.R.S32.HI R8, RZ, 0x1f, R32 ;  /* 0x0000001fff087819 */ /* 0x000fc60000011420 */
        /* <DEDUP_REMOVED lines=34> */
[----:B------:R2:W-:Y:S04]  /*f020*/  STL [R1+0x550], R0 ;  /* 0x0005500001007387 */ /* 0x0005e80000100800 */
[----:B------:R-:W4:Y:S04]  /*f030*/  LDL.LU R76, [R1+0x388] ;  /* 0x00038800014c7983 */ /* 0x000f280000300800 */
[----:B------:R-:W4:Y:S01]  /*f040*/  LDL.LU R28, [R1+0x38c] ;  /* 0x00038c00011c7983 */ /* 0x000f220000300800 */
[----:B--2---:R-:W-:Y:S02]  /*f050*/  LEA R0, P1, R136, R6, 0x2 ;  /* 0x0000000688007211 */ /* 0x004fe400078210ff */
[----:B------:R-:W-:-:S02]  /*f060*/  SHF.R.S32.HI R8, RZ, 0x1f, R79 ;  /* 0x0000001fff087819 */ /* 0x000fc4000001144f */
[----:B------:R-:W-:Y:S01]  /*f070*/  SHF.R.S32.HI R9, RZ, 0x1f, R136 ;  /* 0x0000001fff097819 */ /* 0x000fe20000011488 */
[----:B------:R1:W-:Y:S01]  /*f080*/  STL [R1+0x560], R0 ;  /* 0x0005600001007387 */ /* 0x0003e20000100800 */
[-C--:B------:R-:W-:Y:S02]  /*f090*/  LEA R12, P2, R137, R6.reuse, 0x2 ;  /* 0x00000006890c7211 */ /* 0x080fe400078410ff */
[----:B------:R-:W-:Y:S02]  /*f0a0*/  SHF.R.S32.HI R10, RZ, 0x1f, R137 ;  /* 0x0000001fff0a7819 */ /* 0x000fe40000011489 */
[----:B------:R-:W-:Y:S01]  /*f0b0*/  LEA R2, P3, R138, R6, 0x2 ;  /* 0x000000068a027211 */ /* 0x000fe200078610ff */
[----:B------:R-:W-:Y:S01]  /*f0c0*/  STL [R1+0x568], R12 ;  /* 0x0005680c01007387 */ /* 0x000fe20000100800 */
[-C--:B-1----:R-:W-:Y:S02]  /*f0d0*/  LEA.HI.X R0, R79, R7.reuse, R8, 0x2, P0 ;  /* 0x000000074f007211 */ /* 0x082fe400000f1408 */
[----:B------:R-:W-:Y:S01]  /*f0e0*/  LEA.HI.X R8, R136, R7, R9, 0x2, P1 ;  /* 0x0000000788087211 */ /* 0x000fe200008f1409 */
[----:B------:R1:W-:Y:S01]  /*f0f0*/  STL [R1+0x578], R2 ;  /* 0x0005780201007387 */ /* 0x0003e20000100800 */
[----:B------:R-:W-:-:S03]  /*f100*/  SHF.R.S32.HI R11, RZ, 0x1f, R138 ;  /* 0x0000001fff0b7819 */ /* 0x000fc6000001148a */
[----:B------:R2:W-:Y:S04]  /*f110*/  STL [R1+0x584], R0 ;  /* 0x0005840001007387 */ /* 0x0005e80000100800 */
[----:B------:R3:W-:Y:S01]  /*f120*/  STL [R1+0x58c], R8 ;  /* 0x00058c0801007387 */ /* 0x0007e20000100800 */
        /* <DEDUP_REMOVED lines=15> */
[----:B-1----:R-:W-:-:S03]  /*f220*/  LEA R12, P3, R93, R6, 0x2 ;  /* 0x000000065d0c7211 */ /* 0x002fc600078610ff */
[----:B------:R1:W-:Y:S01]  /*f230*/  STL [R1+0x588], R0 ;  /* 0x0005880001007387 */ /* 0x0003e20000100800 */
[----:B---3--:R-:W-:-:S03]  /*f240*/  LEA.HI.X R2, R139, R7, R8, 0x2, P0 ;  /* 0x000000078b027211 */ /* 0x008fc600000f1408 */
[----:B------:R-:W-:Y:S04]  /*f250*/  STL [R1+0x598], R12 ;  /* 0x0005980c01007387 */ /* 0x000fe80000100800 */
[----:B------:R-:W2:Y:S01]  /*f260*/  LDL.LU R137, [R1+0x3a0] ;  /* 0x0003a00001897983 */ /* 0x000ea20000300800 */
[----:B-1----:R-:W-:-:S03]  /*f270*/  LEA.HI.X R0, R32, R7, R9, 0x2, P1 ;  /* 0x0000000720007211 */ /* 0x002fc600008f1409 */
[----:B------:R1:W-:Y:S04]  /*f280*/  STL [R1+0x5a4], R2 ;  /* 0x0005a40201007387 */ /* 0x0003e80000100800 */
[----:B------:R-:W2:Y:S04]  /*f290*/  LDL.LU R138, [R1+0x3a4] ;  /* 0x0003a400018a7983 */ /* 0x000ea80000300800 */
[----:B------:R1:W-:Y:S04]  /*f2a0*/  STL [R1+0x5ac], R0 ;  /* 0x0005ac0001007387 */ /* 0x0003e80000100800 */
[----:B------:R-:W2:Y:S04]  /*f2b0*/  LDL.LU R139, [R1+0x3a8] ;  /* 0x0003a800018b7983 */ /* 0x000ea80000300800 */
[----:B------:R-:W2:Y:S01]  /*f2c0*/  LDL.LU R32, [R1+0x3ac] ;  /* 0x0003ac0001207983 */ /* 0x000ea20000300800 */
[----:B------:R-:W-:-:S02]  /*f2d0*/  SHF.R.S32.HI R10, RZ, 0x1f, R92 ;  /* 0x0000001fff0a7819 */ /* 0x000fc4000001145c */
[----:B------:R-:W-:Y:S02]  /*f2e0*/  SHF.R.S32.HI R11, RZ, 0x1f, R93 ;  /* 0x0000001fff0b7819 */ /* 0x000fe4000001145d */
[-C--:B-1----:R-:W-:Y:S02]  /*f2f0*/  LEA.HI.X R2, R92, R7.reuse, R10, 0x2, P2 ;  /* 0x000000075c027211 */ /* 0x082fe400010f140a */
[----:B------:R-:W-:-:S03]  /*f300*/  LEA.HI.X R0, R93, R7, R11, 0x2, P3 ;  /* 0x000000075d007211 */ /* 0x000fc600018f140b */
[----:B------:R1:W-:Y:S04]  /*f310*/  STL [R1+0x5b4], R2 ;  /* 0x0005b40201007387 */ /* 0x0003e80000100800 */
[----:B------:R1:W-:Y:S01]  /*f320*/  STL [R1+0x5bc], R0 ;  /* 0x0005bc0001007387 */ /* 0x0003e20000100800 */
[----:B------:R-:W-:Y:S02]  /*f330*/  SHF.R.S32.HI R8, RZ, 0x1f, R94 ;  /* 0x0000001fff087819 */ /* 0x000fe4000001145e */
[-C--:B-1----:R-:W-:Y:S02]  /*f340*/  LEA R2, P0, R94, R6.reuse, 0x2 ;  /* 0x000000065e027211 */ /* 0x082fe400078010ff */
[----:B------:R-:W-:-:S03]  /*f350*/  LEA R0, P1, R95, R6, 0x2 ;  /* 0x000000065f007211 */ /* 0x000fc600078210ff */
[----:B------:R-:W-:Y:S01]  /*f360*/  STL [R1+0x590], R2 ;  /* 0x0005900201007387 */ /* 0x000fe20000100800 */
[----:B------:R-:W-:-:S03]  /*f370*/  SHF.R.S32.HI R9, RZ, 0x1f, R95 ;  /* 0x0000001fff097819 */ /* 0x000fc6000001145f */
[----:B------:R1:W-:Y:S02]  /*f380*/  STL [R1+0x5a0], R0 ;  /* 0x0005a00001007387 */ /* 0x0003e40000100800 */
[-C--:B-1----:R-:W-:Y:S02]  /*f390*/  LEA.HI.X R0, R94, R7.reuse, R8, 0x2, P0 ;  /* 0x000000075e007211 */ /* 0x082fe400000f1408 */
[----:B------:R-:W-:Y:S02]  /*f3a0*/  LEA.HI.X R8, R95, R7, R9, 0x2, P1 ;  /* 0x000000075f087211 */ /* 0x000fe400008f1409 */
[-C--:B----4-:R-:W-:Y:S02]  /*f3b0*/  LEA R12, P2, R76, R6.reuse, 0x2 ;  /* 0x000000064c0c7211 */ /* 0x090fe400078410ff */
[----:B------:R-:W-:-:S03]  /*f3c0*/  LEA R2, P3, R28, R6, 0x2 ;  /* 0x000000061c027211 */ /* 0x000fc600078610ff */
[----:B------:R-:W-:Y:S01]  /*f3d0*/  STL [R1+0x5a8], R12 ;  /* 0x0005a80c01007387 */ /* 0x000fe20000100800 */
[----:B------:R-:W-:-:S03]  /*f3e0*/  SHF.R.S32.HI R11, RZ, 0x1f, R28 ;  /* 0x0000001fff0b7819 */ /* 0x000fc6000001141c */
[----:B------:R-:W-:Y:S04]  /*f3f0*/  STL [R1+0x5b8], R2 ;  /* 0x0005b80201007387 */ /* 0x000fe80000100800 */
[----:B------:R1:W-:Y:S04]  /*f400*/  STL [R1+0x5c4], R0 ;  /* 0x0005c40001007387 */ /* 0x0003e80000100800 */
[----:B------:R4:W-:Y:S01]  /*f410*/  STL [R1+0x5cc], R8 ;  /* 0x0005cc0801007387 */ /* 0x0009e20000100800 */
[----:B-1----:R-:W-:-:S03]  /*f420*/  LEA.HI.X R0, R28, R7, R11, 0x2, P3 ;  /* 0x000000071c007211 */ /* 0x002fc600018f140b */
[----:B------:R-:W3:Y:S01]  /*f430*/  LDL.LU R28, [R1+0x3b0] ;  /* 0x0003b000011c7983 */ /* 0x000ee20000300800 */
[----:B------:R-:W-:-:S04]  /*f440*/  SHF.R.S32.HI R10, RZ, 0x1f, R76 ;  /* 0x0000001fff0a7819 */ /* 0x000fc8000001144c */
[----:B------:R-:W-:-:S05]  /*f450*/  LEA.HI.X R2, R76, R7, R10, 0x2, P2 ;  /* 0x000000074c027211 */ /* 0x000fca00010f140a */
[----:B------:R1:W-:Y:S01]  /*f460*/  STL [R1+0x5d4], R2 ;  /* 0x0005d40201007387 */ /* 0x0003e20000100800 */
[----:B----4-:R-:W-:-:S03]  /*f470*/  SHF.R.S32.HI R8, RZ, 0x1f, R77 ;  /* 0x0000001fff087819 */ /* 0x010fc6000001144d */
[----:B------:R2:W-:Y:S01]  /*f480*/  STL [R1+0x5dc], R0 ;  /* 0x0005dc0001007387 */ /* 0x0005e20000100800 */
[-C--:B-1----:R-:W-:Y:S02]  /*f490*/  LEA R2, P0, R77, R6.reuse, 0x2 ;  /* 0x000000064d027211 */ /* 0x082fe400078010ff */
[----:B--2---:R-:W-:-:S03]  /*f4a0*/  LEA R0, P1, R78, R6, 0x2 ;  /* 0x000000064e007211 */ /* 0x004fc600078210ff */
[----:B------:R1:W-:Y:S01]  /*f4b0*/  STL [R1+0x5b0], R2 ;  /* 0x0005b00201007387 */ /* 0x0003e20000100800 */
[-C--:B------:R-:W-:Y:S02]  /*f4c0*/  LEA R12, P2, R79, R6.reuse, 0x2 ;  /* 0x000000064f0c7211 */ /* 0x080fe400078410ff */
[----:B------:R-:W-:Y:S01]  /*f4d0*/  SHF.R.S32.HI R9, RZ, 0x1f, R78 ;  /* 0x0000001fff097819 */ /* 0x000fe2000001144e */
[----:B------:R2:W-:Y:S01]  /*f4e0*/  STL [R1+0x5c0], R0 ;  /* 0x0005c00001007387 */ /* 0x0005e20000100800 */
[----:B------:R-:W-:Y:S02]  /*f4f0*/  SHF.R.S32.HI R10, RZ, 0x1f, R79 ;  /* 0x0000001fff0a7819 */ /* 0x000fe4000001144f */
[----:B-1----:R-:W-:Y:S01]  /*f500*/  LEA R2, P3, R136, R6, 0x2 ;  /* 0x0000000688027211 */ /* 0x002fe200078610ff */
[----:B------:R-:W-:Y:S01]  /*f510*/  STL [R1+0x5c8], R12 ;  /* 0x0005c80c01007387 */ /* 0x000fe20000100800 */
[----:B------:R-:W-:Y:S02]  /*f520*/  SHF.R.S32.HI R11, RZ, 0x1f, R136 ;  /* 0x0000001fff0b7819 */ /* 0x000fe40000011488 */
[-C--:B--2---:R-:W-:Y:S01]  /*f530*/  LEA.HI.X R0, R77, R7.reuse, R8, 0x2, P0 ;  /* 0x000000074d007211 */ /* 0x084fe200000f1408 */
[----:B------:R1:W-:Y:S01]  /*f540*/  STL [R1+0x5d8], R2 ;  /* 0x0005d80201007387 */ /* 0x0003e20000100800 */
[----:B------:R-:W-:-:S03]  /*f550*/  LEA.HI.X R8, R78, R7, R9, 0x2, P1 ;  /* 0x000000074e087211 */ /* 0x000fc600008f1409 */
[----:B------:R2:W-:Y:S01]  /*f560*/  STL [R1+0x5e4], R0 ;  /* 0x0005e40001007387 */ /* 0x0005e20000100800 */
[----:B-1----:R-:W-:-:S03]  /*f570*/  LEA.HI.X R2, R79, R7, R10, 0x2, P2 ;  /* 0x000000074f027211 */ /* 0x002fc600010f140a */
[----:B------:R-:W-:Y:S01]  /*f580*/  STL [R1+0x5ec], R8 ;  /* 0x0005ec0801007387 */ /* 0x000fe20000100800 */
[----:B--2---:R-:W-:-:S03]  /*f590*/  LEA.HI.X R0, R136, R7, R11, 0x2, P3 ;  /* 0x0000000788007211 */ /* 0x004fc600018f140b */
[----:B------:R1:W-:Y:S01]  /*f5a0*/  STL [R1+0x5f4], R2 ;  /* 0x0005f40201007387 */ /* 0x0003e20000100800 */
[----:B------:R-:W-:-:S03]  /*f5b0*/  SHF.R.U32.HI R33, RZ, 0x6, R33 ;  /* 0x00000006ff217819 */ /* 0x000fc60000011621 */
[----:B------:R2:W-:Y:S01]  /*f5c0*/  STL [R1+0x5fc], R0 ;  /* 0x0005fc0001007387 */ /* 0x0005e20000100800 */
[----:B------:R-:W-:Y:S02]  /*f5d0*/  SGXT.U32 R33, R33, 0x1 ;  /* 0x000000012121781a */ /* 0x000fe40000000000 */
[----:B-1----:R-:W-:Y:S02]  /*f5e0*/  LEA R2, P0, R137, R6, 0x2 ;  /* 0x0000000689027211 */ /* 0x002fe400078010ff */
[----:B------:R-:W-:-:S03]  /*f5f0*/  SHF.R.S32.HI R8, RZ, 0x1f, R137 ;  /* 0x0000001fff087819 */ /* 0x000fc60000011489 */
[----:B------:R1:W-:Y:S01]  /*f600*/  STL [R1+0x5d0], R2 ;  /* 0x0005d00201007387 */ /* 0x0003e20000100800 */
[-C--:B------:R-:W-:Y:S02]  /*f610*/  LEA R12, P1, R138, R6.reuse, 0x2 ;  /* 0x000000068a0c7211 */ /* 0x080fe400078210ff */
[----:B------:R-:W-:Y:S02]  /*f620*/  SHF.R.S32.HI R9, RZ, 0x1f, R138 ;  /* 0x0000001fff097819 */ /* 0x000fe4000001148a */
[-C--:B--2---:R-:W-:Y:S01]  /*f630*/  LEA R0, P2, R139, R6.reuse, 0x2 ;  /* 0x000000068b007211 */ /* 0x084fe200078410ff */
[----:B------:R-:W-:Y:S01]  /*f640*/  STL [R1+0x5e0], R12 ;  /* 0x0005e00c01007387 */ /* 0x000fe20000100800 */
[----:B------:R-:W-:Y:S02]  /*f650*/  SHF.R.S32.HI R10, RZ, 0x1f, R139 ;  /* 0x0000001fff0a7819 */ /* 0x000fe4000001148b */
[----:B-1----:R-:W-:Y:S02]  /*f660*/  LEA R2, P3, R32, R6, 0x2 ;  /* 0x0000000620027211 */ /* 0x002fe400078610ff */
[----:B------:R-:W-:Y:S01]  /*f670*/  LEA.HI.X R6, R137, R7, R8, 0x2, P0 ;  /* 0x0000000789067211 */ /* 0x000fe200000f1408 */
[----:B------:R1:W-:Y:S01]  /*f680*/  STL [R1+0x5e8], R0 ;  /* 0x0005e80001007387 */ /* 0x0003e20000100800 */
[----:B------:R-:W-:-:S02]  /*f690*/  SHF.R.S32.HI R11, RZ, 0x1f, R32 ;  /* 0x0000001fff0b7819 */ /* 0x000fc40000011420 */
[-C--:B------:R-:W-:Y:S01]  /*f6a0*/  LEA.HI.X R8, R139, R7.reuse, R10, 0x2, P2 ;  /* 0x000000078b087211 */ /* 0x080fe200010f140a */
[----:B------:R2:W-:Y:S01]  /*f6b0*/  STL [R1+0x684], R6 ;  /* 0x0006840601007387 */ /* 0x0005e20000100800 */
[----:B------:R-:W-:Y:S02]  /*f6c0*/  LOP3.LUT R139, R33, 0x1c, RZ, 0xfc, !PT ;  /* 0x0000001c218b7812 */ /* 0x000fe400078efcff */
[-C--:B-1----:R-:W-:Y:S02]  /*f6d0*/  LEA.HI.X R0, R138, R7.reuse, R9, 0x2, P1 ;  /* 0x000000078a007211 */ /* 0x082fe400008f1409 */
[----:B--2---:R-:W-:-:S03]  /*f6e0*/  LEA.HI.X R6, R32, R7, R11, 0x2, P3 ;  /* 0x0000000720067211 */ /* 0x004fc600018f140b */
[----:B------:R1:W-:Y:S01]  /*f6f0*/  STL [R1+0x688], R0 ;  /* 0x0006880001007387 */ /* 0x0003e20000100800 */
[----:B------:R-:W-:-:S03]  /*f700*/  LOP3.LUT R32, R33, 0x1a, RZ, 0xfc, !PT ;  /* 0x0000001a21207812 */ /* 0x000fc600078efcff */
[----:B------:R-:W-:Y:S01]  /*f710*/  STL [R1+0x68c], R8 ;  /* 0x00068c0801007387 */ /* 0x000fe20000100800 */
[----:B-1----:R-:W-:Y:S02]  /*f720*/  IMAD.U32 R0, R4, 0x20, R5 ;  /* 0x0000002004007824 */ /* 0x002fe400078e0005 */
[----:B------:R-:W-:Y:S02]  /*f730*/  IMAD R5, R139, c[0x0][0x188], RZ ;  /* 0x000062008b057a24 */ /* 0x000fe400078e02ff */
[----:B------:R-:W-:Y:S02]  /*f740*/  IMAD.MOV.U32 R5, RZ, RZ, 0x1 ;  /* 0x00000001ff057424 */ /* 0x000fe400078e00ff */
[----:B------:R-:W-:Y:S01]  /*f750*/  IMAD R4, R32, c[0x0][0x188], RZ ;  /* 0x0000620020047a24 */ /* 0x000fe200078e02ff */
[----:B------:R-:W-:Y:S01]  /*f760*/  STL [R1+0x5f8], R6 ;  /* 0x0005f80601007387 */ /* 0x000fe20000100800 */
[----:B------:R-:W-:-:S03]  /*f770*/  IMAD.MOV.U32 R4, RZ, RZ, -0x1 ;  /* 0xffffffffff047424 */ /* 0x000fc600078e00ff */
[----:B------:R-:W-:Y:S04]  /*f780*/  STL [R1+0x610], R0 ;  /* 0x0006100001007387 */ /* 0x000fe80000100800 */
[----:B------:R-:W-:Y:S04]  /*f790*/  STL [R1+0x1f4], R5 ;  /* 0x0001f40501007387 */ /* 0x000fe80000100800 */
[----:B------:R-:W-:Y:S04]  /*f7a0*/  STL [R1+0xd0], RZ ;  /* 0x0000d0ff01007387 */ /* 0x000fe80000100800 */
[----:B------:R-:W-:Y:S04]  /*f7b0*/  STL [R1+0x1f0], R4 ;  /* 0x0001f00401007387 */ /* 0x000fe80000100800 */
[----:B------:R-:W-:Y:S04]  /*f7c0*/  STL [R1+0xd4], RZ ;  /* 0x0000d4ff01007387 */ /* 0x000fe80000100800 */
        /* <DEDUP_REMOVED lines=66> */
[----:B------:R-:W-:Y:S04]  /*fbf0*/  STL [R1], RZ ;  /* 0x000000ff01007387 */ /* 0x000fe80000100800 */
[----:B------:R-:W-:Y:S04]  /*fc00*/  STL [R1+0x4], RZ ;  /* 0x000004ff01007387 */ /* 0x000fe80000100800 */
[----:B------:R-:W-:Y:S04]  /*fc10*/  STL [R1+0x8], RZ ;  /* 0x000008ff01007387 */ /* 0x000fe80000100800 */
[----:B------:R-:W-:Y:S04]  /*fc20*/  STL [R1+0xc], RZ ;  /* 0x00000cff01007387 */ /* 0x000fe80000100800 */
[----:B------:R-:W-:Y:S04]  /*fc30*/  STL [R1+0x130], RZ ;  /* 0x000130ff01007387 */ /* 0x000fe80000100800 */
[----:B------:R-:W-:Y:S01]  /*fc40*/  STL [R1+0x134], RZ ;  /* 0x000134ff01007387 */ /* 0x000fe20000100800 */
[----:B------:R-:W-:-:S03]  /*fc50*/  IMAD.MOV.U32 R29, RZ, RZ, c[0x0][0x188] ;  /* 0x00006200ff1d7624 */ /* 0x000fc600078e00ff */
[----:B------:R-:W-:Y:S04]  /*fc60*/  STL [R1+0x138], RZ ;  /* 0x000138ff01007387 */ /* 0x000fe80000100800 */
[----:B------:R-:W-:Y:S04]  /*fc70*/  STL [R1+0x13c], RZ ;  /* 0x00013cff01007387 */ /* 0x000fe80000100800 */
[----:B------:R-:W-:Y:S04]  /*fc80*/  STL [R1+0x180], RZ ;  /* 0x000180ff01007387 */ /* 0x000fe80000100800 */
[----:B------:R-:W-:Y:S01]  /*fc90*/  STL [R1+0x184], RZ ;  /* 0x000184ff01007387 */ /* 0x000fe20000100800 */
[----:B------:R-:W-:-:S03]  /*fca0*/  IMAD.SHL.U32 R29, R29, 0x20, RZ ;  /* 0x000000201d1d7824 */ /* 0x000fc600078e00ff */
[----:B------:R-:W-:Y:S04]  /*fcb0*/  STL [R1+0x188], RZ ;  /* 0x000188ff01007387 */ /* 0x000fe80000100800 */
[----:B------:R-:W-:Y:S04]  /*fcc0*/  STL [R1+0x18c], RZ ;  /* 0x00018cff01007387 */ /* 0x000fe80000100800 */
[----:B------:R-:W-:Y:S04]  /*fcd0*/  STL [R1+0x80], RZ ;  /* 0x000080ff01007387 */ /* 0x000fe80000100800 */
[----:B------:R-:W-:Y:S01]  /*fce0*/  STL [R1+0x84], RZ ;  /* 0x000084ff01007387 */ /* 0x000fe20000100800 */
[----:B------:R-:W-:-:S03]  /*fcf0*/  SHF.L.U64.HI R3, R64, 0x2, R3 ;  /* 0x0000000240037819 */ /* 0x000fc60000010203 */
[----:B------:R-:W-:Y:S01]  /*fd00*/  STL [R1+0x88], RZ ;  /* 0x000088ff01007387 */ /* 0x000fe20000100800 */
[----:B---3--:R-:W-:-:S03]  /*fd10*/  LEA R28, P0, R29, R28, 0x3 ;  /* 0x0000001c1d1c7211 */ /* 0x008fc600078018ff */
[----:B------:R-:W-:Y:S01]  /*fd20*/  STL [R1+0x8c], RZ ;  /* 0x00008cff01007387 */ /* 0x000fe20000100800 */
[----:B------:R-:W-:-:S03]  /*fd30*/  SHF.R.S32.HI R64, RZ, 0x1f, R29 ;  /* 0x0000001fff407819 */ /* 0x000fc6000001141d */
[----:B------:R-:W-:Y:S04]  /*fd40*/  STL [R1+0xa0], RZ ;  /* 0x0000a0ff01007387 */ /* 0x000fe80000100800 */
[----:B------:R-:W-:Y:S04]  /*fd50*/  STL [R1+0xa4], RZ ;  /* 0x0000a4ff01007387 */ /* 0x000fe80000100800 */
[----:B------:R-:W-:Y:S01]  /*fd60*/  STL [R1+0xa8], RZ ;  /* 0x0000a8ff01007387 */ /* 0x000fe20000100800 */
[----:B------:R-:W-:-:S03]  /*fd70*/  LEA.HI.X R152, R29, R152, R64, 0x3, P0 ;  /* 0x000000981d987211 */ /* 0x000fc600000f1c40 */
[----:B------:R-:W-:Y:S01]  /*fd80*/  STL [R1+0xac], RZ ;  /* 0x0000acff01007387 */ /* 0x000fe20000100800 */
[----:B------:R-:W-:-:S03]  /*fd90*/  SHF.L.U64.HI R64, R29, 0x2, R64 ;  /* 0x000000021d407819 */ /* 0x000fc60000010240 */
[----:B------:R-:W-:Y:S04]  /*fda0*/  STL [R1+0x40], RZ ;  /* 0x000040ff01007387 */ /* 0x000fe80000100800 */
[----:B------:R-:W-:Y:S04]  /*fdb0*/  STL [R1+0x44], RZ ;  /* 0x000044ff01007387 */ /* 0x000fe80000100800 */
[----:B------:R-:W-:Y:S04]  /*fdc0*/  STL [R1+0x48], RZ ;  /* 0x000048ff01007387 */ /* 0x000fe80000100800 */
[----:B------:R-:W-:Y:S04]  /*fdd0*/  STL [R1+0x4c], RZ ;  /* 0x00004cff01007387 */ /* 0x000fe80000100800 */
[----:B------:R-:W2:Y:S01]  /*fde0*/  LDL.LU R29, [R1+0x6f8] ;  /* 0x0006f800011d7983 */ /* 0x000ea20000300800 */
[----:B------:R-:W-:-:S02]  /*fdf0*/  IADD3 R28, P0, R28, c[0x0][0x160], RZ ;  /* 0x000058001c1c7a10 */ /* 0x000fc40007f1e0ff */
[----:B------:R-:W-:-:S03]  /*fe00*/  IADD3 R30, P4, R30, c[0x0][0x168], RZ ;  /* 0x00005a001e1e7a10 */ /* 0x000fc60007f9e0ff */
[----:B------:R1:W-:Y:S04]  /*fe10*/  STL [R1+0x1e0], R28 ;  /* 0x0001e01c01007387 */ /* 0x0003e80000100800 */
[----:B------:R3:W-:Y:S01]  /*fe20*/  STL [R1+0x204], R30 ;  /* 0x0002041e01007387 */ /* 0x0007e20000100800 */
[----:B-1----:R-:W-:Y:S02]  /*fe30*/  IADD3 R28, P3, R34, c[0x0][0x168], RZ ;  /* 0x00005a00221c7a10 */ /* 0x002fe40007f7e0ff */
[----:B---3--:R-:W-:Y:S02]  /*fe40*/  IADD3 R30, P1, R35, c[0x0][0x168], RZ ;  /* 0x00005a00231e7a10 */ /* 0x008fe40007f3e0ff */
[----:B--2---:R-:W-:Y:S02]  /*fe50*/  SHF.R.S32.HI R64, RZ, 0x5, R29 ;  /* 0x00000005ff407819 */ /* 0x004fe4000001141d */
[----:B------:R-:W-:-:S05]  /*fe60*/  IADD3 R29, P5, R31, c[0x0][0x168], RZ ;  /* 0x00005a001f1d7a10 */ /* 0x000fca0007fbe0ff */
[----:B------:R1:W-:Y:S04]  /*fe70*/  STL [R1+0x20c], R29 ;  /* 0x00020c1d01007387 */ /* 0x0003e80000100800 */
[----:B------:R2:W-:Y:S01]  /*fe80*/  STL [R1+0x214], R28 ;  /* 0x0002141c01007387 */ /* 0x0005e20000100800 */
[----:B-1----:R-:W-:-:S03]  /*fe90*/  IADD3 R29, P2, R56, c[0x0][0x168], RZ ;  /* 0x00005a00381d7a10 */ /* 0x002fc60007f5e0ff */
[----:B------:R1:W-:Y:S01]  /*fea0*/  STL [R1+0x21c], R30 ;  /* 0x00021c1e01007387 */ /* 0x0003e20000100800 */
[----:B--2---:R-:W-:-:S03]  /*feb0*/  IADD3.X R28, R57, c[0x0][0x16c], RZ, P4, !PT ;  /* 0x00005b00391c7a10 */ /* 0x004fc600027fe4ff */
        /* <DEDUP_REMOVED lines=184> */
[----:B------:R-:W-:Y:S04]  /*10a40*/  STL [R1+0x394], R30 ;  /* 0x0003941e01007387 */ /* 0x000fe80000100800 */
[----:B------:R-:W2:Y:S01]  /*10a50*/  LDL.LU R154, [R1+0x120] ;  /* 0x00012000019a7983 */ /* 0x000ea20000300800 */
[----:B-1----:R-:W-:-:S03]  /*10a60*/  IADD3 R28, P5, R236, c[0x0][0x168], RZ ;  /* 0x00005a00ec1c7a10 */ /* 0x002fc60007fbe0ff */
[----:B------:R1:W-:Y:S04]  /*10a70*/  STL [R1+0x370], R29 ;  /* 0x0003701d01007387 */ /* 0x0003e80000100800 */
[----:B------:R-:W3:Y:S04]  /*10a80*/  LDL.LU R153, [R1+0x124] ;  /* 0x0001240001997983 */ /* 0x000ee80000300800 */
[----:B------:R4:W-:Y:S04]  /*10a90*/  STL [R1+0x39c], R28 ;  /* 0x00039c1c01007387 */ /* 0x0009e80000100800 */
[----:B------:R-:W3:Y:S04]  /*10aa0*/  LDL.LU R67, [R1+0x128] ;  /* 0x0001280001437983 */ /* 0x000ee80000300800 */
        /* <DEDUP_REMOVED lines=9> */
[----:B-1----:R-:W3:Y:S01]  /*10b40*/  LDL.LU R29, [R1+0x190] ;  /* 0x00019000011d7983 */ /* 0x002ee20000300800 */
[----:B----4-:R-:W-:-:S03]  /*10b50*/  IADD3.X R28, R237, c[0x0][0x16c], RZ, P3, !PT ;  /* 0x00005b00ed1c7a10 */ /* 0x010fc60001ffe4ff */
[----:B------:R-:W4:Y:S01]  /*10b60*/  LDL.LU R56, [R1+0x194] ;  /* 0x0001940001387983 */ /* 0x000f220000300800 */
[----:B------:R-:W-:-:S03]  /*10b70*/  IADD3 R157, P3, R238, c[0x0][0x168], RZ ;  /* 0x00005a00ee9d7a10 */ /* 0x000fc60007f7e0ff */
[----:B------:R-:W4:Y:S01]  /*10b80*/  LDL.LU R35, [R1+0x198] ;  /* 0x0001980001237983 */ /* 0x000f220000300800 */
[----:B------:R-:W-:-:S03]  /*10b90*/  IADD3.X R156, R239, c[0x0][0x16c], RZ, P1, !PT ;  /* 0x00005b00ef9c7a10 */ /* 0x000fc60000ffe4ff */
[----:B------:R1:W-:Y:S01]  /*10ba0*/  STL [R1+0x378], R28 ;  /* 0x0003781c01007387 */ /* 0x0003e20000100800 */
[----:B------:R-:W-:-:S03]  /*10bb0*/  IADD3 R155, P1, R244, c[0x0][0x168], RZ ;  /* 0x00005a00f49b7a10 */ /* 0x000fc60007f3e0ff */
[----:B------:R-:W4:Y:S04]  /*10bc0*/  LDL.LU R34, [R1+0x19c] ;  /* 0x00019c0001227983 */ /* 0x000f280000300800 */
[----:B------:R-:W4:Y:S04]  /*10bd0*/  LDL.LU R31, [R1+0x1a0] ;  /* 0x0001a000011f7983 */ /* 0x000f280000300800 */
[----:B------:R-:W4:Y:S04]  /*10be0*/  LDL.LU R30, [R1+0x1a4] ;  /* 0x0001a400011e7983 */ /* 0x000f280000300800 */
[----:B-1----:R-:W4:Y:S04]  /*10bf0*/  LDL.LU R28, [R1+0x1a8] ;  /* 0x0001a800011c7983 */ /* 0x002f280000300800 */
[----:B------:R1:W-:Y:S04]  /*10c00*/  STL [R1+0x3a4], R157 ;  /* 0x0003a49d01007387 */ /* 0x0003e80000100800 */
[----:B------:R1:W-:Y:S04]  /*10c10*/  STL [R1+0x380], R156 ;  /* 0x0003809c01007387 */ /* 0x0003e80000100800 */
[----:B------:R1:W-:Y:S02]  /*10c20*/  STL [R1+0x3ac], R155 ;  /* 0x0003ac9b01007387 */ /* 0x0003e40000100800 */
[----:B-1----:R-:W-:-:S02]  /*10c30*/  IADD3.X R157, R245, c[0x0][0x16c], RZ, P2, !PT ;  /* 0x00005b00f59d7a10 */ /* 0x002fc400017fe4ff */
[----:B------:R-:W-:-:S03]  /*10c40*/  IADD3 R156, P2, R246, c[0x0][0x168], RZ ;  /* 0x00005a00f69c7a10 */ /* 0x000fc60007f5e0ff */
[----:B------:R1:W-:Y:S01]  /*10c50*/  STL [R1+0x388], R157 ;  /* 0x0003889d01007387 */ /* 0x0003e20000100800 */
[----:B------:R-:W-:-:S03]  /*10c60*/  IADD3.X R155, R247, c[0x0][0x16c], RZ, P4, !PT ;  /* 0x00005b00f79b7a10 */ /* 0x000fc600027fe4ff */
[----:B------:R1:W-:Y:S04]  /*10c70*/  STL [R1+0x3b4], R156 ;  /* 0x0003b49c01007387 */ /* 0x0003e80000100800 */
[----:B------:R1:W-:Y:S02]  /*10c80*/  STL [R1+0x390], R155 ;  /* 0x0003909b01007387 */ /* 0x0003e40000100800 */
[----:B-1----:R-:W-:Y:S02]  /*10c90*/  IADD3 R157, P4, R248, c[0x0][0x168], RZ ;  /* 0x00005a00f89d7a10 */ /* 0x002fe40007f9e0ff */
[----:B------:R-:W-:-:S03]  /*10ca0*/  IADD3.X R156, R249, c[0x0][0x16c], RZ, P5, !PT ;  /* 0x00005b00f99c7a10 */ /* 0x000fc60002ffe4ff */
[----:B------:R1:W-:Y:S01]  /*10cb0*/  STL [R1+0x3bc], R157 ;  /* 0x0003bc9d01007387 */ /* 0x0003e20000100800 */
[----:B------:R-:W-:-:S03]  /*10cc0*/  IADD3 R155, P5, R250, c[0x0][0x168], RZ ;  /* 0x00005a00fa9b7a10 */ /* 0x000fc60007fbe0ff */
[----:B------:R1:W-:Y:S04]  /*10cd0*/  STL [R1+0x398], R156 ;  /* 0x0003989c01007387 */ /* 0x0003e80000100800 */
[----:B------:R2:W-:Y:S01]  /*10ce0*/  STL [R1+0x3c4], R155 ;  /* 0x0003c49b01007387 */ /* 0x0005e20000100800 */
[----:B-1----:R-:W-:Y:S02]  /*10cf0*/  IADD3.X R157, R251, c[0x0][0x16c], RZ, P3, !PT ;  /* 0x00005b00fb9d7a10 */ /* 0x002fe40001ffe4ff */
[----:B------:R-:W-:-:S03]  /*10d00*/  IADD3 R156, P3, R252, c[0x0][0x168], RZ ;  /* 0x00005a00fc9c7a10 */ /* 0x000fc60007f7e0ff */
[----:B------:R1:W-:Y:S04]  /*10d10*/  STL [R1+0x3a0], R157 ;  /* 0x0003a09d01007387 */ /* 0x0003e80000100800 */
[----:B------:R1:W-:Y:S01]  /*10d20*/  STL [R1+0x3cc], R156 ;  /* 0x0003cc9c01007387 */ /* 0x0003e20000100800 */
[----:B--2---:R-:W-:Y:S02]  /*10d30*/  IADD3.X R155, R154, c[0x0][0x16c], RZ, P1, !PT ;  /* 0x00005b009a9b7a10 */ /* 0x004fe40000ffe4ff */
[----:B---3--:R-:W-:-:S03]  /*10d40*/  IADD3 R154, P1, R153, c[0x0][0x168], RZ ;  /* 0x00005a00999a7a10 */ /* 0x008fc60007f3e0ff */
[----:B------:R2:W-:Y:S01]  /*10d50*/  STL [R1+0x3a8], R155 ;  /* 0x0003a89b01007387 */ /* 0x0005e20000100800 */
[----:B------:R-:W-:-:S03]  /*10d60*/  IADD3.X R153, R67, c[0x0][0x16c], RZ, P2, !PT ;  /* 0x00005b0043997a10 */ /* 0x000fc600017fe4ff */
[----:B------:R2:W-:Y:S01]  /*10d70*/  STL [R1+0x3d4], R154 ;  /* 0x0003d49a01007387 */ /* 0x0005e20000100800 */
[----:B------:R-:W-:-:S03]  /*10d80*/  IADD3 R67, P2, R66, c[0x0][0x168], RZ ;  /* 0x00005a0042437a10 */ /* 0x000fc60007f5e0ff */
        /* <DEDUP_REMOVED lines=18> */
[----:B------:R-:W3:Y:S01]  /*10eb0*/  LDL.LU R29, [R1+0x1ac] ;  /* 0x0001ac00011d7983 */ /* 0x000ee20000300800 */
[----:B----4-:R-:W-:-:S03]  /*10ec0*/  IADD3 R56, P2, R56, c[0x0][0x168], RZ ;  /* 0x00005a0038387a10 */ /* 0x010fc60007f5e0ff */
[----:B------:R4:W-:Y:S01]  /*10ed0*/  STL [R1+0x3fc], R58 ;  /* 0x0003fc3a01007387 */ /* 0x0009e20000100800 */
[----:B------:R-:W-:-:S03]  /*10ee0*/  IADD3.X R35, R35, c[0x0][0x16c], RZ, P4, !PT ;  /* 0x00005b0023237a10 */ /* 0x000fc600027fe4ff */
[----:B------:R1:W-:Y:S01]  /*10ef0*/  STL [R1+0x3d8], R57 ;  /* 0x0003d83901007387 */ /* 0x0003e20000100800 */
[----:B------:R-:W-:-:S03]  /*10f00*/  IADD3 R34, P4, R34, c[0x0][0x168], RZ ;  /* 0x00005a0022227a10 */ /* 0x000fc60007f9e0ff */
[----:B------:R-:W-:Y:S01]  /*10f10*/  STL [R1+0x404], R56 ;  /* 0x0004043801007387 */ /* 0x000fe20000100800 */
[----:B------:R-:W-:-:S03]  /*10f20*/  IADD3.X R31, R31, c[0x0][0x16c], RZ, P5, !PT ;  /* 0x00005b001f1f7a10 */ /* 0x000fc60002ffe4ff */
[----:B------:R-:W-:Y:S01]  /*10f30*/  STL [R1+0x3e0], R35 ;  /* 0x0003e02301007387 */ /* 0x000fe20000100800 */
[----:B------:R-:W-:-:S03]  /*10f40*/  IADD3 R30, P5, R30, c[0x0][0x168], RZ ;  /* 0x00005a001e1e7a10 */ /* 0x000fc60007fbe0ff */
[----:B------:R-:W-:Y:S01]  /*10f50*/  STL [R1+0x40c], R34 ;  /* 0x00040c2201007387 */ /* 0x000fe20000100800 */
[----:B------:R-:W-:-:S03]  /*10f60*/  IADD3.X R28, R28, c[0x0][0x16c], RZ, P3, !PT ;  /* 0x00005b001c1c7a10 */ /* 0x000fc60001ffe4ff */
[----:B------:R-:W-:Y:S04]  /*10f70*/  STL [R1+0x3e8], R31 ;  /* 0x0003e81f01007387 */ /* 0x000fe80000100800 */
[----:B------:R-:W3:Y:S04]  /*10f80*/  LDL.LU R165, [R1+0x1c0] ;  /* 0x0001c00001a57983 */ /* 0x000ee80000300800 */
[----:B------:R-:W-:Y:S04]  /*10f90*/  STL [R1+0x414], R30 ;  /* 0x0004141e01007387 */ /* 0x000fe80000100800 */
        /* <DEDUP_REMOVED lines=8> */
[----:B-1----:R-:W3:Y:S04]  /*11020*/  LDL.LU R157, [R1+0x1e8] ;  /* 0x0001e800019d7983 */ /* 0x002ee80000300800 */
[----:B------:R-:W3:Y:S04]  /*11030*/  LDL.LU R156, [R1+0x420] ;  /* 0x00042000019c7983 */ /* 0x000ee80000300800 */
[----:B--2---:R-:W2:Y:S04]  /*11040*/  LDL.LU R155, [R1+0x428] ;  /* 0x00042800019b7983 */ /* 0x004ea80000300800 */
[----:B------:R-:W2:Y:S04]  /*11050*/  LDL.LU R154, [R1+0x430] ;  /* 0x00043000019a7983 */ /* 0x000ea80000300800 */
        /* <DEDUP_REMOVED lines=9> */
[----:B----4-:R-:W4:Y:S04]  /*110f0*/  LDL.LU R58, [R1+0x474] ;  /* 0x00047400013a7983 */ /* 0x010f280000300800 */
[----:B------:R-:W4:Y:S04]  /*11100*/  LDL.LU R57, [R1+0x478] ;  /* 0x0004780001397983 */ /* 0x000f280000300800 */
[----:B------:R-:W4:Y:S04]  /*11110*/  LDL.LU R28, [R1+0x47c] ;  /* 0x00047c00011c7983 */ /* 0x000f280000300800 */
[----:B------:R-:W4:Y:S04]  /*11120*/  LDL.LU R56, [R1+0x480] ;  /* 0x0004800001387983 */ /* 0x000f280000300800 */
[----:B------:R-:W4:Y:S01]  /*11130*/  LDL.LU R35, [R1+0x484] ;  /* 0x0004840001237983 */ /* 0x000f220000300800 */
[----:B---3--:R-:W-:-:S05]  /*11140*/  IADD3 R29, P3, R29, c[0x0][0x168], RZ ;  /* 0x00005a001d1d7a10 */ /* 0x008fca0007f7e0ff */
[----:B------:R1:W-:Y:S04]  /*11150*/  STL [R1+0x41c], R29 ;  /* 0x00041c1d01007387 */ /* 0x0003e80000100800 */
[----:B------:R-:W3:Y:S04]  /*11160*/  LDL.LU R34, [R1+0x488] ;  /* 0x0004880001227983 */ /* 0x000ee80000300800 */
[----:B------:R-:W3:Y:S04]  /*11170*/  LDL.LU R31, [R1+0x48c] ;  /* 0x00048c00011f7983 */ /* 0x000ee80000300800 */
[----:B------:R-:W3:Y:S04]  /*11180*/  LDL.LU R30, [R1+0x490] ;  /* 0x00049000011e7983 */ /* 0x000ee80000300800 */
[----:B-1----:R-:W3:Y:S01]  /*11190*/  LDL.LU R29, [R1+0x494] ;  /* 0x00049400011d7983 */ /* 0x002ee20000300800 */
[----:B------:R-:W-:-:S02]  /*111a0*/  IADD3.X R166, R165, c[0x0][0x16c], RZ, P1, !PT ;  /* 0x00005b00a5a67a10 */ /* 0x000fc40000ffe4ff */
[----:B------:R-:W-:-:S03]  /*111b0*/  IADD3 R165, P1, R164, c[0x0][0x168], RZ ;  /* 0x00005a00a4a57a10 */ /* 0x000fc60007f3e0ff */
[----:B------:R-:W-:Y:S01]  /*111c0*/  STL [R1+0x3f8], R166 ;  /* 0x0003f8a601007387 */ /* 0x000fe20000100800 */
        /* <DEDUP_REMOVED lines=16> */
[----:B--2---:R-:W-:-:S03]  /*112d0*/  IADD3.X R156, R155, c[0x0][0x16c], RZ, P1, !PT ;  /* 0x00005b009b9c7a10 */ /* 0x004fc60000ffe4ff */
        /* <DEDUP_REMOVED lines=21> */
[----:B----4-:R-:W-:-:S03]  /*11430*/  IADD3 R59, P1, R58, c[0x0][0x168], RZ ;  /* 0x00005a003a3b7a10 */ /* 0x010fc60007f3e0ff */
[----:B------:R4:W-:Y:S01]  /*11440*/  STL [R1+0x448], R60 ;  /* 0x0004483c01007387 */ /* 0x0009e20000100800 */
[----:B------:R-:W-:-:S03]  /*11450*/  IADD3.X R58, R57, c[0x0][0x16c], RZ, P2, !PT ;  /* 0x00005b00393a7a10 */ /* 0x000fc600017fe4ff */
[----:B------:R1:W-:Y:S01]  /*11460*/  STL [R1+0x474], R59 ;  /* 0x0004743b01007387 */ /* 0x0003e20000100800 */
[----:B------:R-:W-:-:S03]  /*11470*/  IADD3 R57, P2, R28, c[0x0][0x168], RZ ;  /* 0x00005a001c397a10 */ /* 0x000fc60007f5e0ff */
[----:B------:R-:W4:Y:S01]  /*11480*/  LDL.LU R28, [R1+0x498] ;  /* 0x00049800011c7983 */ /* 0x000f220000300800 */
[----:B------:R-:W-:-:S03]  /*11490*/  IADD3.X R56, R56, c[0x0][0x16c], RZ, P4, !PT ;  /* 0x00005b0038387a10 */ /* 0x000fc600027fe4ff */
[----:B------:R1:W-:Y:S01]  /*114a0*/  STL [R1+0x450], R58 ;  /* 0x0004503a01007387 */ /* 0x0003e20000100800 */
[----:B------:R-:W-:-:S03]  /*114b0*/  IADD3 R35, P4, R35, c[0x0][0x168], RZ ;  /* 0x00005a0023237a10 */ /* 0x000fc60007f9e0ff */
[----:B------:R1:W-:Y:S04]  /*114c0*/  STL [R1+0x47c], R57 ;  /* 0x00047c3901007387 */ /* 0x0003e80000100800 */
[----:B------:R-:W-:Y:S04]  /*114d0*/  STL [R1+0x458], R56 ;  /* 0x0004583801007387 */ /* 0x000fe80000100800 */
[----:B------:R-:W-:Y:S01]  /*114e0*/  STL [R1+0x484], R35 ;  /* 0x0004842301007387 */ /* 0x000fe20000100800 */
[----:B---3--:R-:W-:Y:S02]  /*114f0*/  IADD3.X R34, R34, c[0x0][0x16c], RZ, P5, !PT ;  /* 0x00005b0022227a10 */ /* 0x008fe40002ffe4ff */
[----:B------:R-:W-:-:S03]  /*11500*/  IADD3 R31, P5, R31, c[0x0][0x168], RZ ;  /* 0x00005a001f1f7a10 */ /* 0x000fc60007fbe0ff */
[----:B------:R-:W-:Y:S01]  /*11510*/  STL [R1+0x460], R34 ;  /* 0x0004602201007387 */ /* 0x000fe20000100800 */
[----:B------:R-:W-:-:S03]  /*11520*/  IADD3.X R30, R30, c[0x0][0x16c], RZ, P3, !PT ;  /* 0x00005b001e1e7a10 */ /* 0x000fc60001ffe4ff */
[----:B------:R-:W-:Y:S01]  /*11530*/  STL [R1+0x48c], R31 ;  /* 0x00048c1f01007387 */ /* 0x000fe20000100800 */
[----:B------:R-:W-:-:S03]  /*11540*/  IADD3 R29, P3, R29, c[0x0][0x168], RZ ;  /* 0x00005a001d1d7a10 */ /* 0x000fc60007f7e0ff */
[----:B-1----:R-:W3:Y:S04]  /*11550*/  LDL.LU R165, [R1+0x49c] ;  /* 0x00049c0001a57983 */ /* 0x002ee80000300800 */
        /* <DEDUP_REMOVED lines=24> */
[----:B-1----:R-:W4:Y:S04]  /*116e0*/  LDL.LU R29, [R1+0x4f8] ;  /* 0x0004f800011d7983 */ /* 0x002f280000300800 */
[----:B------:R-:W4:Y:S04]  /*116f0*/  LDL.LU R56, [R1+0x4fc] ;  /* 0x0004fc0001387983 */ /* 0x000f280000300800 */
[----:B------:R-:W4:Y:S01]  /*11700*/  LDL.LU R35, [R1+0x500] ;  /* 0x0005000001237983 */ /* 0x000f220000300800 */
[----:B------:R-:W-:-:S05]  /*11710*/  IADD3.X R28, R28, c[0x0][0x16c], RZ, P1, !PT ;  /* 0x00005b001c1c7a10 */ /* 0x000fca0000ffe4ff */
[----:B------:R1:W-:Y:S04]  /*11720*/  STL [R1+0x470], R28 ;  /* 0x0004701c01007387 */ /* 0x0003e80000100800 */
[----:B------:R-:W4:Y:S04]  /*11730*/  LDL.LU R34, [R1+0x504] ;  /* 0x0005040001227983 */ /* 0x000f280000300800 */
[----:B------:R-:W4:Y:S04]  /*11740*/  LDL.LU R31, [R1+0x508] ;  /* 0x00050800011f7983 */ /* 0x000f280000300800 */
[----:B------:R-:W4:Y:S04]  /*11750*/  LDL.LU R30, [R1+0x50c] ;  /* 0x00050c00011e7983 */ /* 0x000f280000300800 */
[----:B-1----:R-:W4:Y:S01]  /*11760*/  LDL.LU R28, [R1+0x510] ;  /* 0x00051000011c7983 */ /* 0x002f220000300800 */
[----:B---3--:R-:W-:-:S02]  /*11770*/  IADD3 R166, P1, R165, c[0x0][0x168], RZ ;  /* 0x00005a00a5a67a10 */ /* 0x008fc40007f3e0ff */
[----:B------:R-:W-:-:S03]  /*11780*/  IADD3.X R165, R164, c[0x0][0x16c], RZ, P2, !PT ;  /* 0x00005b00a4a57a10 */ /* 0x000fc600017fe4ff */
[----:B------:R-:W-:Y:S01]  /*11790*/  STL [R1+0x49c], R166 ;  /* 0x00049ca601007387 */ /* 0x000fe20000100800 */
        /* <DEDUP_REMOVED lines=12> */
[----:B--2---:R-:W-:-:S03]  /*11860*/  IADD3 R158, P3, R157, c[0x0][0x168], RZ ;  /* 0x00005a009d9e7a10 */ /* 0x004fc60007f7e0ff */
        /* <DEDUP_REMOVED lines=21> */
[----:B----4-:R-:W-:-:S03]  /*119c0*/  IADD3.X R61, R60, c[0x0][0x16c], RZ, P1, !PT ;  /* 0x00005b003c3d7a10 */ /* 0x010fc60000ffe4ff */
        /* <DEDUP_REMOVED lines=8> */
[----:B------:R-:W4:Y:S01]  /*11a50*/  LDL.LU R29, [R1+0x514] ;  /* 0x00051400011d7983 */ /* 0x000f220000300800 */
[----:B------:R-:W-:-:S03]  /*11a60*/  IADD3 R56, P4, R56, c[0x0][0x168], RZ ;  /* 0x00005a0038387a10 */ /* 0x000fc60007f9e0ff */
[----:B------:R1:W-:Y:S01]  /*11a70*/  STL [R1+0x4f4], R58 ;  /* 0x0004f43a01007387 */ /* 0x0003e20000100800 */
[----:B------:R-:W-:-:S03]  /*11a80*/  IADD3.X R35, R35, c[0x0][0x16c], RZ, P5, !PT ;  /* 0x00005b0023237a10 */ /* 0x000fc60002ffe4ff */
[----:B------:R1:W-:Y:S04]  /*11a90*/  STL [R1+0x4d0], R57 ;  /* 0x0004d03901007387 */ /* 0x0003e80000100800 */
[----:B------:R-:W-:Y:S01]  /*11aa0*/  STL [R1+0x4fc], R56 ;  /* 0x0004fc3801007387 */ /* 0x000fe20000100800 */
[----:B------:R-:W-:-:S03]  /*11ab0*/  IADD3 R34, P5, R34, c[0x0][0x168], RZ ;  /* 0x00005a0022227a10 */ /* 0x000fc60007fbe0ff */
[----:B------:R-:W-:Y:S01]  /*11ac0*/  STL [R1+0x4d8], R35 ;  /* 0x0004d82301007387 */ /* 0x000fe20000100800 */
[----:B------:R-:W-:-:S03]  /*11ad0*/  IADD3.X R31, R31, c[0x0][0x16c], RZ, P3, !PT ;  /* 0x00005b001f1f7a10 */ /* 0x000fc60001ffe4ff */
[----:B------:R-:W-:Y:S01]  /*11ae0*/  STL [R1+0x504], R34 ;  /* 0x0005042201007387 */ /* 0x000fe20000100800 */
[----:B------:R-:W-:-:S03]  /*11af0*/  IADD3 R30, P3, R30, c[0x0][0x168], RZ ;  /* 0x00005a001e1e7a10 */ /* 0x000fc60007f7e0ff */
[----:B------:R-:W-:Y:S01]  /*11b00*/  STL [R1+0x4e0], R31 ;  /* 0x0004e01f01007387 */ /* 0x000fe20000100800 */
[----:B------:R-:W-:-:S03]  /*11b10*/  IADD3.X R28, R28, c[0x0][0x16c], RZ, P1, !PT ;  /* 0x00005b001c1c7a10 */ /* 0x000fc60000ffe4ff */
[----:B-1----:R-:W4:Y:S04]  /*11b20*/  LDL.LU R165, [R1+0x518] ;  /* 0x0005180001a57983 */ /* 0x002f280000300800 */
[----:B------:R-:W-:Y:S04]  /*11b30*/  STL [R1+0x50c], R30 ;  /* 0x00050c1e01007387 */ /* 0x000fe80000100800 */
[----:B---3--:R-:W3:Y:S04]  /*11b40*/  LDL.LU R164, [R1+0x51c] ;  /* 0x00051c0001a47983 */ /* 0x008ee80000300800 */
[----:B------:R1:W-:Y:S04]  /*11b50*/  STL [R1+0x4e8], R28 ;  /* 0x0004e81c01007387 */ /* 0x0003e80000100800 */
        /* <DEDUP_REMOVED lines=21> */
[----:B-1----:R-:W2:Y:S04]  /*11cb0*/  LDL.LU R28, [R1+0x578] ;  /* 0x00057800011c7983 */ /* 0x002ea80000300800 */
[----:B------:R-:W2:Y:S04]  /*11cc0*/  LDL.LU R56, [R1+0x57c] ;  /* 0x00057c0001387983 */ /* 0x000ea80000300800 */
[----:B------:R-:W2:Y:S01]  /*11cd0*/  LDL.LU R35, [R1+0x570] ;  /* 0x0005700001237983 */ /* 0x000ea20000300800 */
[----:B----4-:R-:W-:-:S05]  /*11ce0*/  IADD3 R29, P1, R29, c[0x0][0x168], RZ ;  /* 0x00005a001d1d7a10 */ /* 0x010fca0007f3e0ff */
[----:B------:R1:W-:Y:S04]  /*11cf0*/  STL [R1+0x514], R29 ;  /* 0x0005141d01007387 */ /* 0x0003e80000100800 */
[----:B------:R-:W4:Y:S04]  /*11d00*/  LDL.LU R34, [R1+0x584] ;  /* 0x0005840001227983 */ /* 0x000f280000300800 */
[----:B------:R-:W4:Y:S04]  /*11d10*/  LDL.LU R31, [R1+0x580] ;  /* 0x00058000011f7983 */ /* 0x000f280000300800 */
[----:B------:R-:W4:Y:S04]  /*11d20*/  LDL.LU R30, [R1+0x58c] ;  /* 0x00058c00011e7983 */ /* 0x000f280000300800 */
[----:B-1----:R-:W4:Y:S01]  /*11d30*/  LDL.LU R29, [R1+0x588] ;  /* 0x00058800011d7983 */ /* 0x002f220000300800 */
[----:B------:R-:W-:-:S02]  /*11d40*/  IADD3.X R166, R165, c[0x0][0x16c], RZ, P2, !PT ;  /* 0x00005b00a5a67a10 */ /* 0x000fc400017fe4ff */
[----:B---3--:R-:W-:-:S03]  /*11d50*/  IADD3 R165, P2, R164, c[0x0][0x168], RZ ;  /* 0x00005a00a4a57a10 */ /* 0x008fc60007f5e0ff */
        /* <DEDUP_REMOVED lines=49> */
[----:B------:R1:W-:Y:S04]  /*12070*/  STL [R1+0x550], R56 ;  /* 0x0005503801007387 */ /* 0x0003e80000100800 */
[----:B------:R1:W-:Y:S01]  /*12080*/  STL [R1+0x57c], R35 ;  /* 0x00057c2301007387 */ /* 0x0003e20000100800 */
[----:B----4-:R-:W-:Y:S02]  /*12090*/  IADD3.X R34, R34, c[0x0][0x16c], RZ, P3, !PT ;  /* 0x00005b0022227a10 */ /* 0x010fe40001ffe4ff */
[----:B------:R-:W-:-:S03]  /*120a0*/  IADD3 R31, P3, R31, c[0x0][0x168], RZ ;  /* 0x00005a001f1f7a10 */ /* 0x000fc60007f7e0ff */
[----:B------:R4:W-:Y:S01]  /*120b0*/  STL [R1+0x558], R34 ;  /* 0x0005582201007387 */ /* 0x0009e20000100800 */
[----:B------:R-:W-:-:S03]  /*120c0*/  IADD3.X R30, R30, c[0x0][0x16c], RZ, P1, !PT ;  /* 0x00005b001e1e7a10 */ /* 0x000fc60000ffe4ff */
[----:B------:R4:W-:Y:S01]  /*120d0*/  STL [R1+0x584], R31 ;  /* 0x0005841f01007387 */ /* 0x0009e20000100800 */
[----:B------:R-:W-:-:S03]  /*120e0*/  IADD3 R29, P1, R29, c[0x0][0x168], RZ ;  /* 0x00005a001d1d7a10 */ /* 0x000fc60007f3e0ff */
[----:B-1----:R-:W2:Y:S04]  /*120f0*/  LDL.LU R165, [R1+0x598] ;  /* 0x0005980001a57983 */ /* 0x002ea80000300800 */
[----:B------:R1:W-:Y:S04]  /*12100*/  STL [R1+0x560], R30 ;  /* 0x0005601e01007387 */ /* 0x0003e80000100800 */
[----:B---3--:R-:W3:Y:S04]  /*12110*/  LDL.LU R164, [R1+0x59c] ;  /* 0x00059c0001a47983 */ /* 0x008ee80000300800 */
[----:B------:R1:W-:Y:S04]  /*12120*/  STL [R1+0x58c], R29 ;  /* 0x00058c1d01007387 */ /* 0x0003e80000100800 */
[----:B------:R-:W3:Y:S04]  /*12130*/  LDL.LU R163, [R1+0x590] ;  /* 0x0005900001a37983 */ /* 0x000ee80000300800 */
[----:B------:R-:W3:Y:S04]  /*12140*/  LDL.LU R162, [R1+0x5a4] ;  /* 0x0005a40001a27983 */ /* 0x000ee80000300800 */
[----:B----4-:R-:W4:Y:S04]  /*12150*/  LDL.LU R161, [R1+0x5a0] ;  /* 0x0005a00001a17983 */ /* 0x010f280000300800 */
        /* <DEDUP_REMOVED lines=20> */
[----:B------:R-:W4:Y:S01]  /*122a0*/  LDL R34, [R1+0x690] ;  /* 0x0006900001227983 */ /* 0x000f220000100800 */
[----:B------:R-:W-:-:S05]  /*122b0*/  IADD3.X R28, R28, c[0x0][0x16c], RZ, P2, !PT ;  /* 0x00005b001c1c7a10 */ /* 0x000fca00017fe4ff */
[----:B------:R1:W-:Y:S04]  /*122c0*/  STL [R1+0x568], R28 ;  /* 0x0005681c01007387 */ /* 0x0003e80000100800 */
[----:B------:R-:W4:Y:S04]  /*122d0*/  LDL.LU R31, [R1+0x684] ;  /* 0x00068400011f7983 */ /* 0x000f280000300800 */
[----:B-1----:R-:W4:Y:S04]  /*122e0*/  LDL R30, [R1+0x688] ;  /* 0x00068800011e7983 */ /* 0x002f280000100800 */
[----:B------:R-:W4:Y:S04]  /*122f0*/  LDL R29, [R1+0x68c] ;  /* 0x00068c00011d7983 */ /* 0x000f280000100800 */
[----:B------:R-:W4:Y:S01]  /*12300*/  LDL.LU R28, [R1+0x5f8] ;  /* 0x0005f800011c7983 */ /* 0x000f220000300800 */
[----:B--2---:R-:W-:-:S02]  /*12310*/  IADD3 R166, P2, R165, c[0x0][0x168], RZ ;  /* 0x00005a00a5a67a10 */ /* 0x004fc40007f5e0ff */
[----:B---3--:R-:W-:-:S03]  /*12320*/  IADD3.X R165, R164, c[0x0][0x16c], RZ, P4, !PT ;  /* 0x00005b00a4a57a10 */ /* 0x008fc600027fe4ff */
[----:B------:R-:W-:Y:S01]  /*12330*/  STL [R1+0x594], R166 ;  /* 0x000594a601007387 */ /* 0x000fe20000100800 */
[----:B------:R-:W-:-:S03]  /*12340*/  IADD3 R164, P4, R163, c[0x0][0x168], RZ ;  /* 0x00005a00a3a47a10 */ /* 0x000fc60007f9e0ff */
[----:B------:R-:W-:Y:S01]  /*12350*/  STL [R1+0x570], R165 ;  /* 0x000570a501007387 */ /* 0x000fe20000100800 */
[----:B------:R-:W-:-:S03]  /*12360*/  IADD3.X R163, R162, c[0x0][0x16c], RZ, P5, !PT ;  /* 0x00005b00a2a37a10 */ /* 0x000fc60002ffe4ff */
[----:B------:R-:W-:Y:S01]  /*12370*/  STL [R1+0x59c], R164 ;  /* 0x00059ca401007387 */ /* 0x000fe20000100800 */
[----:B----4-:R-:W-:-:S03]  /*12380*/  IADD3 R162, P5, R161, c[0x0][0x168], RZ ;  /* 0x00005a00a1a27a10 */ /* 0x010fc60007fbe0ff */
[----:B------:R-:W-:Y:S01]  /*12390*/  STL [R1+0x578], R163 ;  /* 0x000578a301007387 */ /* 0x000fe20000100800 */
[----:B------:R-:W-:-:S03]  /*123a0*/  IADD3.X R161, R160, c[0x0][0x16c], RZ, P3, !PT ;  /* 0x00005b00a0a17a10 */ /* 0x000fc60001ffe4ff */
        /* <DEDUP_REMOVED lines=38> */
[----:B------:R-:W2:Y:S04]  /*12610*/  LDL.LU R2, [R1+0x6f4] ;  /* 0x0006f40001027983 */ /* 0x000ea80000300800 */
[----:B------:R1:W-:Y:S04]  /*12620*/  STL [R1+0x5c8], R56 ;  /* 0x0005c83801007387 */ /* 0x0003e80000100800 */
[----:B------:R-:W-:Y:S01]  /*12630*/  STL [R1+0x5f4], R57 ;  /* 0x0005f43901007387 */ /* 0x000fe20000100800 */
[----:B-1----:R-:W-:Y:S02]  /*12640*/  IADD3.X R56, R35, c[0x0][0x16c], RZ, P3, !PT ;  /* 0x00005b0023387a10 */ /* 0x002fe40001ffe4ff */
[----:B------:R-:W-:-:S02]  /*12650*/  IADD3 R35, P3, R34, c[0x0][0x168], RZ ;  /* 0x00005a0022237a10 */ /* 0x000fc40007f7e0ff */
[----:B------:R-:W-:Y:S02]  /*12660*/  IADD3.X R34, R31, c[0x0][0x16c], RZ, P1, !PT ;  /* 0x00005b001f227a10 */ /* 0x000fe40000ffe4ff */
[----:B------:R-:W-:Y:S01]  /*12670*/  IADD3.X R31, R30, c[0x0][0x16c], RZ, P2, !PT ;  /* 0x00005b001e1f7a10 */ /* 0x000fe200017fe4ff */
[----:B------:R-:W-:Y:S01]  /*12680*/  STL [R1+0x5d0], R56 ;  /* 0x0005d03801007387 */ /* 0x000fe20000100800 */
[----:B------:R-:W-:-:S03]  /*12690*/  IADD3.X R30, R29, c[0x0][0x16c], RZ, P4, !PT ;  /* 0x00005b001d1e7a10 */ /* 0x000fc600027fe4ff */
[----:B------:R-:W-:Y:S01]  /*126a0*/  STL [R1+0x5fc], R35 ;  /* 0x0005fc2301007387 */ /* 0x000fe20000100800 */
[----:B------:R-:W-:-:S03]  /*126b0*/  IADD3.X R28, R28, c[0x0][0x16c], RZ, P5, !PT ;  /* 0x00005b001c1c7a10 */ /* 0x000fc60002ffe4ff */
[----:B------:R-:W-:Y:S04]  /*126c0*/  STL [R1+0x5d8], R34 ;  /* 0x0005d82201007387 */ /* 0x000fe80000100800 */
[----:B------:R-:W-:Y:S04]  /*126d0*/  STL [R1+0x5e0], R31 ;  /* 0x0005e01f01007387 */ /* 0x000fe80000100800 */
[----:B------:R-:W-:Y:S01]  /*126e0*/  STL [R1+0x5e8], R30 ;  /* 0x0005e81e01007387 */ /* 0x000fe20000100800 */
[----:B--2---:R-:W-:-:S03]  /*126f0*/  IADD3.X R29, R2, c[0x0][0x16c], RZ, P3, !PT ;  /* 0x00005b00021d7a10 */ /* 0x004fc60001ffe4ff */
[----:B------:R1:W5:Y:S04]  /*12700*/  LDL.LU R2, [R1+0x6f0] ;  /* 0x0006f00001027983 */ /* 0x0003680000300800 */
[----:B------:R2:W-:Y:S04]  /*12710*/  STL [R1+0x5f0], R28 ;  /* 0x0005f01c01007387 */ /* 0x0005e80000100800 */
[----:B------:R-:W3:Y:S01]  /*12720*/  LDL R65, [R1+0x60c] ;  /* 0x00060c0001417983 */ /* 0x000ee20000100800 */
[----:B--2---:R-:W-:-:S03]  /*12730*/  IADD3.X R28, R152, c[0x0][0x164], RZ, P0, !PT ;  /* 0x00005900981c7a10 */ /* 0x004fc600007fe4ff */
[----:B------:R-:W-:Y:S04]  /*12740*/  STL [R1+0x5f8], R29 ;  /* 0x0005f81d01007387 */ /* 0x000fe80000100800 */
[----:B------:R2:W-:Y:S01]  /*12750*/  STL [R1+0x1dc], R28 ;  /* 0x0001dc1c01007387 */ /* 0x0005e20000100800 */
[C---:B------:R-:W-:Y:S02]  /*12760*/  LOP3.LUT R138, R33.reuse, 0x1e, RZ, 0xfc, !PT ;  /* 0x0000001e218a7812 */ /* 0x040fe400078efcff */
[----:B------:R-:W-:Y:S01]  /*12770*/  LOP3.LUT R33, R33, 0x18, RZ, 0xfc, !PT ;  /* 0x0000001821217812 */ /* 0x000fe200078efcff */
[----:B------:R-:W-:Y:S02]  /*12780*/  CS2R R120, SRZ ;  /* 0x0000000000787805 */ /* 0x000fe4000001ff00 */
[----:B------:R-:W-:Y:S01]  /*12790*/  IMAD R6, R138, c[0x0][0x188], RZ ;  /* 0x000062008a067a24 */ /* 0x000fe200078e02ff */
[----:B------:R-:W-:Y:S01]  /*127a0*/  CS2R R122, SRZ ;  /* 0x00000000007a7805 */ /* 0x000fe2000001ff00 */
[----:B------:R-:W-:Y:S01]  /*127b0*/  IMAD R6, R33, c[0x0][0x188], RZ ;  /* 0x0000620021067a24 */ /* 0x000fe200078e02ff */
        /* <DEDUP_REMOVED lines=66> */
[----:B--2---:R-:W-:Y:S01]  /*12be0*/  CS2R R28, SRZ ;  /* 0x00000000001c7805 */ /* 0x004fe2000001ff00 */
        /* <DEDUP_REMOVED lines=13> */
[----:B------:R-:W-:-:S02]  /*12cc0*/  UIADD3 UR5, UR5, -0x40, URZ ;  /* 0xffffffc005057890 */ /* 0x000fc4000fffe03f */
[----:B------:R-:W-:Y:S01]  /*12cd0*/  UMOV UR4, URZ ;  /* 0x0000003f00047c82 */ /* 0x000fe20008000000 */
[C---:B---3--:R-:W-:Y:S02]  /*12ce0*/  LOP3.LUT R164, R65.reuse, 0x20, RZ, 0x3c, !PT ;  /* 0x0000002041a47812 */ /* 0x048fe400078e3cff */
[C---:B------:R-:W-:Y:S02]  /*12cf0*/  LOP3.LUT R67, R65.reuse, 0x40, RZ, 0x3c, !PT ;  /* 0x0000004041437812 */ /* 0x040fe400078e3cff */
[----:B------:R-:W-:Y:S02]  /*12d00*/  LOP3.LUT R66, R65, 0x60, RZ, 0x3c, !PT ;  /* 0x0000006041427812 */ /* 0x000fe400078e3cff */
[----:B------:R-:W-:Y:S02]  /*12d10*/  IADD3 R65, R64, -0x2, RZ ;  /* 0xfffffffe40417810 */ /* 0x000fe40007ffe0ff */
[----:B------:R-:W-:Y:S02]  /*12d20*/  LOP3.LUT R64, R0, 0x40, RZ, 0x3c, !PT ;  /* 0x0000004000407812 */ /* 0x000fe400078e3cff */
[----:B------:R1:W5:Y:S04]  /*12d30*/  LDL.LU R0, [R1+0x6ec] ;  /* 0x0006ec0001007983 */ /* 0x0003680000300800 */
[----:B------:R1:W-:Y:S02]  /*12d40*/  STL [R1+0x684], R64 ;  /* 0x0006844001007387 */ /* 0x0003e40000100800 */
.L_x_1:
[----:B-1----:R-:W2:Y:S01]  /*12d50*/  LDL.LU R64, [R1+0x1f0] ;  /* 0x0001f00001407983 */ /* 0x002ea20000300800 */
[----:B------:R-:W-:-:S04]  /*12d60*/  DEPBAR.LE SB0, 0x2 ;  /* 0x000080800000791a */ /* 0x000fc80000000000 */
[----:B------:R-:W3:Y:S04]  /*12d70*/  LDL R67, [R1+0x610] ;  /* 0x0006100001437983 */ /* 0x000ee80000100800 */
[----:B------:R-:W1:Y:S04]  /*12d80*/  S2R R65, SR_TID.X ;  /* 0x0000000000417919 */ /* 0x000e680000002100 */
[----:B-----5:R4:W-:Y:S04]  /*12d90*/  STL [R1+0x9b4], R0 ;  /* 0x0009b40001007387 */ /* 0x0209e80000100800 */
[----:B------:R-:W-:Y:S04]  /*12da0*/  STL [R1+0x9b0], R2 ;  /* 0x0009b00201007387 */ /* 0x000fe80000100800 */
[----:B------:R1:W-:Y:S02]  /*12db0*/  STL [R1+0x9a4], R3 ;  /* 0x0009a40301007387 */ /* 0x0003e40000100800 */
[----:B-1----:R-:W-:-:S02]  /*12dc0*/  LOP3.LUT R164, R65, 0x1c, RZ, 0xc0, !PT ;  /* 0x0000001c41a47812 */ /* 0x002fc400078ec0ff */
[C---:B------:R-:W-:Y:S02]  /*12dd0*/  LOP3.LUT R66, R65.reuse, 0x3, RZ, 0xc0, !PT ;  /* 0x0000000341427812 */ /* 0x040fe400078ec0ff */
[C---:B------:R-:W-:Y:S02]  /*12de0*/  LOP3.LUT R165, R65.reuse, 0x1c, RZ, 0xc0, !PT ;  /* 0x0000001c41a57812 */ /* 0x040fe400078ec0ff */
[----:B------:R-:W-:Y:S01]  /*12df0*/  LOP3.LUT R65, R65, 0x3, RZ, 0xc0, !PT ;  /* 0x0000000341417812 */ /* 0x000fe200078ec0ff */
[----:B------:R-:W-:-:S04]  /*12e00*/  IMAD R66, R66, 0x120, R164 ;  /* 0x0000012042427824 */ /* 0x000fc800078e02a4 */
[----:B------:R-:W-:Y:S01]  /*12e10*/  IMAD R65, R65, 0x120, R165 ;  /* 0x0000012041417824 */ /* 0x000fe200078e02a5 */
[----:B------:R-:W-:Y:S01]  /*12e20*/  LOP3.LUT R66, R66, 0x20, RZ, 0x3c, !PT ;  /* 0x0000002042427812 */ /* 0x000fe200078e3cff */
[----:B------:R-:W-:Y:S01]  /*12e30*/  BAR.SYNC.DEFER_BLOCKING 0x0 ;  /* 0x0000000000007b1d */ /* 0x000fe20000010000 */
[----:B--2---:R-:W-:-:S04]  /*12e40*/  IADD3 R64, R64, 0x1, RZ ;  /* 0x0000000140407810 */ /* 0x004fc80007ffe0ff */
[----:B------:R-:W-:-:S04]  /*12e50*/  ISETP.GT.AND P0, PT, R64, 0x1, PT ;  /* 0x000000014000780c */ /* 0x000fc80003f04270 */
[----:B----4-:R-:W-:-:S05]  /*12e60*/  SEL R0, R64, RZ, !P0 ;  /* 0x000000ff40007207 */ /* 0x010fca0004000000 */
[C---:B------:R-:W-:Y:S01]  /*12e70*/  IMAD R3, R0.reuse, 0x2000, R66 ;  /* 0x0000200000037824 */ /* 0x040fe200078e0242 */
[----:B------:R1:W-:Y:S01]  /*12e80*/  STL [R1+0x1f0], R0 ;  /* 0x0001f00001007387 */ /* 0x0003e20000100800 */
[C---:B---3--:R-:W-:Y:S02]  /*12e90*/  IMAD R252, R0.reuse, 0x10000, R67 ;  /* 0x0001000000fc7824 */ /* 0x048fe400078e0243 */
[----:B------:R-:W-:Y:S01]  /*12ea0*/  IMAD R65, R0, 0x2000, R65 ;  /* 0x0000200000417824 */ /* 0x000fe200078e0241 */
[----:B------:R-:W2:Y:S04]  /*12eb0*/  S2R R66, SR_TID.X ;  /* 0x0000000000427919 */ /* 0x000ea80000002100 */
[----:B------:R-:W3:Y:S04]  /*12ec0*/  LDL.LU.64 R196, [R1+0xd0] ;  /* 0x0000d00001c47983 */ /* 0x000ee80000300a00 */
[----:B------:R-:W3:Y:S04]  /*12ed0*/  LDL.LU.64 R198, [R1+0xd8] ;  /* 0x0000d80001c67983 */ /* 0x000ee80000300a00 */
[----:B------:R-:W4:Y:S04]  /*12ee0*/  LDL.LU.64 R172, [R1+0xc0] ;  /* 0x0000c00001ac7983 */ /* 0x000f280000300a00 */
[----:B------:R-:W4:Y:S04]  /*12ef0*/  LDL.LU.64 R174, [R1+0xc8] ;  /* 0x0000c80001ae7983 */ /* 0x000f280000300a00 */
[----:B------:R-:W3:Y:S01]  /*12f00*/  LDL.LU.64 R168, [R1+0xb0] ;  /* 0x0000b00001a87983 */ /* 0x000ee20000300a00 */
[----:B--2---:R-:W-:-:S03]  /*12f10*/  LOP3.LUT R164, R66, 0x1c, RZ, 0xc0, !PT ;  /* 0x0000001c42a47812 */ /* 0x004fc600078ec0ff */
[----:B------:R-:W2:Y:S01]  /*12f20*/  LDL.LU.64 R170, [R1+0xb8] ;  /* 0x0000b80001aa7983 */ /* 0x000ea20000300a00 */
[----:B------:R-:W-:-:S03]  /*12f30*/  LOP3.LUT R67, R66, 0x3, RZ, 0xc0, !PT ;  /* 0x0000000342437812 */ /* 0x000fc600078ec0ff */
[----:B------:R-:W-:Y:S02]  /*12f40*/  LDSM.16.M88.4 R204, [R252] ;  /* 0x00000000fccc783b */ /* 0x000fe40000000200 */
[----:B------:R-:W-:Y:S02]  /*12f50*/  IMAD R67, R67, 0x120, R164 ;  /* 0x0000012043437824 */ /* 0x000fe400078e02a4 */
[----:B------:R-:W2:Y:S03]  /*12f60*/  LDL.LU.64 R164, [R1+0x80] ;  /* 0x0000800001a47983 */ /* 0x000ea60000300a00 */
[----:B------:R-:W-:Y:S01]  /*12f70*/  LOP3.LUT R67, R67, 0x40, RZ, 0x3c, !PT ;  /* 0x0000004043437812 */ /* 0x000fe200078e3cff */
[----:B------:R-:W2:Y:S04]  /*12f80*/  LDL.LU.64 R166, [R1+0x88] ;  /* 0x0000880001a67983 */ /* 0x000ea80000300a00 */
[----:B------:R-:W-:Y:S01]  /*12f90*/  IMAD R2, R0, 0x2000, R67 ;  /* 0x0000200000027824 */ /* 0x000fe200078e0243 */
[C---:B------:R-:W-:Y:S01]  /*12fa0*/  LOP3.LUT R67, R66.reuse, 0x1c, RZ, 0xc0, !PT ;  /* 0x0000001c42437812 */ /* 0x040fe200078ec0ff */
[----:B------:R-:W-:Y:S01]  /*12fb0*/  LDS R188, [R65+0x20000] ;  /* 0x0200000041bc7984 */ /* 0x000fe20000000800 */
[----:B------:R-:W-:-:S03]  /*12fc0*/  LOP3.LUT R66, R66, 0x3, RZ, 0xc0, !PT ;  /* 0x0000000342427812 */ /* 0x000fc600078ec0ff */
[----:B------:R-:W-:Y:S02]  /*12fd0*/  LDS R180, [R2+0x20000] ;  /* 0x0200000002b47984 */ /* 0x000fe40000000800 */
[----:B------:R-:W-:Y:S02]  /*12fe0*/  IMAD R66, R66, 0x120, R67 ;  /* 0x0000012042427824 */ /* 0x000fe400078e0243 */
[----:B------:R-:W-:Y:S03]  /*12ff0*/  LDS R182, [R2+0x20400] ;  /* 0x0204000002b67984 */ /* 0x000fe60000000800 */
[----:B------:R-:W-:Y:S01]  /*13000*/  LOP3.LUT R66, R66, 0x60, RZ, 0x3c, !PT ;  /* 0x0000006042427812 */ /* 0x000fe200078e3cff */
[----:B------:R-:W-:Y:S04]  /*13010*/  LDS R176, [R2+0x20080] ;  /* 0x0200800002b07984 */ /* 0x000fe80000000800 */
[----:B-1----:R-:W-:Y:S01]  /*13020*/  IMAD R0, R0, 0x2000, R66 ;  /* 0x0000200000007824 */ /* 0x002fe200078e0242 */
[----:B------:R-:W-:Y:S04]  /*13030*/  LDS R178, [R2+0x20480] ;  /* 0x0204800002b27984 */ /* 0x000fe80000000800 */
[----:B------:R-:W-:Y:S04]  /*13040*/  LDS R181, [R0+0x20000] ;  /* 0x0200000000b57984 */ /* 0x000fe80000000800 */
[----:B------:R-:W4:Y:S04]  /*13050*/  LDS R183, [R0+0x20400] ;  /* 0x0204000000b77984 */ /* 0x000f280000000800 */
[----:B------:R-:W-:Y:S04]  /*13060*/  LDS R177, [R0+0x20080] ;  /* 0x0200800000b17984 */ /* 0x000fe80000000800 */
[----:B------:R-:W2:Y:S04]  /*13070*/  LDS R179, [R0+0x20480] ;  /* 0x0204800000b37984 */ /* 0x000ea80000000800 */
[----:B------:R-:W-:Y:S04]  /*13080*/  LDS R190, [R65+0x20400] ;  /* 0x0204000041be7984 */ /* 0x000fe80000000800 */
[----:B------:R-:W-:Y:S04]  /*13090*/  LDS R189, [R3+0x20000] ;  /* 0x0200000003bd7984 */ /* 0x000fe80000000800 */
[----:B------:R-:W3:Y:S04]  /*130a0*/  LDS R191, [R3+0x20400] ;  /* 0x0204000003bf7984 */ /* 0x000ee80000000800 */
[----:B------:R-:W-:Y:S04]  /*130b0*/  LDS R184, [R65+0x20080] ;  /* 0x0200800041b87984 */ /* 0x000fe80000000800 */
[----:B------:R-:W-:Y:S04]  /*130c0*/  LDS R186, [R65+0x20480] ;  /* 0x0204800041ba7984 */ /* 0x000fe80000000800 */
[----:B------:R-:W-:Y:S04]  /*130d0*/  LDS R185, [R3+0x20080] ;  /* 0x0200800003b97984 */ /* 0x000fe80000000800 */
[----:B------:R-:W1:Y:S04]  /*130e0*/  LDS R187, [R3+0x20480] ;  /* 0x0204800003bb7984 */ /* 0x000e680000000800 */
[----:B------:R-:W-:Y:S04]  /*130f0*/  STL [R1+0x1e8], R65 ;  /* 0x0001e84101007387 */ /* 0x000fe80000100800 */
[----:B------:R-:W-:Y:S04]  /*13100*/  STL [R1+0x1d4], R3 ;  /* 0x0001d40301007387 */ /* 0x000fe80000100800 */
[----:B------:R-:W-:Y:S04]  /*13110*/  STL [R1+0x1d8], R2 ;  /* 0x0001d80201007387 */ /* 0x000fe80000100800 */
[----:B------:R-:W-:Y:S04]  /*13120*/  STL [R1+0x1e4], R0 ;  /* 0x0001e40001007387 */ /* 0x000fe80000100800 */
[----:B------:R-:W3:Y:S04]  /*13130*/  LDL.LU.64 R200, [R1+0x100] ;  /* 0x0001000001c87983 */ /* 0x000ee80000300a00 */
[----:B------:R-:W3:Y:S04]  /*13140*/  LDL.LU.64 R202, [R1+0x108] ;  /* 0x0001080001ca7983 */ /* 0x000ee80000300a00 */
[----:B------:R-:W3:Y:S04]  /*13150*/  LDL.LU.64 R208, [R1+0xf0] ;  /* 0x0000f00001d07983 */ /* 0x000ee80000300a00 */
[----:B------:R-:W3:Y:S04]  /*13160*/  LDL.LU.64 R210, [R1+0xf8] ;  /* 0x0000f80001d27983 */ /* 0x000ee80000300a00 */
[----:B------:R-:W3:Y:S04]  /*13170*/  LDL.LU.64 R212, [R1+0xe0] ;  /* 0x0000e00001d47983 */ /* 0x000ee80000300a00 */
[----:B------:R-:W-:Y:S04]  /*13180*/  LDS R64, [R2+0x20880] ;  /* 0x0208800002407984 */ /* 0x000fe80000000800 */
[----:B------:R-:W-:Y:S04]  /*13190*/  LDS R66, [R2+0x20c80] ;  /* 0x020c800002427984 */ /* 0x000fe80000000800 */
[----:B------:R-:W-:Y:S04]  /*131a0*/  LDS R67, [R0+0x20c80] ;  /* 0x020c800000437984 */ /* 0x000fe80000000800 */
[----:B------:R-:W3:Y:S04]  /*131b0*/  LDL.LU.64 R214, [R1+0xe8] ;  /* 0x0000e80001d67983 */ /* 0x000ee80000300a00 */
[----:B------:R-:W3:Y:S04]  /*131c0*/  LDL.LU.64 R220, [R1+0xa0] ;  /* 0x0000a00001dc7983 */ /* 0x000ee80000300a00 */
[----:B------:R-:W3:Y:S04]  /*131d0*/  LDL.LU.64 R222, [R1+0xa8] ;  /* 0x0000a80001de7983 */ /* 0x000ee80000300a00 */
[----:B------:R-:W3:Y:S04]  /*131e0*/  LDL.LU.64 R248, [R1+0x30] ;  /* 0x0000300001f87983 */ /* 0x000ee80000300a00 */
[----:B------:R-:W3:Y:S04]  /*131f0*/  LDL.LU.64 R250, [R1+0x38] ;  /* 0x0000380001fa7983 */ /* 0x000ee80000300a00 */
[----:B------:R-:W3:Y:S04]  /*13200*/  LDL.LU.64 R244, [R1+0x20] ;  /* 0x0000200001f47983 */ /* 0x000ee80000300a00 */
[----:B------:R-:W3:Y:S04]  /*13210*/  LDL.LU.64 R246, [R1+0x28] ;  /* 0x0000280001f67983 */ /* 0x000ee80000300a00 */
[----:B------:R-:W3:Y:S04]  /*13220*/  LDL.LU.64 R236, [R1+0x10] ;  /* 0x0000100001ec7983 */ /* 0x000ee80000300a00 */
[----:B------:R-:W3:Y:S01]  /*13230*/  LDL.LU.64 R238, [R1+0x18] ;  /* 0x0000180001ee7983 */ /* 0x000ee20000300a00 */
[-C--:B----4-:R-:W-:Y:S03]  /*13240*/  HMMA.1688.F32.TF32 R224, R180, R204.reuse, R172 ;  /* 0x000000ccb4e0723c */ /* 0x090fe600000810ac */
[----:B------:R-:W-:Y:S04]  /*13250*/  LDS R172, [R65+0x20800] ;  /* 0x0208000041ac7984 */ /* 0x000fe80000000800 */
[----:B------:R-:W-:Y:S04]  /*13260*/  LDS R174, [R65+0x20c00] ;  /* 0x020c000041ae7984 */ /* 0x000fe80000000800 */
[----:B------:R-:W-:Y:S04]  /*13270*/  LDS R173, [R3+0x20800] ;  /* 0x0208000003ad7984 */ /* 0x000fe80000000800 */
[----:B------:R-:W4:Y:S01]  /*13280*/  LDS R175, [R3+0x20c00] ;  /* 0x020c000003af7984 */ /* 0x000f220000000800 */
[-C--:B--2---:R-:W-:Y:S03]  /*13290*/  HMMA.1688.F32.TF32 R232, R176, R204.reuse, R164 ;  /* 0x000000ccb0e8723c */ /* 0x084fe600000810a4 */
[----:B------:R-:W-:Y:S04]  /*132a0*/  LDS R164, [R2+0x20800] ;  /* 0x0208000002a47984 */ /* 0x000fe80000000800 */
[----:B------:R-:W-:Y:S04]  /*132b0*/  LDS R166, [R2+0x20c00] ;  /* 0x020c000002a67984 */ /* 0x000fe80000000800 */
[----:B------:R-:W-:Y:S04]  /*132c0*/  LDS R165, [R0+0x20800] ;  /* 0x0208000000a57984 */ /* 0x000fe80000000800 */
[----:B------:R-:W2:Y:S01]  /*132d0*/  LDS R167, [R0+0x20c00] ;  /* 0x020c000000a77984 */ /* 0x000ea20000000800 */
[-C--:B---3--:R-:W-:Y:S03]  /*132e0*/  HMMA.1688.F32.TF32 R216, R188, R204.reuse, R196 ;  /* 0x000000ccbcd8723c */ /* 0x088fe600000810c4 */
[----:B------:R-:W-:Y:S05]  /*132f0*/  LDSM.16.M88.4 R196, [R252+0x1000] ;  /* 0x00100000fcc4783b */ /* 0x000fea0000000200 */
[----:B-1----:R-:W-:Y:S01]  /*13300*/  HMMA.1688.F32.TF32 R228, R184, R204, R168 ;  /* 0x000000ccb8e4723c */ /* 0x002fe200000810a8 */
[----:B------:R-:W-:Y:S04]  /*13310*/  LDS R168, [R65+0x20880] ;  /* 0x0208800041a87984 */ /* 0x000fe80000000800 */
[----:B------:R-:W-:Y:S04]  /*13320*/  LDS R170, [R65+0x20c80] ;  /* 0x020c800041aa7984 */ /* 0x000fe80000000800 */
[----:B------:R-:W-:Y:S04]  /*13330*/  LDS R169, [R3+0x20880] ;  /* 0x0208800003a97984 */ /* 0x000fe80000000800 */
[----:B------:R-:W1:Y:S03]  /*13340*/  LDS R171, [R3+0x20c80] ;  /* 0x020c800003ab7984 */ /* 0x000e660000000800 */
[-C--:B----4-:R-:W-:Y:S01]  /*13350*/  HMMA.1688.F32.TF32 R216, R172, R206.reuse, R216 ;  /* 0x000000ceacd8723c */ /* 0x090fe200000810d8 */
[----:B------:R-:W3:Y:S07]  /*13360*/  LDS R65, [R0+0x20880] ;  /* 0x0208800000417984 */ /* 0x000eee0000000800 */
[-C--:B--2---:R-:W-:Y:S11]  /*13370*/  HMMA.1688.F32.TF32 R224, R164, R206.reuse, R224 ;  /* 0x000000cea4e0723c */ /* 0x084ff600000810e0 */
[----:B------:R-:W-:Y:S04]  /*13380*/  @!UPT UIADD3 URZ, URZ, URZ, URZ ;  /* 0x0000003f3f3ff290 */ /* 0x000fe8000fffe03f */
[----:B------:R2:W-:Y:S04]  /*13390*/  STL.64 [R1+0xe0], R216 ;  /* 0x0000e0d801007387 */ /* 0x0005e80000100a00 */
[----:B------:R4:W-:Y:S04]  /*133a0*/  STL.64 [R1+0xe8], R218 ;  /* 0x0000e8da01007387 */ /* 0x0009e80000100a00 */
[----:B--2---:R-:W2:Y:S01]  /*133b0*/  LDL.LU.64 R216, [R1+0x40] ;  /* 0x0000400001d87983 */ /* 0x004ea20000300a00 */
[-C--:B-1----:R-:W-:Y:S03]  /*133c0*/  HMMA.1688.F32.TF32 R228, R168, R206.reuse, R228 ;  /* 0x000000cea8e4723c */ /* 0x082fe600000810e4 */
[----:B----4-:R-:W2:Y:S04]  /*133d0*/  LDL.LU.64 R218, [R1+0x48] ;  /* 0x0000480001da7983 */ /* 0x010ea80000300a00 */
[----:B------:R1:W-:Y:S04]  /*133e0*/  STL.64 [R1+0xf0], R224 ;  /* 0x0000f0e001007387 */ /* 0x0003e80000100a00 */
[----:B------:R4:W-:Y:S04]  /*133f0*/  STL.64 [R1+0xf8], R226 ;  /* 0x0000f8e201007387 */ /* 0x0009e80000100a00 */
[----:B-1----:R-:W2:Y:S04]  /*13400*/  LDL.LU.64 R224, [R1+0x70] ;  /* 0x0000700001e07983 */ /* 0x002ea80000300a00 */
[----:B----4-:R-:W2:Y:S01]  /*13410*/  LDL.LU.64 R226, [R1+0x78] ;  /* 0x0000780001e27983 */ /* 0x010ea20000300a00 */
[----:B---3--:R-:W-:Y:S03]  /*13420*/  HMMA.1688.F32.TF32 R204, R64, R206, R232 ;  /* 0x000000ce40cc723c */ /* 0x008fe600000810e8 */
[----:B------:R1:W-:Y:S04]  /*13430*/  STL.64 [R1+0xd0], R228 ;  /* 0x0000d0e401007387 */ /* 0x0003e80000100a00 */
[----:B------:R3:W-:Y:S04]  /*13440*/  STL.64 [R1+0xd8], R230 ;  /* 0x0000d8e601007387 */ /* 0x0007e80000100a00 */
[----:B-1----:R-:W4:Y:S04]  /*13450*/  LDL.LU.64 R228, [R1+0x60] ;  /* 0x0000600001e47983 */ /* 0x002f280000300a00 */
[----:B---3--:R-:W4:Y:S04]  /*13460*/  LDL.LU.64 R230, [R1+0x68] ;  /* 0x0000680001e67983 */ /* 0x008f280000300a00 */
[----:B------:R-:W3:Y:S04]  /*13470*/  LDL.LU.64 R232, [R1+0x50] ;  /* 0x0000500001e87983 */ /* 0x000ee80000300a00 */
[----:B------:R-:W3:Y:S01]  /*13480*/  LDL.LU.64 R234, [R1+0x58] ;  /* 0x0000580001ea7983 */ /* 0x000ee20000300a00 */
[-C--:B------:R-:W-:Y:S08]  /*13490*/  HMMA.1688.F32.TF32 R200, R188, R196.reuse, R200 ;  /* 0x000000c4bcc8723c */ /* 0x080ff000000810c8 */
[----:B------:R-:W-:Y:S01]  /*134a0*/  HMMA.1688.F32.TF32 R208, R180, R196, R208 ;  /* 0x000000c4b4d0723c */ /* 0x000fe200000810d0 */
[----:B------:R-:W-:Y:S04]  /*134b0*/  STL.64 [R1+0xc0], R204 ;  /* 0x0000c0cc01007387 */ /* 0x000fe80000100a00 */
[----:B------:R-:W-:Y:S04]  /*134c0*/  STL.64 [R1+0xc8], R206 ;  /* 0x0000c8ce01007387 */ /* 0x000fe80000100a00 */
[----:B------:R-:W-:Y:S07]  /*134d0*/  LDSM.16.M88.4 R204, [R252+0x2000] ;  /* 0x00200000fccc783b */ /* 0x000fee0000000200 */
[-C--:B------:R-:W-:Y:S08]  /*134e0*/  HMMA.1688.F32.TF32 R200, R172, R198.reuse, R200 ;  /* 0x000000c6acc8723c */ /* 0x080ff000000810c8 */
[----:B------:R-:W-:Y:S11]  /*134f0*/  HMMA.1688.F32.TF32 R208, R164, R198, R208 ;  /* 0x000000c6a4d0723c */ /* 0x000ff600000810d0 */
[----:B------:R-:W-:Y:S04]  /*13500*/  @!UPT UIADD3 URZ, URZ, URZ, URZ ;  /* 0x0000003f3f3ff290 */ /* 0x000fe8000fffe03f */
[----:B------:R-:W-:Y:S04]  /*13510*/  STL.64 [R1+0xb0], R200 ;  /* 0x0000b0c801007387 */ /* 0x000fe80000100a00 */
[----:B------:R1:W-:Y:S04]  /*13520*/  STL.64 [R1+0xb8], R202 ;  /* 0x0000b8ca01007387 */ /* 0x0003e80000100a00 */
[----:B------:R-:W-:Y:S04]  /*13530*/  STL.64 [R1+0xa0], R208 ;  /* 0x0000a0d001007387 */ /* 0x000fe80000100a00 */
[----:B------:R-:W-:Y:S04]  /*13540*/  STL.64 [R1+0xa8], R210 ;  /* 0x0000a8d201007387 */ /* 0x000fe80000100a00 */
[----:B------:R-:W1:Y:S01]  /*13550*/  LDSM.16.M88.4 R208, [R252+0x3000] ;  /* 0x00300000fcd0783b */ /* 0x000e620000000200 */
[-C--:B------:R-:W-:Y:S08]  /*13560*/  HMMA.1688.F32.TF32 R212, R184, R196.reuse, R212 ;  /* 0x000000c4b8d4723c */ /* 0x080ff000000810d4 */
[----:B------:R-:W-:Y:S11]  /*13570*/  HMMA.1688.F32.TF32 R220, R176, R196, R220 ;  /* 0x000000c4b0dc723c */ /* 0x000ff600000810dc */
[----:B------:R-:W-:Y:S05]  /*13580*/  @!UPT UIADD3 URZ, URZ, URZ, URZ ;  /* 0x0000003f3f3ff290 */ /* 0x000fea000fffe03f */
[-C--:B-1----:R-:W-:Y:S08]  /*13590*/  HMMA.1688.F32.TF32 R200, R168, R198.reuse, R212 ;  /* 0x000000c6a8c8723c */ /* 0x082ff000000810d4 */
[----:B------:R-:W-:Y:S08]  /*135a0*/  HMMA.1688.F32.TF32 R196, R64, R198, R220 ;  /* 0x000000c640c4723c */ /* 0x000ff000000810dc */
[-C--:B------:R-:W-:Y:S07]  /*135b0*/  HMMA.1688.F32.TF32 R212, R176, R208.reuse, R124 ;  /* 0x000000d0b0d4723c */ /* 0x080fee000008107c */
[----:B------:R-:W-:Y:S04]  /*135c0*/  STL.64 [R1+0x80], R200 ;  /* 0x000080c801007387 */ /* 0x000fe80000100a00 */
[----:B------:R1:W-:Y:S04]  /*135d0*/  STL.64 [R1+0x88], R202 ;  /* 0x000088ca01007387 */ /* 0x0003e80000100a00 */
[----:B------:R-:W-:Y:S04]  /*135e0*/  STL.64 [R1+0x70], R196 ;  /* 0x000070c401007387 */ /* 0x000fe80000100a00 */
[----:B------:R1:W-:Y:S02]  /*135f0*/  STL.64 [R1+0x78], R198 ;  /* 0x000078c601007387 */ /* 0x0003e40000100a00 */
[-C--:B-1----:R-:W-:Y:S08]  /*13600*/  HMMA.1688.F32.TF32 R200, R188, R208.reuse, R248 ;  /* 0x000000d0bcc8723c */ /* 0x082ff000000810f8 */
[-C--:B------:R-:W-:Y:S08]  /*13610*/  HMMA.1688.F32.TF32 R220, R180, R208.reuse, R244 ;  /* 0x000000d0b4dc723c */ /* 0x080ff000000810f4 */
[----:B------:R-:W-:Y:S08]  /*13620*/  HMMA.1688.F32.TF32 R196, R184, R208, R236 ;  /* 0x000000d0b8c4723c */ /* 0x000ff000000810ec */
[-C--:B--2---:R-:W-:Y:S08]  /*13630*/  HMMA.1688.F32.TF32 R224, R188, R204.reuse, R224 ;  /* 0x000000ccbce0723c */ /* 0x084ff000000810e0 */
[-C--:B------:R-:W-:Y:S08]  /*13640*/  HMMA.1688.F32.TF32 R216, R176, R204.reuse, R216 ;  /* 0x000000ccb0d8723c */ /* 0x080ff000000810d8 */
[----:B----4-:R-:W-:Y:S08]  /*13650*/  HMMA.1688.F32.TF32 R228, R180, R204, R228 ;  /* 0x000000ccb4e4723c */ /* 0x010ff000000810e4 */
[----:B------:R-:W-:Y:S08]  /*13660*/  HMMA.1688.F32.TF32 R124, R172, R206, R224 ;  /* 0x000000ceac7c723c */ /* 0x000ff000000810e0 */
[----:B---3--:R-:W-:Y:S08]  /*13670*/  HMMA.1688.F32.TF32 R232, R184, R204, R232 ;  /* 0x000000ccb8e8723c */ /* 0x008ff000000810e8 */
[-C--:B------:R-:W-:Y:S07]  /*13680*/  HMMA.1688.F32.TF32 R228, R164, R206.reuse, R228 ;  /* 0x000000cea4e4723c */ /* 0x080fee00000810e4 */
[----:B------:R-:W-:Y:S04]  /*13690*/  STL.64 [R1+0x60], R124 ;  /* 0x0000607c01007387 */ /* 0x000fe80000100a00 */
[----:B------:R1:W-:Y:S05]  /*136a0*/  STL.64 [R1+0x68], R126 ;  /* 0x0000687e01007387 */ /* 0x0003ea0000100a00 */
[-C--:B------:R-:W-:Y:S01]  /*136b0*/  HMMA.1688.F32.TF32 R224, R168, R206.reuse, R232 ;  /* 0x000000cea8e0723c */ /* 0x080fe200000810e8 */
[----:B------:R-:W-:Y:S07]  /*136c0*/  LDSM.16.M88.4 R232, [R252+0xb000] ;  /* 0x00b00000fce8783b */ /* 0x000fee0000000200 */
[----:B-1----:R-:W-:Y:S01]  /*136d0*/  HMMA.1688.F32.TF32 R124, R64, R206, R216 ;  /* 0x000000ce407c723c */ /* 0x002fe200000810d8 */
[----:B------:R-:W1:Y:S04]  /*136e0*/  LDSM.16.M88.4 R204, [R252+0x4000] ;  /* 0x00400000fccc783b */ /* 0x000e680000000200 */
[----:B------:R-:W-:Y:S04]  /*136f0*/  STL.64 [R1+0x10], R228 ;  /* 0x000010e401007387 */ /* 0x000fe80000100a00 */
[----:B------:R-:W-:Y:S01]  /*13700*/  STL.64 [R1+0x18], R230 ;  /* 0x000018e601007387 */ /* 0x000fe20000100a00 */
[----:B------:R-:W-:Y:S08]  /*13710*/  HMMA.1688.F32.TF32 R196, R168, R210, R196 ;  /* 0x000000d2a8c4723c */ /* 0x000ff000000810c4 */
[----:B-1----:R-:W-:Y:S08]  /*13720*/  HMMA.1688.F32.TF32 R216, R188, R204, R120 ;  /* 0x000000ccbcd8723c */ /* 0x002ff00000081078 */
[----:B------:R-:W-:Y:S08]  /*13730*/  HMMA.1688.F32.TF32 R120, R172, R210, R200 ;  /* 0x000000d2ac78723c */ /* 0x000ff000000810c8 */
[-C--:B------:R-:W-:Y:S08]  /*13740*/  HMMA.1688.F32.TF32 R116, R180, R204.reuse, R116 ;  /* 0x000000ccb474723c */ /* 0x080ff00000081074 */
[-C--:B------:R-:W-:Y:S08]  /*13750*/  HMMA.1688.F32.TF32 R112, R184, R204.reuse, R112 ;  /* 0x000000ccb870723c */ /* 0x080ff00000081070 */
[----:B------:R-:W-:Y:S01]  /*13760*/  HMMA.1688.F32.TF32 R108, R176, R204, R108 ;  /* 0x000000ccb06c723c */ /* 0x000fe2000008106c */
[----:B------:R-:W-:Y:S04]  /*13770*/  STL.64 [R1+0x50], R120 ;  /* 0x0000507801007387 */ /* 0x000fe80000100a00 */
[----:B------:R1:W-:Y:S03]  /*13780*/  STL.64 [R1+0x58], R122 ;  /* 0x0000587a01007387 */ /* 0x0003e60000100a00 */
[-C--:B------:R-:W-:Y:S08]  /*13790*/  HMMA.1688.F32.TF32 R200, R164, R210.reuse, R220 ;  /* 0x000000d2a4c8723c */ /* 0x080ff000000810dc */
[----:B-1----:R-:W-:Y:S01]  /*137a0*/  HMMA.1688.F32.TF32 R120, R64, R210, R212 ;  /* 0x000000d24078723c */ /* 0x002fe200000810d4 */
[----:B------:R-:W1:Y:S07]  /*137b0*/  LDSM.16.M88.4 R208, [R252+0x5000] ;  /* 0x00500000fcd0783b */ /* 0x000e6e0000000200 */
[-C--:B------:R-:W-:Y:S08]  /*137c0*/  HMMA.1688.F32.TF32 R212, R172, R206.reuse, R216 ;  /* 0x000000ceacd4723c */ /* 0x080ff000000810d8 */
[-C--:B------:R-:W-:Y:S08]  /*137d0*/  HMMA.1688.F32.TF32 R116, R164, R206.reuse, R116 ;  /* 0x000000cea474723c */ /* 0x080ff00000081074 */
[-C--:B------:R-:W-:Y:S08]  /*137e0*/  HMMA.1688.F32.TF32 R112, R168, R206.reuse, R112 ;  /* 0x000000cea870723c */ /* 0x080ff00000081070 */
[----:B------:R-:W-:Y:S01]  /*137f0*/  HMMA.1688.F32.TF32 R108, R64, R206, R108 ;  /* 0x000000ce406c723c */ /* 0x000fe2000008106c */
[----:B------:R-:W2:Y:S07]  /*13800*/  LDSM.16.M88.4 R204, [R252+0x6000] ;  /* 0x00600000fccc783b */ /* 0x000eae0000000200 */
[-C--:B-1----:R-:W-:Y:S08]  /*13810*/  HMMA.1688.F32.TF32 R100, R180, R208.reuse, R100 ;  /* 0x000000d0b464723c */ /* 0x082ff00000081064 */
[C---:B------:R-:W-:Y:S01]  /*13820*/  HMMA.1688.F32.TF32 R104, R188.reuse, R208, R104 ;  /* 0x000000d0bc68723c */ /* 0x040fe20000081068 */
[----:B------:R-:W-:Y:S07]  /*13830*/  STL [R1+0xa2c], R116 ;  /* 0x000a2c7401007387 */ /* 0x000fee0000100800 */
[-C--:B--2---:R-:W-:Y:S01]  /*13840*/  HMMA.1688.F32.TF32 R88, R188, R204.reuse, R88 ;  /* 0x000000ccbc58723c */ /* 0x084fe20000081058 */
[----:B------:R-:W-:Y:S04]  /*13850*/  STL.64 [R1+0x40], R212 ;  /* 0x000040d401007387 */ /* 0x000fe80000100a00 */
[----:B------:R1:W-:Y:S03]  /*13860*/  STL.64 [R1+0x48], R214 ;  /* 0x000048d601007387 */ /* 0x0003e60000100a00 */
[----:B------:R-:W-:Y:S08]  /*13870*/  HMMA.1688.F32.TF32 R220, R180, R204, R84 ;  /* 0x000000ccb4dc723c */ /* 0x000ff00000081054 */
[----:B------:R-:W-:Y:S01]  /*13880*/  HMMA.1688.F32.TF32 R84, R164, R210, R100 ;  /* 0x000000d2a454723c */ /* 0x000fe20000081064 */
[----:B------:R-:W2:Y:S07]  /*13890*/  LDSM.16.M88.4 R100, [R252+0x7000] ;  /* 0x00700000fc64783b */ /* 0x000eae0000000200 */
[----:B-1----:R-:W-:Y:S08]  /*138a0*/  HMMA.1688.F32.TF32 R212, R176, R204, R76 ;  /* 0x000000ccb0d4723c */ /* 0x002ff0000008104c */
[----:B------:R-:W-:Y:S08]  /*138b0*/  HMMA.1688.F32.TF32 R76, R172, R210, R104 ;  /* 0x000000d2ac4c723c */ /* 0x000ff00000081068 */
[-C--:B------:R-:W-:Y:S08]  /*138c0*/  HMMA.1688.F32.TF32 R96, R184, R208.reuse, R96 ;  /* 0x000000d0b860723c */ /* 0x080ff00000081060 */
[----:B------:R-:W-:Y:S08]  /*138d0*/  HMMA.1688.F32.TF32 R92, R176, R208, R92 ;  /* 0x000000d0b05c723c */ /* 0x000ff0000008105c */
[----:B------:R-:W-:Y:S08]  /*138e0*/  HMMA.1688.F32.TF32 R88, R172, R206, R88 ;  /* 0x000000ceac58723c */ /* 0x000ff00000081058 */
[----:B------:R-:W-:Y:S01]  /*138f0*/  HMMA.1688.F32.TF32 R216, R184, R204, R80 ;  /* 0x000000ccb8d8723c */ /* 0x000fe20000081050 */
[----:B------:R1:W-:Y:S04]  /*13900*/  STL [R1+0xa28], R117 ;  /* 0x000a287501007387 */ /* 0x0003e80000100800 */
[----:B------:R3:W-:Y:S04]  /*13910*/  STL [R1+0xa24], R118 ;  /* 0x000a247601007387 */ /* 0x0007e80000100800 */
[----:B------:R4:W-:Y:S01]  /*13920*/  STL [R1+0xa20], R119 ;  /* 0x000a207701007387 */ /* 0x0009e20000100800 */
[C---:B------:R-:W-:Y:S03]  /*13930*/  HMMA.1688.F32.TF32 R80, R64.reuse, R210, R92 ;  /* 0x000000d24050723c */ /* 0x040fe6000008105c */
[----:B------:R-:W-:Y:S04]  /*13940*/  STL [R1+0xa1c], R84 ;  /* 0x000a1c5401007387 */ /* 0x000fe80000100800 */
[----:B------:R-:W-:Y:S01]  /*13950*/  STL.64 [R1+0x30], R76 ;  /* 0x0000304c01007387 */ /* 0x000fe20000100a00 */
[----:B------:R-:W-:Y:S01]  /*13960*/  IMAD.MOV.U32 R116, RZ, RZ, R88 ;  /* 0x000000ffff747224 */ /* 0x000fe200078e0058 */
[----:B------:R-:W-:Y:S01]  /*13970*/  HMMA.1688.F32.TF32 R92, R64, R206, R212 ;  /* 0x000000ce405c723c */ /* 0x000fe200000810d4 */
[----:B-1----:R-:W-:Y:S01]  /*13980*/  IMAD.MOV.U32 R117, RZ, RZ, R89 ;  /* 0x000000ffff757224 */ /* 0x002fe200078e0059 */
[----:B------:R1:W-:Y:S01]  /*13990*/  STL.64 [R1+0x38], R78 ;  /* 0x0000384e01007387 */ /* 0x0003e20000100a00 */
[----:B---3--:R-:W-:-:S02]  /*139a0*/  IMAD.MOV.U32 R118, RZ, RZ, R90 ;  /* 0x000000ffff767224 */ /* 0x008fc400078e005a */
[----:B----4-:R-:W-:-:S03]  /*139b0*/  IMAD.MOV.U32 R119, RZ, RZ, R91 ;  /* 0x000000ffff777224 */ /* 0x010fc600078e005b */
[C---:B------:R-:W-:Y:S08]  /*139c0*/  HMMA.1688.F32.TF32 R88, R168.reuse, R206, R216 ;  /* 0x000000cea858723c */ /* 0x040ff000000810d8 */
[----:B-1----:R-:W-:Y:S08]  /*139d0*/  HMMA.1688.F32.TF32 R76, R168, R210, R96 ;  /* 0x000000d2a84c723c */ /* 0x002ff00000081060 */
[----:B------:R-:W-:Y:S01]  /*139e0*/  HMMA.1688.F32.TF32 R96, R164, R206, R220 ;  /* 0x000000cea460723c */ /* 0x000fe200000810dc */
[----:B------:R-:W1:Y:S07]  /*139f0*/  LDSM.16.M88.4 R204, [R252+0x8000] ;  /* 0x00800000fccc783b */ /* 0x000e6e0000000200 */
[-C--:B--2---:R-:W-:Y:S08]  /*13a00*/  HMMA.1688.F32.TF32 R144, R180, R100.reuse, R144 ;  /* 0x00000064b490723c */ /* 0x084ff00000081090 */
[----:B------:R-:W-:Y:S01]  /*13a10*/  HMMA.1688.F32.TF32 R140, R184, R100, R140 ;  /* 0x00000064b88c723c */ /* 0x000fe2000008108c */
[----:B------:R-:W-:Y:S04]  /*13a20*/  STL [R1+0xa18], R85 ;  /* 0x000a185501007387 */ /* 0x000fe80000100800 */
[----:B------:R-:W-:Y:S03]  /*13a30*/  STL [R1+0xa14], R86 ;  /* 0x000a145601007387 */ /* 0x000fe60000100800 */
[-C--:B-1----:R-:W-:Y:S08]  /*13a40*/  HMMA.1688.F32.TF32 R208, R188, R204.reuse, R16 ;  /* 0x000000ccbcd0723c */ /* 0x082ff00000081010 */
[-C--:B------:R-:W-:Y:S08]  /*13a50*/  HMMA.1688.F32.TF32 R16, R180, R204.reuse, R4 ;  /* 0x000000ccb410723c */ /* 0x080ff00000081004 */
[----:B------:R-:W-:Y:S08]  /*13a60*/  HMMA.1688.F32.TF32 R4, R176, R204, R32 ;  /* 0x000000ccb004723c */ /* 0x000ff00000081020 */
[----:B------:R-:W-:Y:S08]  /*13a70*/  HMMA.1688.F32.TF32 R32, R164, R102, R144 ;  /* 0x00000066a420723c */ /* 0x000ff00000081090 */
[----:B------:R-:W-:Y:S01]  /*13a80*/  HMMA.1688.F32.TF32 R104, R184, R204, R40 ;  /* 0x000000ccb868723c */ /* 0x000fe20000081028 */
[----:B------:R-:W-:Y:S04]  /*13a90*/  STL [R1+0xa10], R87 ;  /* 0x000a105701007387 */ /* 0x000fe80000100800 */
[----:B------:R-:W2:Y:S03]  /*13aa0*/  LDL.LU.64 R220, [R1+0x150] ;  /* 0x0001500001dc7983 */ /* 0x000ea60000300a00 */
[----:B------:R-:W-:Y:S01]  /*13ab0*/  HMMA.1688.F32.TF32 R40, R168, R102, R140 ;  /* 0x00000066a828723c */ /* 0x000fe2000008108c */
[----:B------:R-:W2:Y:S04]  /*13ac0*/  LDL.LU.64 R222, [R1+0x158] ;  /* 0x0001580001de7983 */ /* 0x000ea80000300a00 */
[----:B------:R-:W3:Y:S04]  /*13ad0*/  LDL.LU.64 R216, [R1+0x90] ;  /* 0x0000900001d87983 */ /* 0x000ee80000300a00 */
[----:B------:R-:W3:Y:S04]  /*13ae0*/  LDL.LU.64 R218, [R1+0x98] ;  /* 0x0000980001da7983 */ /* 0x000ee80000300a00 */
[----:B------:R-:W4:Y:S04]  /*13af0*/  LDL.LU.64 R212, [R1+0x130] ;  /* 0x0001300001d47983 */ /* 0x000f280000300a00 */
[----:B------:R-:W4:Y:S04]  /*13b00*/  LDL.LU.64 R214, [R1+0x138] ;  /* 0x0001380001d67983 */ /* 0x000f280000300a00 */
[----:B------:R-:W-:Y:S04]  /*13b10*/  STL [R1+0x9f0], R32 ;  /* 0x0009f02001007387 */ /* 0x000fe80000100800 */
[----:B------:R1:W-:Y:S04]  /*13b20*/  STL [R1+0x9ec], R33 ;  /* 0x0009ec2101007387 */ /* 0x0003e80000100800 */
[----:B------:R-:W-:Y:S04]  /*13b30*/  STL [R1+0x9e8], R34 ;  /* 0x0009e82201007387 */ /* 0x000fe80000100800 */
[----:B------:R1:W-:Y:S04]  /*13b40*/  STL [R1+0x9e4], R35 ;  /* 0x0009e42301007387 */ /* 0x0003e80000100800 */
[----:B-1----:R-:W2:Y:S04]  /*13b50*/  LDL.LU.64 R32, [R1] ;  /* 0x0000000001207983 */ /* 0x002ea80000300a00 */
[----:B------:R-:W1:Y:S04]  /*13b60*/  LDSM.16.M88.4 R144, [R252+0x9000] ;  /* 0x00900000fc90783b */ /* 0x000e680000000200 */
[----:B------:R-:W2:Y:S04]  /*13b70*/  LDL.LU.64 R34, [R1+0x8] ;  /* 0x0000080001227983 */ /* 0x000ea80000300a00 */
[----:B------:R-:W-:Y:S04]  /*13b80*/  STL [R1+0xa00], R40 ;  /* 0x000a002801007387 */ /* 0x000fe80000100800 */
[----:B------:R1:W-:Y:S04]  /*13b90*/  STL [R1+0x9fc], R41 ;  /* 0x0009fc2901007387 */ /* 0x0003e80000100800 */
[----:B------:R-:W-:Y:S04]  /*13ba0*/  STL [R1+0x9f8], R42 ;  /* 0x0009f82a01007387 */ /* 0x000fe80000100800 */
[----:B------:R1:W-:Y:S04]  /*13bb0*/  STL [R1+0x9f4], R43 ;  /* 0x0009f42b01007387 */ /* 0x0003e80000100800 */
[----:B-1----:R-:W2:Y:S04]  /*13bc0*/  LDL.LU.64 R40, [R1+0x110] ;  /* 0x0001100001287983 */ /* 0x002ea80000300a00 */
[----:B------:R-:W2:Y:S01]  /*13bd0*/  LDL.LU.64 R42, [R1+0x118] ;  /* 0x00011800012a7983 */ /* 0x000ea20000300a00 */
[-C--:B------:R-:W-:Y:S08]  /*13be0*/  HMMA.1688.F32.TF32 R148, R188, R100.reuse, R148 ;  /* 0x00000064bc94723c */ /* 0x080ff00000081094 */
[----:B------:R-:W-:Y:S11]  /*13bf0*/  HMMA.1688.F32.TF32 R136, R176, R100, R136 ;  /* 0x00000064b088723c */ /* 0x000ff60000081088 */
[----:B------:R-:W-:Y:S05]  /*13c00*/  @!UPT UIADD3 URZ, URZ, URZ, URZ ;  /* 0x0000003f3f3ff290 */ /* 0x000fea000fffe03f */
[----:B------:R-:W-:Y:S08]  /*13c10*/  HMMA.1688.F32.TF32 R148, R172, R102, R148 ;  /* 0x00000066ac94723c */ /* 0x000ff00000081094 */
[----:B------:R-:W-:Y:S08]  /*13c20*/  HMMA.1688.F32.TF32 R140, R184, R144, R44 ;  /* 0x00000090b88c723c */ /* 0x000ff0000008102c */
[----:B------:R-:W-:Y:S01]  /*13c30*/  HMMA.1688.F32.TF32 R44, R164, R206, R16 ;  /* 0x000000cea42c723c */ /* 0x000fe20000081010 */
[----:B------:R-:W1:Y:S07]  /*13c40*/  LDSM.16.M88.4 R16, [R252+0xa000] ;  /* 0x00a00000fc10783b */ /* 0x000e6e0000000200 */
[----:B------:R-:W-:Y:S01]  /*13c50*/  IMAD.MOV.U32 R84, RZ, RZ, R148 ;  /* 0x000000ffff547224 */ /* 0x000fe200078e0094 */
[----:B------:R-:W-:Y:S01]  /*13c60*/  HMMA.1688.F32.TF32 R100, R64, R102, R136 ;  /* 0x000000664064723c */ /* 0x000fe20000081088 */
[----:B------:R-:W-:-:S02]  /*13c70*/  IMAD.MOV.U32 R85, RZ, RZ, R149 ;  /* 0x000000ffff557224 */ /* 0x000fc400078e0095 */
[----:B------:R-:W-:Y:S02]  /*13c80*/  IMAD.MOV.U32 R86, RZ, RZ, R150 ;  /* 0x000000ffff567224 */ /* 0x000fe400078e0096 */
[----:B------:R-:W-:-:S03]  /*13c90*/  IMAD.MOV.U32 R87, RZ, RZ, R151 ;  /* 0x000000ffff577224 */ /* 0x000fc600078e0097 */
[-C--:B------:R-:W-:Y:S08]  /*13ca0*/  HMMA.1688.F32.TF32 R148, R188, R144.reuse, R20 ;  /* 0x00000090bc94723c */ /* 0x080ff00000081014 */
[-C--:B------:R-:W-:Y:S08]  /*13cb0*/  HMMA.1688.F32.TF32 R20, R180, R144.reuse, R8 ;  /* 0x00000090b414723c */ /* 0x080ff00000081008 */
[----:B------:R-:W-:Y:S08]  /*13cc0*/  HMMA.1688.F32.TF32 R8, R176, R144, R28 ;  /* 0x00000090b008723c */ /* 0x000ff0000008101c */
[----:B------:R-:W-:Y:S08]  /*13cd0*/  HMMA.1688.F32.TF32 R28, R172, R206, R208 ;  /* 0x000000ceac1c723c */ /* 0x000ff000000810d0 */
[----:B------:R-:W-:Y:S01]  /*13ce0*/  HMMA.1688.F32.TF32 R228, R184, R232, R52 ;  /* 0x000000e8b8e4723c */ /* 0x000fe20000081034 */
[----:B------:R-:W1:Y:S04]  /*13cf0*/  LDSM.16.M88.4 R52, [R252+0xc000] ;  /* 0x00c00000fc34783b */ /* 0x000e680000000200 */
[----:B------:R-:W-:Y:S04]  /*13d00*/  STL [R1+0xa0c], R100 ;  /* 0x000a0c6401007387 */ /* 0x000fe80000100800 */
[----:B------:R-:W-:Y:S04]  /*13d10*/  STL [R1+0xa08], R101 ;  /* 0x000a086501007387 */ /* 0x000fe80000100800 */
[----:B------:R-:W-:Y:S04]  /*13d20*/  STL [R1+0xa04], R102 ;  /* 0x000a046601007387 */ /* 0x000fe80000100800 */
[----:B------:R-:W-:Y:S01]  /*13d30*/  STL [R1+0x9e0], R103 ;  /* 0x0009e06701007387 */ /* 0x000fe20000100800 */
[-C--:B------:R-:W-:Y:S03]  /*13d40*/  HMMA.1688.F32.TF32 R104, R168, R206.reuse, R104 ;  /* 0x000000cea868723c */ /* 0x080fe60000081068 */
[----:B------:R-:W-:Y:S04]  /*13d50*/  STL [R1+0x9dc], R28 ;  /* 0x0009dc1c01007387 */ /* 0x000fe80000100800 */
[----:B------:R-:W-:Y:S01]  /*13d60*/  STL [R1+0x9d8], R29 ;  /* 0x0009d81d01007387 */ /* 0x000fe20000100800 */
[----:B------:R-:W-:Y:S03]  /*13d70*/  HMMA.1688.F32.TF32 R136, R64, R206, R4 ;  /* 0x000000ce4088723c */ /* 0x000fe60000081004 */
[----:B------:R-:W-:Y:S04]  /*13d80*/  STL [R1+0x9d4], R30 ;  /* 0x0009d41e01007387 */ /* 0x000fe80000100800 */
[----:B------:R1:W-:Y:S02]  /*13d90*/  STL [R1+0x9d0], R31 ;  /* 0x0009d01f01007387 */ /* 0x0003e40000100800 */
[-C--:B-1----:R-:W-:Y:S02]  /*13da0*/  HMMA.1688.F32.TF32 R12, R180, R16.reuse, R12 ;  /* 0x00000010b40c723c */ /* 0x082fe4000008100c */
[----:B------:R-:W4:Y:S04]  /*13db0*/  LDL.LU.64 R208, [R1+0x1b0] ;  /* 0x0001b00001d07983 */ /* 0x000f280000300a00 */
[----:B------:R-:W4:Y:S02]  /*13dc0*/  LDL.LU.64 R210, [R1+0x1b8] ;  /* 0x0001b80001d27983 */ /* 0x000f240000300a00 */
[----:B------:R-:W-:Y:S08]  /*13dd0*/  HMMA.1688.F32.TF32 R204, R184, R16, R48 ;  /* 0x00000010b8cc723c */ /* 0x000ff00000081030 */
[----:B------:R-:W-:Y:S08]  /*13de0*/  HMMA.1688.F32.TF32 R192, R176, R52, R192 ;  /* 0x00000034b0c0723c */ /* 0x000ff000000810c0 */
[-C--:B------:R-:W-:Y:S08]  /*13df0*/  HMMA.1688.F32.TF32 R4, R188, R16.reuse, R24 ;  /* 0x00000010bc04723c */ /* 0x080ff00000081018 */
[----:B------:R-:W-:Y:S08]  /*13e00*/  HMMA.1688.F32.TF32 R24, R176, R16, R56 ;  /* 0x00000010b018723c */ /* 0x000ff00000081038 */
[-C--:B------:R-:W-:Y:S08]  /*13e10*/  HMMA.1688.F32.TF32 R48, R172, R146.reuse, R148 ;  /* 0x00000092ac30723c */ /* 0x080ff00000081094 */
[-C--:B------:R-:W-:Y:S08]  /*13e20*/  HMMA.1688.F32.TF32 R56, R164, R146.reuse, R20 ;  /* 0x00000092a438723c */ /* 0x080ff00000081014 */
[-C--:B------:R-:W-:Y:S08]  /*13e30*/  HMMA.1688.F32.TF32 R140, R168, R146.reuse, R140 ;  /* 0x00000092a88c723c */ /* 0x080ff0000008108c */
[----:B------:R-:W-:Y:S08]  /*13e40*/  HMMA.1688.F32.TF32 R144, R64, R146, R8 ;  /* 0x000000924090723c */ /* 0x000ff00000081008 */
[-C--:B------:R-:W-:Y:S08]  /*13e50*/  HMMA.1688.F32.TF32 R8, R164, R18.reuse, R12 ;  /* 0x00000012a408723c */ /* 0x080ff0000008100c */
[----:B------:R-:W-:Y:S01]  /*13e60*/  HMMA.1688.F32.TF32 R12, R168, R18, R204 ;  /* 0x00000012a80c723c */ /* 0x000fe200000810cc */
[----:B------:R-:W4:Y:S04]  /*13e70*/  LDL.LU.64 R204, [R1+0x180] ;  /* 0x0001800001cc7983 */ /* 0x000f280000300a00 */
[----:B------:R-:W4:Y:S03]  /*13e80*/  LDL.LU.64 R206, [R1+0x188] ;  /* 0x0001880001ce7983 */ /* 0x000f260000300a00 */
[----:B------:R-:W-:Y:S01]  /*13e90*/  HMMA.1688.F32.TF32 R28, R64, R54, R192 ;  /* 0x00000036401c723c */ /* 0x000fe200000810c0 */
[----:B------:R-:W4:Y:S04]  /*13ea0*/  LDL.LU.64 R192, [R1+0x140] ;  /* 0x0001400001c07983 */ /* 0x000f280000300a00 */
[----:B------:R-:W4:Y:S03]  /*13eb0*/  LDL.LU.64 R194, [R1+0x148] ;  /* 0x0001480001c27983 */ /* 0x000f260000300a00 */
[----:B------:R-:W-:Y:S08]  /*13ec0*/  HMMA.1688.F32.TF32 R36, R180, R232, R36 ;  /* 0x000000e8b424723c */ /* 0x000ff00000081024 */
[-C--:B------:R-:W-:Y:S08]  /*13ed0*/  HMMA.1688.F32.TF32 R4, R172, R18.reuse, R4 ;  /* 0x00000012ac04723c */ /* 0x080ff00000081004 */
[----:B------:R-:W-:Y:S08]  /*13ee0*/  HMMA.1688.F32.TF32 R16, R64, R18, R24 ;  /* 0x000000124010723c */ /* 0x000ff00000081018 */
[----:B------:R-:W-:Y:S01]  /*13ef0*/  HMMA.1688.F32.TF32 R24, R164, R234, R36 ;  /* 0x000000eaa418723c */ /* 0x000fe20000081024 */
[----:B------:R-:W2:Y:S07]  /*13f00*/  LDSM.16.M88.4 R36, [R252+0xe000] ;  /* 0x00e00000fc24783b */ /* 0x000eae0000000200 */
[-C--:B------:R-:W-:Y:S01]  /*13f10*/  HMMA.1688.F32.TF32 R236, R188, R52.reuse, R68 ;  /* 0x00000034bcec723c */ /* 0x080fe20000081044 */
[----:B------:R-:W1:Y:S07]  /*13f20*/  LDSM.16.M88.4 R68, [R252+0xd000] ;  /* 0x00d00000fc44783b */ /* 0x000e6e0000000200 */
[-C--:B------:R-:W-:Y:S08]  /*13f30*/  HMMA.1688.F32.TF32 R244, R180, R52.reuse, R128 ;  /* 0x00000034b4f4723c */ /* 0x080ff00000081080 */
[----:B------:R-:W-:Y:S08]  /*13f40*/  HMMA.1688.F32.TF32 R248, R184, R52, R72 ;  /* 0x00000034b8f8723c */ /* 0x000ff00000081048 */
[-C--:B------:R-:W-:Y:S08]  /*13f50*/  HMMA.1688.F32.TF32 R20, R188, R232.reuse, R240 ;  /* 0x000000e8bc14723c */ /* 0x080ff000000810f0 */
[----:B------:R-:W-:Y:S08]  /*13f60*/  HMMA.1688.F32.TF32 R60, R176, R232, R60 ;  /* 0x000000e8b03c723c */ /* 0x000ff0000008103c */
[-C--:B------:R-:W-:Y:S08]  /*13f70*/  HMMA.1688.F32.TF32 R236, R172, R54.reuse, R236 ;  /* 0x00000036acec723c */ /* 0x080ff000000810ec */
[-C--:B------:R-:W-:Y:S08]  /*13f80*/  HMMA.1688.F32.TF32 R244, R164, R54.reuse, R244 ;  /* 0x00000036a4f4723c */ /* 0x080ff000000810f4 */
[----:B------:R-:W-:Y:S08]  /*13f90*/  HMMA.1688.F32.TF32 R248, R168, R54, R248 ;  /* 0x00000036a8f8723c */ /* 0x000ff000000810f8 */
[-C--:B------:R-:W-:Y:S08]  /*13fa0*/  HMMA.1688.F32.TF32 R20, R172, R234.reuse, R20 ;  /* 0x000000eaac14723c */ /* 0x080ff00000081014 */
[----:B------:R-:W-:Y:S08]  /*13fb0*/  HMMA.1688.F32.TF32 R228, R168, R234, R228 ;  /* 0x000000eaa8e4723c */ /* 0x000ff000000810e4 */
[----:B--2---:R-:W-:Y:S01]  /*13fc0*/  HMMA.1688.F32.TF32 R52, R188, R36, R220 ;  /* 0x00000024bc34723c */ /* 0x004fe200000810dc */
[----:B------:R-:W2:Y:S07]  /*13fd0*/  LDL R223, [R1+0x1f0] ;  /* 0x0001f00001df7983 */ /* 0x000eae0000100800 */
[----:B------:R-:W-:Y:S08]  /*13fe0*/  HMMA.1688.F32.TF32 R232, R64, R234, R60 ;  /* 0x000000ea40e8723c */ /* 0x000ff0000008103c */
[-C--:B---3--:R-:W-:Y:S08]  /*13ff0*/  HMMA.1688.F32.TF32 R128, R180, R36.reuse, R216 ;  /* 0x00000024b480723c */ /* 0x088ff000000810d8 */
[-C--:B----4-:R-:W-:Y:S08]  /*14000*/  HMMA.1688.F32.TF32 R148, R184, R36.reuse, R212 ;  /* 0x00000024b894723c */ /* 0x090ff000000810d4 */
[----:B------:R-:W-:Y:S01]  /*14010*/  HMMA.1688.F32.TF32 R156, R176, R36, R156 ;  /* 0x00000024b09c723c */ /* 0x000fe2000008109c */
[----:B------:R-:W3:Y:S07]  /*14020*/  LDL.LU R36, [R1+0x1d8] ;  /* 0x0001d80001247983 */ /* 0x000eee0000300800 */
[-C--:B-1----:R-:W-:Y:S08]  /*14030*/  HMMA.1688.F32.TF32 R60, R188, R68.reuse, R40 ;  /* 0x00000044bc3c723c */ /* 0x082ff00000081028 */
[-C--:B------:R-:W-:Y:S08]  /*14040*/  HMMA.1688.F32.TF32 R132, R180, R68.reuse, R132 ;  /* 0x00000044b484723c */ /* 0x080ff00000081084 */
[-C--:B------:R-:W-:Y:S08]  /*14050*/  HMMA.1688.F32.TF32 R72, R184, R68.reuse, R32 ;  /* 0x00000044b848723c */ /* 0x080ff00000081020 */
[----:B------:R-:W-:Y:S01]  /*14060*/  HMMA.1688.F32.TF32 R152, R176, R68, R152 ;  /* 0x00000044b098723c */ /* 0x000fe20000081098 */
[----:B------:R-:W2:Y:S01]  /*14070*/  LDL R68, [R1+0x684] ;  /* 0x0006840001447983 */ /* 0x000ea20000100800 */
[----:B------:R-:W-:-:S02]  /*14080*/  IMAD.MOV.U32 R241, RZ, RZ, R30 ;  /* 0x000000fffff17224 */ /* 0x000fc400078e001e */
[----:B------:R-:W-:Y:S01]  /*14090*/  IMAD.MOV.U32 R240, RZ, RZ, R31 ;  /* 0x000000fffff07224 */ /* 0x000fe200078e001f */
[----:B------:R-:W3:Y:S03]  /*140a0*/  LDL.LU R37, [R1+0x1e4] ;  /* 0x0001e40001257983 */ /* 0x000ee60000300800 */
[-C--:B------:R-:W-:Y:S08]  /*140b0*/  HMMA.1688.F32.TF32 R32, R172, R70.reuse, R60 ;  /* 0x00000046ac20723c */ /* 0x080ff0000008103c */
[-C--:B------:R-:W-:Y:S08]  /*140c0*/  HMMA.1688.F32.TF32 R40, R164, R70.reuse, R132 ;  /* 0x00000046a428723c */ /* 0x080ff00000081084 */
[----:B------:R-:W-:Y:S01]  /*140d0*/  HMMA.1688.F32.TF32 R60, R168, R70, R72 ;  /* 0x00000046a83c723c */ /* 0x000fe20000081048 */
[----:B------:R-:W-:-:S07]  /*140e0*/  IMAD.MOV.U32 R243, RZ, RZ, R28 ;  /* 0x000000fffff37224 */ /* 0x000fce00078e001c */
[----:B------:R-:W-:Y:S02]  /*140f0*/  IMAD.MOV.U32 R30, RZ, RZ, R34 ;  /* 0x000000ffff1e7224 */ /* 0x000fe400078e0022 */
[----:B------:R-:W-:Y:S02]  /*14100*/  IMAD.MOV.U32 R31, RZ, RZ, R35 ;  /* 0x000000ffff1f7224 */ /* 0x000fe400078e0023 */
[----:B------:R-:W-:-:S04]  /*14110*/  IMAD.MOV.U32 R28, RZ, RZ, R32 ;  /* 0x000000ffff1c7224 */ /* 0x000fc800078e0020 */
[----:B------:R-:W-:Y:S02]  /*14120*/  IMAD.MOV.U32 R34, RZ, RZ, R41 ;  /* 0x000000ffff227224 */ /* 0x000fe400078e0029 */
[----:B------:R-:W-:Y:S02]  /*14130*/  IMAD.MOV.U32 R35, RZ, RZ, R42 ;  /* 0x000000ffff237224 */ /* 0x000fe400078e002a */
[----:B------:R-:W-:-:S04]  /*14140*/  IMAD.MOV.U32 R103, RZ, RZ, R43 ;  /* 0x000000ffff677224 */ /* 0x000fc800078e002b */
[----:B------:R-:W-:Y:S02]  /*14150*/  IMAD.MOV.U32 R41, RZ, RZ, R60 ;  /* 0x000000ffff297224 */ /* 0x000fe400078e003c */
[----:B------:R-:W-:Y:S02]  /*14160*/  IMAD.MOV.U32 R42, RZ, RZ, R61 ;  /* 0x000000ffff2a7224 */ /* 0x000fe400078e003d */
[----:B------:R-:W-:Y:S02]  /*14170*/  IMAD.MOV.U32 R43, RZ, RZ, R62 ;  /* 0x000000ffff2b7224 */ /* 0x000fe400078e003e */
[----:B------:R-:W-:Y:S02]  /*14180*/  IMAD.MOV.U32 R32, RZ, RZ, R63 ;  /* 0x000000ffff207224 */ /* 0x000fe400078e003f */
[----:B------:R-:W-:Y:S01]  /*14190*/  HMMA.1688.F32.TF32 R60, R64, R70, R152 ;  /* 0x00000046403c723c */ /* 0x000fe20000081098 */
[----:B------:R-:W-:Y:S02]  /*141a0*/  IMAD.MOV.U32 R242, RZ, RZ, R29 ;  /* 0x000000fffff27224 */ /* 0x000fe400078e001d */
[----:B------:R-:W-:-:S02]  /*141b0*/  IMAD.MOV.U32 R29, RZ, RZ, R33 ;  /* 0x000000ffff1d7224 */ /* 0x000fc400078e0021 */
[----:B------:R-:W-:Y:S11]  /*141c0*/  IMAD.MOV.U32 R33, RZ, RZ, R40 ;  /* 0x000000ffff217224 */ /* 0x000ff600078e0028 */
[----:B------:R-:W-:Y:S08]  /*141d0*/  @!UPT UIADD3 URZ, URZ, URZ, URZ ;  /* 0x0000003f3f3ff290 */ /* 0x000ff0000fffe03f */
[----:B------:R-:W-:Y:S02]  /*141e0*/  IMAD.MOV.U32 R100, RZ, RZ, R60 ;  /* 0x000000ffff647224 */ /* 0x000fe400078e003c */
[----:B------:R-:W-:Y:S02]  /*141f0*/  IMAD.MOV.U32 R101, RZ, RZ, R61 ;  /* 0x000000ffff657224 */ /* 0x000fe400078e003d */
[----:B------:R-:W-:Y:S02]  /*14200*/  IMAD.MOV.U32 R102, RZ, RZ, R62 ;  /* 0x000000ffff667224 */ /* 0x000fe400078e003e */
[----:B------:R-:W-:Y:S02]  /*14210*/  IMAD.MOV.U32 R40, RZ, RZ, R63 ;  /* 0x000000ffff287224 */ /* 0x000fe400078e003f */
[----:B------:R-:W1:Y:S01]  /*14220*/  LDSM.16.M88.4 R60, [R252+0xf000] ;  /* 0x00f00000fc3c783b */ /* 0x000e620000000200 */
[----:B------:R-:W-:Y:S08]  /*14230*/  HMMA.1688.F32.TF32 R52, R172, R38, R52 ;  /* 0x00000026ac34723c */ /* 0x000ff00000081034 */
[-C--:B-1----:R-:W-:Y:S08]  /*14240*/  HMMA.1688.F32.TF32 R188, R188, R60.reuse, R208 ;  /* 0x0000003cbcbc723c */ /* 0x082ff000000810d0 */
[----:B------:R-:W-:Y:S11]  /*14250*/  HMMA.1688.F32.TF32 R184, R184, R60, R204 ;  /* 0x0000003cb8b8723c */ /* 0x000ff600000810cc */
[----:B------:R-:W-:Y:S05]  /*14260*/  @!UPT UIADD3 URZ, URZ, URZ, URZ ;  /* 0x0000003f3f3ff290 */ /* 0x000fea000fffe03f */
[----:B------:R-:W-:Y:S08]  /*14270*/  HMMA.1688.F32.TF32 R72, R172, R62, R188 ;  /* 0x0000003eac48723c */ /* 0x000ff000000810bc */
[-C--:B------:R-:W-:Y:S08]  /*14280*/  HMMA.1688.F32.TF32 R180, R180, R60.reuse, R192 ;  /* 0x0000003cb4b4723c */ /* 0x080ff000000810c0 */
[----:B------:R-:W-:Y:S01]  /*14290*/  HMMA.1688.F32.TF32 R160, R176, R60, R160 ;  /* 0x0000003cb0a0723c */ /* 0x000fe200000810a0 */
[----:B------:R-:W3:Y:S04]  /*142a0*/  LDL.LU R60, [R1+0x1e8] ;  /* 0x0001e800013c7983 */ /* 0x000ee80000300800 */
[----:B------:R-:W3:Y:S03]  /*142b0*/  LDL.LU R61, [R1+0x1d4] ;  /* 0x0001d400013d7983 */ /* 0x000ee60000300800 */
[----:B------:R-:W-:Y:S01]  /*142c0*/  HMMA.1688.F32.TF32 R132, R168, R38, R148 ;  /* 0x00000026a884723c */ /* 0x000fe20000081094 */
[----:B------:R-:W-:Y:S01]  /*142d0*/  STL.64 [R1+0x140], R52 ;  /* 0x0001403401007387 */ /* 0x000fe20000100a00 */
[----:B------:R-:W-:-:S02]  /*142e0*/  IMAD.MOV.U32 R0, RZ, RZ, R73 ;  /* 0x000000ffff007224 */ /* 0x000fc400078e0049 */
[----:B------:R-:W-:Y:S01]  /*142f0*/  IMAD.MOV.U32 R2, RZ, RZ, R74 ;  /* 0x000000ffff027224 */ /* 0x000fe200078e004a */
[----:B------:R1:W-:Y:S01]  /*14300*/  STL.64 [R1+0x148], R54 ;  /* 0x0001483601007387 */ /* 0x0003e20000100a00 */
[----:B------:R-:W-:-:S03]  /*14310*/  IMAD.MOV.U32 R3, RZ, RZ, R75 ;  /* 0x000000ffff037224 */ /* 0x000fc600078e004b */
[----:B------:R1:W-:Y:S02]  /*14320*/  STL [R1+0x1c0], R72 ;  /* 0x0001c04801007387 */ /* 0x0003e40000100800 */
[----:B-1----:R-:W-:Y:S08]  /*14330*/  HMMA.1688.F32.TF32 R52, R164, R38, R128 ;  /* 0x00000026a434723c */ /* 0x002ff00000081080 */
[----:B------:R-:W-:Y:S01]  /*14340*/  HMMA.1688.F32.TF32 R72, R168, R62, R184 ;  /* 0x0000003ea848723c */ /* 0x000fe200000810b8 */
[----:B------:R1:W-:Y:S04]  /*14350*/  STL [R1+0x9c0], R0 ;  /* 0x0009c00001007387 */ /* 0x0003e80000100800 */
[----:B------:R-:W-:Y:S04]  /*14360*/  STL [R1+0x9bc], R2 ;  /* 0x0009bc0201007387 */ /* 0x000fe80000100800 */
[----:B------:R-:W-:Y:S04]  /*14370*/  STL [R1+0x9b8], R3 ;  /* 0x0009b80301007387 */ /* 0x000fe80000100800 */
[----:B------:R-:W-:Y:S04]  /*14380*/  STL.64 [R1+0x130], R132 ;  /* 0x0001308401007387 */ /* 0x000fe80000100a00 */
[----:B------:R-:W-:Y:S01]  /*14390*/  STL.64 [R1+0x138], R134 ;  /* 0x0001388601007387 */ /* 0x000fe20000100a00 */
[----:B-1----:R-:W-:-:S03]  /*143a0*/  IMAD.MOV.U32 R0, RZ, RZ, R55 ;  /* 0x000000ffff007224 */ /* 0x002fc600078e0037 */
[----:B------:R-:W-:Y:S04]  /*143b0*/  STL.64 [R1+0x110], R52 ;  /* 0x0001103401007387 */ /* 0x000fe80000100a00 */
[----:B------:R-:W-:Y:S04]  /*143c0*/  STL.64 [R1+0x1b0], R72 ;  /* 0x0001b04801007387 */ /* 0x000fe80000100a00 */
[----:B------:R-:W-:Y:S04]  /*143d0*/  STL.64 [R1+0x1b8], R74 ;  /* 0x0001b84a01007387 */ /* 0x000fe80000100a00 */
[----:B------:R1:W-:Y:S02]  /*143e0*/  STL [R1+0x118], R54 ;  /* 0x0001183601007387 */ /* 0x0003e40000100800 */
[----:B-1----:R-:W-:Y:S02]  /*143f0*/  HMMA.1688.F32.TF32 R52, R164, R62, R180 ;  /* 0x0000003ea434723c */ /* 0x002fe400000810b4 */
[----:B------:R-:W-:Y:S11]  /*14400*/  STL [R1+0x9c4], R0 ;  /* 0x0009c40001007387 */ /* 0x000ff60000100800 */
[----:B------:R-:W-:Y:S11]  /*14410*/  @!UPT UIADD3 URZ, URZ, URZ, URZ ;  /* 0x0000003f3f3ff290 */ /* 0x000ff6000fffe03f */
[----:B------:R-:W-:Y:S01]  /*14420*/  IMAD.MOV.U32 R3, RZ, RZ, R53 ;  /* 0x000000ffff037224 */ /* 0x000fe200078e0035 */
[----:B------:R-:W-:Y:S01]  /*14430*/  HMMA.1688.F32.TF32 R156, R64, R38, R156 ;  /* 0x00000026409c723c */ /* 0x000fe2000008109c */
[----:B------:R-:W-:Y:S01]  /*14440*/  IMAD.MOV.U32 R2, RZ, RZ, R52 ;  /* 0x000000ffff027224 */ /* 0x000fe200078e0034 */
[----:B------:R-:W-:Y:S04]  /*14450*/  STL.64 [R1+0x188], R54 ;  /* 0x0001883601007387 */ /* 0x000fe80000100a00 */
[----:B------:R1:W-:Y:S04]  /*14460*/  STL [R1+0x9cc], R3 ;  /* 0x0009cc0301007387 */ /* 0x0003e80000100800 */
[----:B------:R1:W-:Y:S04]  /*14470*/  STL [R1+0x9c8], R2 ;  /* 0x0009c80201007387 */ /* 0x0003e80000100800 */
        /* <DEDUP_REMOVED lines=23> */
[----:B--2---:R-:W-:-:S03]  /*145f0*/  IMAD R252, R223, 0x10000, R68 ;  /* 0x00010000dffc7824 */ /* 0x004fc600078e0244 */
        /* <DEDUP_REMOVED lines=17> */
[----:B------:R-:W-:Y:S04]  /*14710*/  STL [R1+0x90], R156 ;  /* 0x0000909c01007387 */ /* 0x000fe80000100800 */
[----:B------:R-:W2:Y:S04]  /*14720*/  LDL.LU R192, [R1+0x50] ;  /* 0x0000500001c07983 */ /* 0x000ea80000300800 */
[----:B------:R-:W2:Y:S04]  /*14730*/  LDL.LU R193, [R1+0x54] ;  /* 0x0000540001c17983 */ /* 0x000ea80000300800 */
[----:B------:R-:W2:Y:S04]  /*14740*/  LDL.LU R194, [R1+0x58] ;  /* 0x0000580001c27983 */ /* 0x000ea80000300800 */
[----:B------:R-:W2:Y:S04]  /*14750*/  LDL.LU R195, [R1+0x5c] ;  /* 0x00005c0001c37983 */ /* 0x000ea80000300800 */
[----:B---3--:R-:W-:Y:S04]  /*14760*/  LDS R72, [R36+0x21000] ;  /* 0x0210000024487984 */ /* 0x008fe80000000800 */
[----:B------:R-:W-:Y:S04]  /*14770*/  LDS R74, [R36+0x21400] ;  /* 0x02140000244a7984 */ /* 0x000fe80000000800 */
[----:B------:R-:W-:Y:S04]  /*14780*/  LDS R73, [R37+0x21000] ;  /* 0x0210000025497984 */ /* 0x000fe80000000800 */
[----:B------:R-:W-:Y:S04]  /*14790*/  LDS R75, [R37+0x21400] ;  /* 0x02140000254b7984 */ /* 0x000fe80000000800 */
[----:B------:R-:W4:Y:S04]  /*147a0*/  LDSM.16.M88.4 R52, [R252+0x2000] ;  /* 0x00200000fc34783b */ /* 0x000f280000000200 */
[----:B------:R-:W-:Y:S04]  /*147b0*/  LDS R152, [R36+0x21080] ;  /* 0x0210800024987984 */ /* 0x000fe80000000800 */
[----:B------:R-:W-:Y:S04]  /*147c0*/  LDS R154, [R36+0x21480] ;  /* 0x02148000249a7984 */ /* 0x000fe80000000800 */
[----:B------:R-:W-:Y:S04]  /*147d0*/  LDS R153, [R37+0x21080] ;  /* 0x0210800025997984 */ /* 0x000fe80000000800 */
[----:B------:R-:W3:Y:S04]  /*147e0*/  LDS R155, [R37+0x21480] ;  /* 0x02148000259b7984 */ /* 0x000ee80000000800 */
[----:B------:R-:W-:Y:S04]  /*147f0*/  LDS R68, [R60+0x21000] ;  /* 0x021000003c447984 */ /* 0x000fe80000000800 */
[----:B------:R-:W-:Y:S04]  /*14800*/  LDS R70, [R60+0x21400] ;  /* 0x021400003c467984 */ /* 0x000fe80000000800 */
[----:B------:R-:W-:Y:S04]  /*14810*/  LDS R69, [R61+0x21000] ;  /* 0x021000003d457984 */ /* 0x000fe80000000800 */
[----:B------:R-:W-:Y:S04]  /*14820*/  LDS R71, [R61+0x21400] ;  /* 0x021400003d477984 */ /* 0x000fe80000000800 */
[----:B------:R-:W-:Y:S01]  /*14830*/  LDSM.16.M88.4 R184, [R252] ;  /* 0x00000000fcb8783b */ /* 0x000fe20000000200 */
[----:B-1----:R-:W-:Y:S01]  /*14840*/  IMAD.MOV.U32 R3, RZ, RZ, R157 ;  /* 0x000000ffff037224 */ /* 0x002fe200078e009d */
[----:B------:R-:W-:Y:S01]  /*14850*/  HMMA.1688.F32.TF32 R64, R64, R62, R160 ;  /* 0x0000003e4040723c */ /* 0x000fe200000810a0 */
[----:B------:R-:W-:Y:S01]  /*14860*/  IMAD.MOV.U32 R2, RZ, RZ, R158 ;  /* 0x000000ffff027224 */ /* 0x000fe200078e009e */
[----:B------:R-:W-:Y:S01]  /*14870*/  LDS R156, [R60+0x21800] ;  /* 0x021800003c9c7984 */ /* 0x000fe20000000800 */
[----:B------:R-:W-:-:S03]  /*14880*/  IMAD.MOV.U32 R0, RZ, RZ, R159 ;  /* 0x000000ffff007224 */ /* 0x000fc600078e009f */
[----:B------:R-:W-:Y:S04]  /*14890*/  LDS R158, [R60+0x21c00] ;  /* 0x021c00003c9e7984 */ /* 0x000fe80000000800 */
[----:B------:R-:W-:Y:S04]  /*148a0*/  LDS R157, [R61+0x21800] ;  /* 0x021800003d9d7984 */ /* 0x000fe80000000800 */
[----:B------:R-:W-:Y:S04]  /*148b0*/  LDS R159, [R61+0x21c00] ;  /* 0x021c00003d9f7984 */ /* 0x000fe80000000800 */
[----:B------:R-:W1:Y:S04]  /*148c0*/  LDSM.16.M88.4 R172, [R252+0x1000] ;  /* 0x00100000fcac783b */ /* 0x000e680000000200 */
[----:B------:R-:W-:Y:S04]  /*148d0*/  LDS R132, [R60+0x21080] ;  /* 0x021080003c847984 */ /* 0x000fe80000000800 */
[----:B------:R-:W-:Y:S04]  /*148e0*/  LDS R134, [R60+0x21480] ;  /* 0x021480003c867984 */ /* 0x000fe80000000800 */
[----:B------:R-:W-:Y:S04]  /*148f0*/  LDS R133, [R61+0x21080] ;  /* 0x021080003d857984 */ /* 0x000fe80000000800 */
[----:B------:R-:W-:Y:S04]  /*14900*/  LDS R135, [R61+0x21480] ;  /* 0x021480003d877984 */ /* 0x000fe80000000800 */
[----:B------:R-:W-:Y:S04]  /*14910*/  STL.64 [R1+0x150], R64 ;  /* 0x0001504001007387 */ /* 0x000fe80000100a00 */
[----:B------:R-:W-:Y:S04]  /*14920*/  STL.64 [R1+0x158], R66 ;  /* 0x0001584201007387 */ /* 0x000fe80000100a00 */
[----:B------:R-:W-:Y:S04]  /*14930*/  LDS R64, [R36+0x21800] ;  /* 0x0218000024407984 */ /* 0x000fe80000000800 */
[----:B------:R-:W-:Y:S04]  /*14940*/  LDS R66, [R36+0x21c00] ;  /* 0x021c000024427984 */ /* 0x000fe80000000800 */
[----:B------:R-:W-:Y:S04]  /*14950*/  LDS R65, [R37+0x21800] ;  /* 0x0218000025417984 */ /* 0x000fe80000000800 */
[----:B------:R-:W-:Y:S04]  /*14960*/  LDS R67, [R37+0x21c00] ;  /* 0x021c000025437984 */ /* 0x000fe80000000800 */
[----:B------:R-:W-:Y:S04]  /*14970*/  LDS R160, [R36+0x21880] ;  /* 0x0218800024a07984 */ /* 0x000fe80000000800 */
[----:B------:R-:W-:Y:S04]  /*14980*/  LDS R162, [R36+0x21c80] ;  /* 0x021c800024a27984 */ /* 0x000fe80000000800 */
[----:B------:R-:W-:Y:S04]  /*14990*/  LDS R161, [R37+0x21880] ;  /* 0x0218800025a17984 */ /* 0x000fe80000000800 */
[----:B------:R-:W-:Y:S01]  /*149a0*/  LDS R163, [R37+0x21c80] ;  /* 0x021c800025a37984 */ /* 0x000fe20000000800 */
[-C--:B----4-:R-:W-:Y:S08]  /*149b0*/  HMMA.1688.F32.TF32 R164, R72, R52.reuse, R168 ;  /* 0x0000003448a4723c */ /* 0x090ff000000810a8 */
[----:B---3--:R-:W-:Y:S01]  /*149c0*/  HMMA.1688.F32.TF32 R168, R152, R52, R124 ;  /* 0x0000003498a8723c */ /* 0x008fe2000008107c */
[----:B------:R-:W3:Y:S07]  /*149d0*/  LDSM.16.M88.4 R124, [R252+0x3000] ;  /* 0x00300000fc7c783b */ /* 0x000eee0000000200 */
[----:B-1----:R-:W-:Y:S01]  /*149e0*/  HMMA.1688.F32.TF32 R180, R72, R172, R128 ;  /* 0x000000ac48b4723c */ /* 0x002fe20000081080 */
[----:B------:R-:W-:Y:S04]  /*149f0*/  LDS R128, [R60+0x21880] ;  /* 0x021880003c807984 */ /* 0x000fe80000000800 */
[----:B------:R-:W-:Y:S04]  /*14a00*/  LDS R130, [R60+0x21c80] ;  /* 0x021c80003c827984 */ /* 0x000fe80000000800 */
[----:B------:R-:W-:Y:S04]  /*14a10*/  LDS R129, [R61+0x21880] ;  /* 0x021880003d817984 */ /* 0x000fe80000000800 */
[----:B------:R3:W1:Y:S02]  /*14a20*/  LDS R131, [R61+0x21c80] ;  /* 0x021c80003d837984 */ /* 0x0006640000000800 */
[----:B---3--:R-:W-:Y:S02]  /*14a30*/  HMMA.1688.F32.TF32 R60, R132, R124, R196 ;  /* 0x0000007c843c723c */ /* 0x008fe400000810c4 */
[----:B------:R-:W3:Y:S04]  /*14a40*/  LDL.LU R196, [R1+0x30] ;  /* 0x0000300001c47983 */ /* 0x000ee80000300800 */
[----:B------:R-:W3:Y:S04]  /*14a50*/  LDL.LU R197, [R1+0x34] ;  /* 0x0000340001c57983 */ /* 0x000ee80000300800 */
[----:B------:R-:W3:Y:S04]  /*14a60*/  LDL.LU R198, [R1+0x38] ;  /* 0x0000380001c67983 */ /* 0x000ee80000300800 */
[----:B------:R-:W3:Y:S01]  /*14a70*/  LDL.LU R199, [R1+0x3c] ;  /* 0x00003c0001c77983 */ /* 0x000ee20000300800 */
[-C--:B--2---:R-:W-:Y:S08]  /*14a80*/  HMMA.1688.F32.TF32 R208, R68, R184.reuse, R208 ;  /* 0x000000b844d0723c */ /* 0x084ff000000810d0 */
[----:B------:R-:W-:Y:S11]  /*14a90*/  HMMA.1688.F32.TF32 R216, R72, R184, R216 ;  /* 0x000000b848d8723c */ /* 0x000ff600000810d8 */
[----:B------:R-:W-:Y:S05]  /*14aa0*/  @!UPT UIADD3 URZ, URZ, URZ, URZ ;  /* 0x0000003f3f3ff290 */ /* 0x000fea000fffe03f */
[----:B------:R-:W-:Y:S08]  /*14ab0*/  HMMA.1688.F32.TF32 R208, R156, R186, R208 ;  /* 0x000000ba9cd0723c */ /* 0x000ff000000810d0 */
[-C--:B------:R-:W-:Y:S08]  /*14ac0*/  HMMA.1688.F32.TF32 R36, R68, R124.reuse, R192 ;  /* 0x0000007c4424723c */ /* 0x080ff000000810c0 */
[----:B------:R-:W-:Y:S01]  /*14ad0*/  HMMA.1688.F32.TF32 R192, R152, R124, R120 ;  /* 0x0000007c98c0723c */ /* 0x000fe20000081078 */
[----:B------:R-:W2:Y:S04]  /*14ae0*/  LDL.LU R120, [R1+0x40] ;  /* 0x0000400001787983 */ /* 0x000ea80000300800 */
[----:B------:R-:W2:Y:S04]  /*14af0*/  LDL.LU R121, [R1+0x44] ;  /* 0x0000440001797983 */ /* 0x000ea80000300800 */
[----:B------:R-:W2:Y:S01]  /*14b00*/  LDL.LU R122, [R1+0x48] ;  /* 0x00004800017a7983 */ /* 0x000ea20000300800 */
[-C--:B------:R-:W-:Y:S03]  /*14b10*/  HMMA.1688.F32.TF32 R212, R132, R184.reuse, R212 ;  /* 0x000000b884d4723c */ /* 0x080fe600000810d4 */
[----:B------:R-:W2:Y:S04]  /*14b20*/  LDL.LU R123, [R1+0x4c] ;  /* 0x00004c00017b7983 */ /* 0x000ea80000300800 */
[----:B------:R-:W-:Y:S01]  /*14b30*/  STL.64 [R1+0xd0], R208 ;  /* 0x0000d0d001007387 */ /* 0x000fe20000100a00 */
[----:B------:R-:W-:Y:S03]  /*14b40*/  HMMA.1688.F32.TF32 R220, R152, R184, R220 ;  /* 0x000000b898dc723c */ /* 0x000fe600000810dc */
[----:B------:R4:W-:Y:S05]  /*14b50*/  STL.64 [R1+0xd8], R210 ;  /* 0x0000d8d201007387 */ /* 0x0009ea0000100a00 */
[-C--:B----4-:R-:W-:Y:S07]  /*14b60*/  HMMA.1688.F32.TF32 R208, R64, R186.reuse, R216 ;  /* 0x000000ba40d0723c */ /* 0x090fee00000810d8 */
[----:B------:R-:W-:Y:S01]  /*14b70*/  IMAD.MOV.U32 R216, RZ, RZ, R116 ;  /* 0x000000ffffd87224 */ /* 0x000fe200078e0074 */
[-C--:B-1----:R-:W-:Y:S01]  /*14b80*/  HMMA.1688.F32.TF32 R212, R128, R186.reuse, R212 ;  /* 0x000000ba80d4723c */ /* 0x082fe200000810d4 */
[----:B------:R-:W4:Y:S11]  /*14b90*/  LDL.LU R116, [R1+0xa2c] ;  /* 0x000a2c0001747983 */ /* 0x000f360000300800 */
[----:B------:R-:W-:Y:S03]  /*14ba0*/  @!UPT UIADD3 URZ, URZ, URZ, URZ ;  /* 0x0000003f3f3ff290 */ /* 0x000fe6000fffe03f */
[----:B------:R-:W-:Y:S04]  /*14bb0*/  STL.64 [R1+0xc0], R208 ;  /* 0x0000c0d001007387 */ /* 0x000fe80000100a00 */
[----:B------:R1:W-:Y:S02]  /*14bc0*/  STL.64 [R1+0xc8], R210 ;  /* 0x0000c8d201007387 */ /* 0x0003e40000100a00 */
[----:B-1----:R-:W-:Y:S01]  /*14bd0*/  HMMA.1688.F32.TF32 R208, R160, R186, R220 ;  /* 0x000000baa0d0723c */ /* 0x002fe200000810dc */
[----:B------:R-:W-:Y:S01]  /*14be0*/  IMAD.MOV.U32 R217, RZ, RZ, R117 ;  /* 0x000000ffffd97224 */ /* 0x000fe200078e0075 */
[----:B------:R-:W-:Y:S01]  /*14bf0*/  LDSM.16.M88.4 R184, [R252+0x4000] ;  /* 0x00400000fcb8783b */ /* 0x000fe20000000200 */
[----:B------:R-:W-:Y:S02]  /*14c00*/  IMAD.MOV.U32 R218, RZ, RZ, R118 ;  /* 0x000000ffffda7224 */ /* 0x000fe400078e0076 */
[----:B------:R-:W-:Y:S01]  /*14c10*/  IMAD.MOV.U32 R219, RZ, RZ, R119 ;  /* 0x000000ffffdb7224 */ /* 0x000fe200078e0077 */
[----:B------:R-:W4:Y:S04]  /*14c20*/  LDL.LU R117, [R1+0xa28] ;  /* 0x000a280001757983 */ /* 0x000f280000300800 */
[----:B------:R-:W4:Y:S04]  /*14c30*/  LDL.LU R118, [R1+0xa24] ;  /* 0x000a240001767983 */ /* 0x000f280000300800 */
[----:B------:R-:W4:Y:S04]  /*14c40*/  LDL.LU R119, [R1+0xa20] ;  /* 0x000a200001777983 */ /* 0x000f280000300800 */
[----:B------:R-:W-:Y:S04]  /*14c50*/  STL.64 [R1+0xb0], R212 ;  /* 0x0000b0d401007387 */ /* 0x000fe80000100a00 */
[----:B------:R-:W-:Y:S04]  /*14c60*/  STL.64 [R1+0xb8], R214 ;  /* 0x0000b8d601007387 */ /* 0x000fe80000100a00 */
[----:B------:R1:W-:Y:S04]  /*14c70*/  STL.64 [R1+0x80], R208 ;  /* 0x000080d001007387 */ /* 0x0003e80000100a00 */
[----:B------:R1:W-:Y:S02]  /*14c80*/  STL.64 [R1+0x88], R210 ;  /* 0x000088d201007387 */ /* 0x0003e40000100a00 */
[----:B-1----:R-:W-:-:S02]  /*14c90*/  IMAD.MOV.U32 R208, RZ, RZ, R84 ;  /* 0x000000ffffd07224 */ /* 0x002fc400078e0054 */
[----:B------:R-:W2:Y:S01]  /*14ca0*/  LDL.LU R84, [R1+0xa1c] ;  /* 0x000a1c0001547983 */ /* 0x000ea20000300800 */
[----:B------:R-:W-:Y:S02]  /*14cb0*/  IMAD.MOV.U32 R209, RZ, RZ, R85 ;  /* 0x000000ffffd17224 */ /* 0x000fe400078e0055 */
[----:B------:R-:W-:Y:S01]  /*14cc0*/  IMAD.MOV.U32 R210, RZ, RZ, R86 ;  /* 0x000000ffffd27224 */ /* 0x000fe200078e0056 */
[----:B------:R-:W2:Y:S01]  /*14cd0*/  LDL.LU R85, [R1+0xa18] ;  /* 0x000a180001557983 */ /* 0x000ea20000300800 */
[----:B------:R-:W-:-:S03]  /*14ce0*/  IMAD.MOV.U32 R211, RZ, RZ, R87 ;  /* 0x000000ffffd37224 */ /* 0x000fc600078e0057 */
[----:B------:R-:W2:Y:S04]  /*14cf0*/  LDL.LU R86, [R1+0xa14] ;  /* 0x000a140001567983 */ /* 0x000ea80000300800 */
[----:B------:R-:W2:Y:S01]  /*14d00*/  LDL.LU R87, [R1+0xa10] ;  /* 0x000a100001577983 */ /* 0x000ea20000300800 */
[----:B------:R-:W-:Y:S11]  /*14d10*/  HMMA.1688.F32.TF32 R176, R68, R172, R176 ;  /* 0x000000ac44b0723c */ /* 0x000ff600000810b0 */
[----:B------:R-:W-:Y:S11]  /*14d20*/  @!UPT UIADD3 URZ, URZ, URZ, URZ ;  /* 0x0000003f3f3ff290 */ /* 0x000ff6000fffe03f */
[----:B------:R-:W-:Y:S02]  /*14d30*/  @!UPT UIADD3 URZ, URZ, URZ, URZ ;  /* 0x0000003f3f3ff290 */ /* 0x000fe4000fffe03f */
[-C--:B------:R-:W-:Y:S08]  /*14d40*/  HMMA.1688.F32.TF32 R212, R156, R174.reuse, R176 ;  /* 0x000000ae9cd4723c */ /* 0x080ff000000810b0 */
[----:B------:R-:W-:Y:S08]  /*14d50*/  HMMA.1688.F32.TF32 R176, R64, R174, R180 ;  /* 0x000000ae40b0723c */ /* 0x000ff000000810b4 */
[-C--:B------:R-:W-:Y:S07]  /*14d60*/  HMMA.1688.F32.TF32 R188, R132, R172.reuse, R188 ;  /* 0x000000ac84bc723c */ /* 0x080fee00000810bc */
[----:B------:R-:W-:Y:S04]  /*14d70*/  STL.64 [R1+0x100], R212 ;  /* 0x000100d401007387 */ /* 0x000fe80000100a00 */
[----:B------:R-:W-:Y:S04]  /*14d80*/  STL.64 [R1+0x108], R214 ;  /* 0x000108d601007387 */ /* 0x000fe80000100a00 */
[----:B------:R-:W-:Y:S04]  /*14d90*/  STL.64 [R1+0xf0], R176 ;  /* 0x0000f0b001007387 */ /* 0x000fe80000100a00 */
[----:B------:R-:W-:Y:S04]  /*14da0*/  STL.64 [R1+0xf8], R178 ;  /* 0x0000f8b201007387 */ /* 0x000fe80000100a00 */
[----:B------:R-:W3:Y:S01]  /*14db0*/  LDSM.16.M88.4 R176, [R252+0x5000] ;  /* 0x00500000fcb0783b */ /* 0x000ee20000000200 */
[----:B------:R-:W-:Y:S08]  /*14dc0*/  HMMA.1688.F32.TF32 R204, R152, R172, R204 ;  /* 0x000000ac98cc723c */ /* 0x000ff000000810cc */
[----:B------:R-:W-:Y:S08]  /*14dd0*/  HMMA.1688.F32.TF32 R180, R128, R174, R188 ;  /* 0x000000ae80b4723c */ /* 0x000ff000000810bc */
[----:B------:R-:W-:Y:S08]  /*14de0*/  HMMA.1688.F32.TF32 R148, R68, R52, R148 ;  /* 0x000000344494723c */ /* 0x000ff00000081094 */
[----:B------:R-:W-:Y:S07]  /*14df0*/  HMMA.1688.F32.TF32 R172, R160, R174, R204 ;  /* 0x000000aea0ac723c */ /* 0x000fee00000810cc */
[----:B------:R-:W-:Y:S04]  /*14e00*/  STL.64 [R1+0xe0], R180 ;  /* 0x0000e0b401007387 */ /* 0x000fe80000100a00 */
[----:B------:R3:W-:Y:S02]  /*14e10*/  STL.64 [R1+0xe8], R182 ;  /* 0x0000e8b601007387 */ /* 0x0007e40000100a00 */
[-C--:B---3--:R-:W-:Y:S08]  /*14e20*/  HMMA.1688.F32.TF32 R180, R68, R176.reuse, R196 ;  /* 0x000000b044b4723c */ /* 0x088ff000000810c4 */
[----:B------:R-:W-:Y:S08]  /*14e30*/  HMMA.1688.F32.TF32 R196, R132, R176, R76 ;  /* 0x000000b084c4723c */ /* 0x000ff0000008104c */
[----:B------:R-:W-:Y:S01]  /*14e40*/  HMMA.1688.F32.TF32 R76, R64, R54, R164 ;  /* 0x00000036404c723c */ /* 0x000fe200000810a4 */
[----:B------:R-:W-:Y:S04]  /*14e50*/  STL.64 [R1+0xa0], R172 ;  /* 0x0000a0ac01007387 */ /* 0x000fe80000100a00 */
[----:B------:R-:W-:Y:S03]  /*14e60*/  STL.64 [R1+0xa8], R174 ;  /* 0x0000a8ae01007387 */ /* 0x000fe60000100a00 */
[----:B------:R-:W-:Y:S08]  /*14e70*/  HMMA.1688.F32.TF32 R224, R132, R52, R224 ;  /* 0x0000003484e0723c */ /* 0x000ff000000810e0 */
[----:B------:R-:W-:Y:S08]  /*14e80*/  HMMA.1688.F32.TF32 R204, R152, R176, R80 ;  /* 0x000000b098cc723c */ /* 0x000ff00000081050 */
[----:B------:R-:W-:Y:S08]  /*14e90*/  HMMA.1688.F32.TF32 R200, R72, R124, R200 ;  /* 0x0000007c48c8723c */ /* 0x000ff000000810c8 */
[----:B------:R-:W-:Y:S08]  /*14ea0*/  HMMA.1688.F32.TF32 R80, R128, R54, R224 ;  /* 0x000000368050723c */ /* 0x000ff000000810e0 */
[----:B--2---:R-:W-:Y:S08]  /*14eb0*/  HMMA.1688.F32.TF32 R188, R72, R176, R84 ;  /* 0x000000b048bc723c */ /* 0x004ff00000081054 */
[-C--:B------:R-:W-:Y:S11]  /*14ec0*/  HMMA.1688.F32.TF32 R84, R156, R54.reuse, R148 ;  /* 0x000000369c54723c */ /* 0x080ff60000081094 */
[----:B------:R-:W-:Y:S11]  /*14ed0*/  @!UPT UIADD3 URZ, URZ, URZ, URZ ;  /* 0x0000003f3f3ff290 */ /* 0x000ff6000fffe03f */
[----:B------:R-:W-:Y:S01]  /*14ee0*/  @!UPT UIADD3 URZ, URZ, URZ, URZ ;  /* 0x0000003f3f3ff290 */ /* 0x000fe2000fffe03f */
[----:B------:R-:W-:Y:S04]  /*14ef0*/  STL.64 [R1+0x70], R84 ;  /* 0x0000705401007387 */ /* 0x000fe80000100a00 */
[----:B------:R-:W-:Y:S04]  /*14f00*/  STL.64 [R1+0x78], R86 ;  /* 0x0000785601007387 */ /* 0x000fe80000100a00 */
[----:B------:R-:W-:Y:S04]  /*14f10*/  STL.64 [R1+0x60], R76 ;  /* 0x0000604c01007387 */ /* 0x000fe80000100a00 */
[----:B------:R-:W-:Y:S04]  /*14f20*/  STL.64 [R1+0x68], R78 ;  /* 0x0000684e01007387 */ /* 0x000fe80000100a00 */
[----:B------:R-:W1:Y:S01]  /*14f30*/  LDSM.16.M88.4 R76, [R252+0x6000] ;  /* 0x00600000fc4c783b */ /* 0x000e620000000200 */
[----:B------:R-:W-:Y:S03]  /*14f40*/  HMMA.1688.F32.TF32 R52, R160, R54, R168 ;  /* 0x00000036a034723c */ /* 0x000fe600000810a8 */
[----:B------:R-:W-:Y:S04]  /*14f50*/  STL.64 [R1+0x50], R80 ;  /* 0x0000505001007387 */ /* 0x000fe80000100a00 */
[----:B------:R-:W-:Y:S11]  /*14f60*/  STL.64 [R1+0x58], R82 ;  /* 0x0000585201007387 */ /* 0x000ff60000100a00 */
[----:B------:R-:W-:Y:S05]  /*14f70*/  @!UPT UIADD3 URZ, URZ, URZ, URZ ;  /* 0x0000003f3f3ff290 */ /* 0x000fea000fffe03f */
[----:B------:R-:W-:Y:S04]  /*14f80*/  STL.64 [R1+0x40], R52 ;  /* 0x0000403401007387 */ /* 0x000fe80000100a00 */
[----:B------:R2:W-:Y:S01]  /*14f90*/  STL.64 [R1+0x48], R54 ;  /* 0x0000483601007387 */ /* 0x0005e20000100a00 */
[----:B-1----:R-:W-:Y:S08]  /*14fa0*/  HMMA.1688.F32.TF32 R168, R132, R76, R88 ;  /* 0x0000004c84a8723c */ /* 0x002ff00000081058 */
[-C--:B------:R-:W-:Y:S08]  /*14fb0*/  HMMA.1688.F32.TF32 R88, R156, R126.reuse, R36 ;  /* 0x0000007e9c58723c */ /* 0x080ff00000081024 */
[-C--:B--2---:R-:W-:Y:S08]  /*14fc0*/  HMMA.1688.F32.TF32 R52, R64, R126.reuse, R200 ;  /* 0x0000007e4034723c */ /* 0x084ff000000810c8 */
[-C--:B------:R-:W-:Y:S08]  /*14fd0*/  HMMA.1688.F32.TF32 R36, R128, R126.reuse, R60 ;  /* 0x0000007e8024723c */ /* 0x080ff0000008103c */
[----:B------:R-:W-:Y:S01]  /*14fe0*/  HMMA.1688.F32.TF32 R124, R160, R126, R192 ;  /* 0x0000007ea07c723c */ /* 0x000fe200000810c0 */
[----:B------:R-:W-:Y:S04]  /*14ff0*/  STL.64 [R1+0x30], R88 ;  /* 0x0000305801007387 */ /* 0x000fe80000100a00 */
[----:B------:R-:W-:Y:S04]  /*15000*/  STL.64 [R1+0x38], R90 ;  /* 0x0000385a01007387 */ /* 0x000fe80000100a00 */
[----:B------:R-:W-:Y:S04]  /*15010*/  STL.64 [R1+0x20], R52 ;  /* 0x0000203401007387 */ /* 0x000fe80000100a00 */
[----:B------:R-:W-:Y:S10]  /*15020*/  STL.64 [R1+0x28], R54 ;  /* 0x0000283601007387 */ /* 0x000ff40000100a00 */
[----:B------:R1:W-:Y:S04]  /*15030*/  STL [R1+0x6f8], R124 ;  /* 0x0006f87c01007387 */ /* 0x0003e80000100800 */
[----:B------:R-:W-:Y:S04]  /*15040*/  STL.64 [R1+0x10], R36 ;  /* 0x0000102401007387 */ /* 0x000fe80000100a00 */
[----:B------:R-:W-:Y:S04]  /*15050*/  STL.64 [R1+0x18], R38 ;  /* 0x0000182601007387 */ /* 0x000fe80000100a00 */
[----:B------:R-:W2:Y:S04]  /*15060*/  LDSM.16.M88.4 R36, [R252+0x7000] ;  /* 0x00700000fc24783b */ /* 0x000ea80000000200 */
[----:B------:R3:W-:Y:S04]  /*15070*/  STL [R1+0x6f4], R125 ;  /* 0x0006f47d01007387 */ /* 0x0007e80000100800 */
[----:B------:R1:W-:Y:S01]  /*15080*/  STL [R1+0x6f0], R126 ;  /* 0x0006f07e01007387 */ /* 0x0003e20000100800 */
[----:B------:R-:W-:Y:S03]  /*15090*/  HMMA.1688.F32.TF32 R80, R68, R76, R216 ;  /* 0x0000004c4450723c */ /* 0x000fe600000810d8 */
[----:B------:R1:W-:Y:S04]  /*150a0*/  STL [R1+0x6ec], R127 ;  /* 0x0006ec7f01007387 */ /* 0x0003e80000100800 */
[----:B------:R-:W-:-:S02]  /*150b0*/  IMAD.MOV.U32 R216, RZ, RZ, R41 ;  /* 0x000000ffffd87224 */ /* 0x000fc400078e0029 */
[----:B------:R-:W-:Y:S02]  /*150c0*/  IMAD.MOV.U32 R217, RZ, RZ, R42 ;  /* 0x000000ffffd97224 */ /* 0x000fe400078e002a */
[----:B------:R-:W-:Y:S02]  /*150d0*/  IMAD.MOV.U32 R218, RZ, RZ, R43 ;  /* 0x000000ffffda7224 */ /* 0x000fe400078e002b */
[----:B------:R-:W-:Y:S02]  /*150e0*/  IMAD.MOV.U32 R219, RZ, RZ, R32 ;  /* 0x000000ffffdb7224 */ /* 0x000fe400078e0020 */
[----:B-1----:R-:W-:Y:S02]  /*150f0*/  IMAD.MOV.U32 R124, RZ, RZ, R33 ;  /* 0x000000ffff7c7224 */ /* 0x002fe400078e0021 */
[----:B---3--:R-:W-:Y:S02]  /*15100*/  IMAD.MOV.U32 R125, RZ, RZ, R34 ;  /* 0x000000ffff7d7224 */ /* 0x008fe400078e0022 */
[----:B------:R-:W-:Y:S01]  /*15110*/  IMAD.MOV.U32 R126, RZ, RZ, R35 ;  /* 0x000000ffff7e7224 */ /* 0x000fe200078e0023 */
[----:B--2---:R-:W-:Y:S07]  /*15120*/  HMMA.1688.F32.TF32 R148, R68, R36, R208 ;  /* 0x000000244494723c */ /* 0x004fee00000810d0 */
[----:B------:R-:W-:-:S02]  /*15130*/  IMAD.MOV.U32 R208, RZ, RZ, R100 ;  /* 0x000000ffffd07224 */ /* 0x000fc400078e0064 */
[----:B------:R-:W2:Y:S01]  /*15140*/  LDL.LU R100, [R1+0xa0c] ;  /* 0x000a0c0001647983 */ /* 0x000ea20000300800 */
[----:B------:R-:W-:Y:S02]  /*15150*/  IMAD.MOV.U32 R209, RZ, RZ, R101 ;  /* 0x000000ffffd17224 */ /* 0x000fe400078e0065 */
[----:B------:R-:W-:Y:S01]  /*15160*/  IMAD.MOV.U32 R210, RZ, RZ, R102 ;  /* 0x000000ffffd27224 */ /* 0x000fe200078e0066 */
[----:B------:R-:W2:Y:S01]  /*15170*/  LDL.LU R101, [R1+0xa08] ;  /* 0x000a080001657983 */ /* 0x000ea20000300800 */
[----:B------:R-:W-:-:S03]  /*15180*/  IMAD.MOV.U32 R211, RZ, RZ, R40 ;  /* 0x000000ffffd37224 */ /* 0x000fc600078e0028 */
[----:B------:R-:W2:Y:S04]  /*15190*/  LDL.LU R102, [R1+0xa04] ;  /* 0x000a040001667983 */ /* 0x000ea80000300800 */
[----:B------:R-:W3:Y:S04]  /*151a0*/  LDL.LU R40, [R1+0xa00] ;  /* 0x000a000001287983 */ /* 0x000ee80000300800 */
[----:B------:R-:W3:Y:S04]  /*151b0*/  LDL.LU R41, [R1+0x9fc] ;  /* 0x0009fc0001297983 */ /* 0x000ee80000300800 */
[----:B------:R-:W3:Y:S04]  /*151c0*/  LDL.LU R42, [R1+0x9f8] ;  /* 0x0009f800012a7983 */ /* 0x000ee80000300800 */
[----:B------:R-:W3:Y:S04]  /*151d0*/  LDL.LU R43, [R1+0x9f4] ;  /* 0x0009f400012b7983 */ /* 0x000ee80000300800 */
[----:B------:R-:W2:Y:S04]  /*151e0*/  LDL.LU R32, [R1+0x9f0] ;  /* 0x0009f00001207983 */ /* 0x000ea80000300800 */
[----:B------:R-:W2:Y:S04]  /*151f0*/  LDL.LU R33, [R1+0x9ec] ;  /* 0x0009ec0001217983 */ /* 0x000ea80000300800 */
[----:B------:R-:W2:Y:S04]  /*15200*/  LDL.LU R34, [R1+0x9e8] ;  /* 0x0009e80001227983 */ /* 0x000ea80000300800 */
[----:B------:R-:W2:Y:S01]  /*15210*/  LDL.LU R35, [R1+0x9e4] ;  /* 0x0009e40001237983 */ /* 0x000ea20000300800 */
[----:B------:R-:W-:-:S02]  /*15220*/  IMAD.MOV.U32 R127, RZ, RZ, R103 ;  /* 0x000000ffff7f7224 */ /* 0x000fc400078e0067 */
[----:B------:R-:W-:Y:S01]  /*15230*/  IMAD.MOV.U32 R224, RZ, RZ, R28 ;  /* 0x000000ffffe07224 */ /* 0x000fe200078e001c */
[----:B------:R-:W3:Y:S01]  /*15240*/  LDL.LU R103, [R1+0x9e0] ;  /* 0x0009e00001677983 */ /* 0x000ee20000300800 */
[----:B------:R-:W-:Y:S02]  /*15250*/  IMAD.MOV.U32 R225, RZ, RZ, R29 ;  /* 0x000000ffffe17224 */ /* 0x000fe400078e001d */
[----:B------:R-:W-:Y:S01]  /*15260*/  IMAD.MOV.U32 R226, RZ, RZ, R30 ;  /* 0x000000ffffe27224 */ /* 0x000fe200078e001e */
[----:B------:R-:W3:Y:S01]  /*15270*/  LDL.LU R28, [R1+0x9dc] ;  /* 0x0009dc00011c7983 */ /* 0x000ee20000300800 */
[----:B------:R-:W-:-:S03]  /*15280*/  IMAD.MOV.U32 R227, RZ, RZ, R31 ;  /* 0x000000ffffe37224 */ /* 0x000fc600078e001f */
[----:B------:R-:W3:Y:S04]  /*15290*/  LDL.LU R29, [R1+0x9d8] ;  /* 0x0009d800011d7983 */ /* 0x000ee80000300800 */
[----:B------:R-:W3:Y:S04]  /*152a0*/  LDL.LU R30, [R1+0x9d4] ;  /* 0x0009d400011e7983 */ /* 0x000ee80000300800 */
[----:B------:R-:W3:Y:S01]  /*152b0*/  LDL.LU R31, [R1+0x9d0] ;  /* 0x0009d000011f7983 */ /* 0x000ee20000300800 */
[-C--:B------:R-:W-:Y:S08]  /*152c0*/  HMMA.1688.F32.TF32 R120, R68, R184.reuse, R120 ;  /* 0x000000b84478723c */ /* 0x080ff00000081078 */
[-C--:B----4-:R-:W-:Y:S08]  /*152d0*/  HMMA.1688.F32.TF32 R116, R72, R184.reuse, R116 ;  /* 0x000000b84874723c */ /* 0x090ff00000081074 */
[-C--:B------:R-:W-:Y:S08]  /*152e0*/  HMMA.1688.F32.TF32 R112, R132, R184.reuse, R112 ;  /* 0x000000b88470723c */ /* 0x080ff00000081070 */
[----:B------:R-:W-:Y:S08]  /*152f0*/  HMMA.1688.F32.TF32 R108, R152, R184, R108 ;  /* 0x000000b8986c723c */ /* 0x000ff0000008106c */
[-C--:B------:R-:W-:Y:S08]  /*15300*/  HMMA.1688.F32.TF32 R120, R156, R186.reuse, R120 ;  /* 0x000000ba9c78723c */ /* 0x080ff00000081078 */
[-C--:B------:R-:W-:Y:S08]  /*15310*/  HMMA.1688.F32.TF32 R116, R64, R186.reuse, R116 ;  /* 0x000000ba4074723c */ /* 0x080ff00000081074 */
[----:B------:R-:W-:Y:S08]  /*15320*/  HMMA.1688.F32.TF32 R112, R128, R186, R112 ;  /* 0x000000ba8070723c */ /* 0x000ff00000081070 */
[----:B------:R-:W-:Y:S08]  /*15330*/  HMMA.1688.F32.TF32 R84, R72, R76, R96 ;  /* 0x0000004c4854723c */ /* 0x000ff00000081060 */
[----:B------:R-:W-:Y:S01]  /*15340*/  HMMA.1688.F32.TF32 R108, R160, R186, R108 ;  /* 0x000000baa06c723c */ /* 0x000fe2000008106c */
[----:B------:R-:W-:Y:S07]  /*15350*/  STL [R1+0x708], R120 ;  /* 0x0007087801007387 */ /* 0x000fee0000100800 */
[----:B------:R-:W-:Y:S01]  /*15360*/  HMMA.1688.F32.TF32 R172, R152, R76, R92 ;  /* 0x0000004c98ac723c */ /* 0x000fe2000008105c */
[----:B------:R-:W-:Y:S07]  /*15370*/  STL [R1+0x704], R121 ;  /* 0x0007047901007387 */ /* 0x000fee0000100800 */
[-C--:B------:R-:W-:Y:S01]  /*15380*/  HMMA.1688.F32.TF32 R96, R128, R178.reuse, R196 ;  /* 0x000000b28060723c */ /* 0x080fe200000810c4 */
[----:B------:R-:W-:Y:S07]  /*15390*/  STL [R1+0x700], R122 ;  /* 0x0007007a01007387 */ /* 0x000fee0000100800 */
[----:B------:R-:W-:Y:S01]  /*153a0*/  HMMA.1688.F32.TF32 R92, R160, R178, R204 ;  /* 0x000000b2a05c723c */ /* 0x000fe200000810cc */
[----:B------:R-:W-:Y:S04]  /*153b0*/  STL [R1+0x6fc], R123 ;  /* 0x0006fc7b01007387 */ /* 0x000fe80000100800 */
[----:B------:R-:W-:Y:S04]  /*153c0*/  STL [R1+0x718], R116 ;  /* 0x0007187401007387 */ /* 0x000fe80000100800 */
[----:B------:R-:W-:Y:S01]  /*153d0*/  STL [R1+0x714], R117 ;  /* 0x0007147501007387 */ /* 0x000fe20000100800 */
[-C--:B------:R-:W-:Y:S03]  /*153e0*/  HMMA.1688.F32.TF32 R88, R156, R78.reuse, R80 ;  /* 0x0000004e9c58723c */ /* 0x080fe60000081050 */
[----:B------:R-:W-:Y:S04]  /*153f0*/  STL [R1+0x710], R118 ;  /* 0x0007107601007387 */ /* 0x000fe80000100800 */
        /* <DEDUP_REMOVED lines=10> */
[----:B------:R-:W-:Y:S01]  /*154a0*/  STL [R1+0x72c], R111 ;  /* 0x00072c6f01007387 */ /* 0x000fe20000100800 */
[----:B------:R-:W-:Y:S08]  /*154b0*/  HMMA.1688.F32.TF32 R76, R160, R78, R172 ;  /* 0x0000004ea04c723c */ /* 0x000ff000000810ac */
[----:B------:R-:W-:Y:S08]  /*154c0*/  HMMA.1688.F32.TF32 R148, R156, R38, R148 ;  /* 0x000000269c94723c */ /* 0x000ff00000081094 */
[-C--:B--2---:R-:W-:Y:S01]  /*154d0*/  HMMA.1688.F32.TF32 R52, R72, R36.reuse, R32 ;  /* 0x000000244834723c */ /* 0x084fe20000081020 */
[----:B------:R-:W1:Y:S07]  /*154e0*/  LDSM.16.M88.4 R32, [R252+0x8000] ;  /* 0x00800000fc20783b */ /* 0x000e6e0000000200 */
[----:B---3--:R-:W-:Y:S08]  /*154f0*/  HMMA.1688.F32.TF32 R60, R132, R36, R40 ;  /* 0x00000024843c723c */ /* 0x008ff00000081028 */
[-C--:B-1----:R-:W-:Y:S01]  /*15500*/  HMMA.1688.F32.TF32 R40, R68, R32.reuse, R28 ;  /* 0x000000204428723c */ /* 0x082fe2000008101c */
[----:B------:R-:W1:Y:S07]  /*15510*/  LDSM.16.M88.4 R28, [R252+0x9000] ;  /* 0x00900000fc1c783b */ /* 0x000e6e0000000200 */
[----:B------:R-:W-:Y:S08]  /*15520*/  HMMA.1688.F32.TF32 R192, R132, R32, R104 ;  /* 0x0000002084c0723c */ /* 0x000ff00000081068 */
[----:B------:R-:W-:Y:S08]  /*15530*/  HMMA.1688.F32.TF32 R104, R156, R178, R180 ;  /* 0x000000b29c68723c */ /* 0x000ff000000810b4 */
[----:B------:R-:W-:Y:S08]  /*15540*/  HMMA.1688.F32.TF32 R164, R152, R36, R100 ;  /* 0x0000002498a4723c */ /* 0x000ff00000081064 */
[----:B------:R-:W-:Y:S08]  /*15550*/  HMMA.1688.F32.TF32 R100, R64, R178, R188 ;  /* 0x000000b24064723c */ /* 0x000ff000000810bc */
[-C--:B-1----:R-:W-:Y:S01]  /*15560*/  HMMA.1688.F32.TF32 R176, R72, R28.reuse, R56 ;  /* 0x0000001c48b0723c */ /* 0x082fe20000081038 */
[----:B------:R-:W1:Y:S04]  /*15570*/  LDSM.16.M88.4 R56, [R252+0xa000] ;  /* 0x00a00000fc38783b */ /* 0x000e680000000200 */
[----:B------:R-:W-:Y:S03]  /*15580*/  STL [R1+0x748], R104 ;  /* 0x0007486801007387 */ /* 0x000fe60000100800 */
[----:B------:R-:W-:Y:S01]  /*15590*/  HMMA.1688.F32.TF32 R180, R132, R28, R140 ;  /* 0x0000001c84b4723c */ /* 0x000fe2000008108c */
[----:B------:R-:W-:Y:S04]  /*155a0*/  STL [R1+0x744], R105 ;  /* 0x0007446901007387 */ /* 0x000fe80000100800 */
[----:B------:R-:W-:Y:S03]  /*155b0*/  STL [R1+0x740], R106 ;  /* 0x0007406a01007387 */ /* 0x000fe60000100800 */
[----:B------:R-:W-:Y:S01]  /*155c0*/  HMMA.1688.F32.TF32 R140, R128, R38, R60 ;  /* 0x00000026808c723c */ /* 0x000fe2000008103c */
[----:B------:R-:W2:Y:S04]  /*155d0*/  LDSM.16.M88.4 R60, [R252+0xb000] ;  /* 0x00b00000fc3c783b */ /* 0x000ea80000000200 */
[----:B------:R-:W-:Y:S03]  /*155e0*/  STL [R1+0x73c], R107 ;  /* 0x00073c6b01007387 */ /* 0x000fe60000100800 */
[----:B------:R-:W-:Y:S01]  /*155f0*/  HMMA.1688.F32.TF32 R184, R72, R32, R44 ;  /* 0x0000002048b8723c */ /* 0x000fe2000008102c */
[----:B------:R-:W-:Y:S04]  /*15600*/  STL [R1+0x758], R100 ;  /* 0x0007586401007387 */ /* 0x000fe80000100800 */
[----:B------:R-:W-:Y:S04]  /*15610*/  STL [R1+0x754], R101 ;  /* 0x0007546501007387 */ /* 0x000fe80000100800 */
[----:B------:R-:W-:Y:S04]  /*15620*/  STL [R1+0x750], R102 ;  /* 0x0007506601007387 */ /* 0x000fe80000100800 */
[----:B------:R-:W-:Y:S04]  /*15630*/  STL [R1+0x74c], R103 ;  /* 0x00074c6701007387 */ /* 0x000fe80000100800 */
[----:B------:R-:W-:Y:S01]  /*15640*/  STL [R1+0x768], R96 ;  /* 0x0007686001007387 */ /* 0x000fe20000100800 */
[C---:B------:R-:W-:Y:S03]  /*15650*/  HMMA.1688.F32.TF32 R196, R152.reuse, R28, R144 ;  /* 0x0000001c98c4723c */ /* 0x040fe60000081090 */
[----:B------:R-:W-:Y:S04]  /*15660*/  STL [R1+0x764], R97 ;  /* 0x0007646101007387 */ /* 0x000fe80000100800 */
[----:B------:R-:W-:Y:S01]  /*15670*/  STL [R1+0x760], R98 ;  /* 0x0007606201007387 */ /* 0x000fe20000100800 */
[----:B------:R-:W-:Y:S03]  /*15680*/  HMMA.1688.F32.TF32 R200, R152, R32, R136 ;  /* 0x0000002098c8723c */ /* 0x000fe60000081088 */
[----:B------:R-:W-:Y:S04]  /*15690*/  STL [R1+0x75c], R99 ;  /* 0x00075c6301007387 */ /* 0x000fe80000100800 */
[----:B------:R-:W-:Y:S01]  /*156a0*/  STL [R1+0x778], R92 ;  /* 0x0007785c01007387 */ /* 0x000fe20000100800 */
[----:B------:R-:W-:Y:S03]  /*156b0*/  HMMA.1688.F32.TF32 R144, R64, R38, R52 ;  /* 0x000000264090723c */ /* 0x000fe60000081034 */
[----:B------:R-:W-:Y:S04]  /*156c0*/  STL [R1+0x774], R93 ;  /* 0x0007745d01007387 */ /* 0x000fe80000100800 */
[----:B------:R-:W-:Y:S01]  /*156d0*/  STL [R1+0x770], R94 ;  /* 0x0007705e01007387 */ /* 0x000fe20000100800 */
[----:B------:R-:W-:Y:S03]  /*156e0*/  HMMA.1688.F32.TF32 R44, R68, R28, R48 ;  /* 0x0000001c442c723c */ /* 0x000fe60000081030 */
[----:B------:R-:W-:Y:S04]  /*156f0*/  STL [R1+0x76c], R95 ;  /* 0x00076c5f01007387 */ /* 0x000fe80000100800 */
[----:B------:R-:W-:Y:S04]  /*15700*/  STL [R1+0x788], R88 ;  /* 0x0007885801007387 */ /* 0x000fe80000100800 */
[----:B------:R-:W-:Y:S01]  /*15710*/  STL [R1+0x784], R89 ;  /* 0x0007845901007387 */ /* 0x000fe20000100800 */
[----:B------:R-:W-:Y:S03]  /*15720*/  HMMA.1688.F32.TF32 R136, R160, R38, R164 ;  /* 0x00000026a088723c */ /* 0x000fe600000810a4 */
[----:B------:R-:W-:Y:S04]  /*15730*/  STL [R1+0x780], R90 ;  /* 0x0007805a01007387 */ /* 0x000fe80000100800 */
[----:B------:R-:W-:Y:S04]  /*15740*/  STL [R1+0x77c], R91 ;  /* 0x00077c5b01007387 */ /* 0x000fe80000100800 */
[----:B------:R-:W-:Y:S01]  /*15750*/  STL [R1+0x798], R84 ;  /* 0x0007985401007387 */ /* 0x000fe20000100800 */
[----:B-1----:R-:W-:Y:S03]  /*15760*/  HMMA.1688.F32.TF32 R188, R152, R56, R16 ;  /* 0x0000003898bc723c */ /* 0x002fe60000081010 */
        /* <DEDUP_REMOVED lines=8> */
[-C--:B------:R-:W-:Y:S03]  /*157f0*/  HMMA.1688.F32.TF32 R4, R64, R34.reuse, R184 ;  /* 0x000000224004723c */ /* 0x080fe600000810b8 */
[----:B------:R-:W-:Y:S04]  /*15800*/  STL [R1+0x79c], R83 ;  /* 0x00079c5301007387 */ /* 0x000fe80000100800 */
[----:B------:R-:W-:Y:S04]  /*15810*/  STL [R1+0x7b8], R76 ;  /* 0x0007b84c01007387 */ /* 0x000fe80000100800 */
[----:B------:R-:W-:Y:S01]  /*15820*/  STL [R1+0x7b4], R77 ;  /* 0x0007b44d01007387 */ /* 0x000fe20000100800 */
[----:B------:R-:W-:Y:S03]  /*15830*/  HMMA.1688.F32.TF32 R40, R128, R34, R192 ;  /* 0x000000228028723c */ /* 0x000fe600000810c0 */
[----:B------:R-:W-:Y:S04]  /*15840*/  STL [R1+0x7b0], R78 ;  /* 0x0007b04e01007387 */ /* 0x000fe80000100800 */
[----:B------:R-:W-:Y:S04]  /*15850*/  STL [R1+0x7ac], R79 ;  /* 0x0007ac4f01007387 */ /* 0x000fe80000100800 */
[----:B------:R-:W-:Y:S04]  /*15860*/  STL [R1+0x7c8], R148 ;  /* 0x0007c89401007387 */ /* 0x000fe80000100800 */
[----:B------:R-:W-:Y:S01]  /*15870*/  STL [R1+0x7c4], R149 ;  /* 0x0007c49501007387 */ /* 0x000fe20000100800 */
[----:B------:R-:W-:Y:S03]  /*15880*/  HMMA.1688.F32.TF32 R168, R72, R56, R8 ;  /* 0x0000003848a8723c */ /* 0x000fe60000081008 */
[----:B------:R-:W-:Y:S04]  /*15890*/  STL [R1+0x7c0], R150 ;  /* 0x0007c09601007387 */ /* 0x000fe80000100800 */
[----:B------:R-:W-:Y:S01]  /*158a0*/  STL [R1+0x7bc], R151 ;  /* 0x0007bc9701007387 */ /* 0x000fe20000100800 */
[----:B------:R-:W-:Y:S03]  /*158b0*/  HMMA.1688.F32.TF32 R32, R160, R34, R200 ;  /* 0x00000022a020723c */ /* 0x000fe600000810c8 */
[----:B------:R-:W-:Y:S01]  /*158c0*/  STL [R1+0x7d8], R144 ;  /* 0x0007d89001007387 */ /* 0x000fe20000100800 */
[----:B------:R-:W-:-:S03]  /*158d0*/  IMAD.MOV.U32 R120, RZ, RZ, R243 ;  /* 0x000000ffff787224 */ /* 0x000fc600078e00f3 */
[----:B------:R-:W-:Y:S01]  /*158e0*/  STL [R1+0x7d4], R145 ;  /* 0x0007d49101007387 */ /* 0x000fe20000100800 */
[----:B------:R-:W-:Y:S01]  /*158f0*/  HMMA.1688.F32.TF32 R8, R64, R30, R176 ;  /* 0x0000001e4008723c */ /* 0x000fe200000810b0 */
[----:B------:R-:W-:Y:S02]  /*15900*/  IMAD.MOV.U32 R121, RZ, RZ, R242 ;  /* 0x000000ffff797224 */ /* 0x000fe400078e00f2 */
[----:B------:R-:W-:Y:S01]  /*15910*/  STL [R1+0x7d0], R146 ;  /* 0x0007d09201007387 */ /* 0x000fe20000100800 */
[----:B------:R-:W-:Y:S02]  /*15920*/  IMAD.MOV.U32 R122, RZ, RZ, R241 ;  /* 0x000000ffff7a7224 */ /* 0x000fe400078e00f1 */
[----:B------:R-:W-:Y:S01]  /*15930*/  IMAD.MOV.U32 R123, RZ, RZ, R240 ;  /* 0x000000ffff7b7224 */ /* 0x000fe200078e00f0 */
[----:B------:R-:W-:Y:S01]  /*15940*/  STL [R1+0x7cc], R147 ;  /* 0x0007cc9301007387 */ /* 0x000fe20000100800 */
[----:B--2---:R-:W-:Y:S03]  /*15950*/  HMMA.1688.F32.TF32 R240, R68, R60, R20 ;  /* 0x0000003c44f0723c */ /* 0x004fe60000081014 */
[----:B------:R-:W1:Y:S04]  /*15960*/  LDSM.16.M88.4 R176, [R252+0xd000] ;  /* 0x00d00000fcb0783b */ /* 0x000e680000000200 */
[----:B------:R-:W-:Y:S01]  /*15970*/  STL [R1+0x7e8], R140 ;  /* 0x0007e88c01007387 */ /* 0x000fe20000100800 */
[-C--:B------:R-:W-:Y:S03]  /*15980*/  HMMA.1688.F32.TF32 R20, R156, R30.reuse, R44 ;  /* 0x0000001e9c14723c */ /* 0x080fe6000008102c */
[----:B------:R-:W-:Y:S04]  /*15990*/  STL [R1+0x7e4], R141 ;  /* 0x0007e48d01007387 */ /* 0x000fe80000100800 */
[----:B------:R-:W-:Y:S04]  /*159a0*/  STL [R1+0x7e0], R142 ;  /* 0x0007e08e01007387 */ /* 0x000fe80000100800 */
[----:B------:R-:W-:Y:S04]  /*159b0*/  STL [R1+0x7dc], R143 ;  /* 0x0007dc8f01007387 */ /* 0x000fe80000100800 */
[----:B------:R-:W2:Y:S04]  /*159c0*/  LDSM.16.M88.4 R192, [R252+0xc000] ;  /* 0x00c00000fcc0783b */ /* 0x000ea80000000200 */
[----:B------:R-:W-:Y:S04]  /*159d0*/  STL [R1+0x7f8], R136 ;  /* 0x0007f88801007387 */ /* 0x000fe80000100800 */
[----:B------:R-:W-:Y:S01]  /*159e0*/  STL [R1+0x7f4], R137 ;  /* 0x0007f48901007387 */ /* 0x000fe20000100800 */
[-C--:B------:R-:W-:Y:S03]  /*159f0*/  HMMA.1688.F32.TF32 R44, R128, R30.reuse, R180 ;  /* 0x0000001e802c723c */ /* 0x080fe600000810b4 */
[----:B------:R-:W-:Y:S04]  /*15a00*/  STL [R1+0x7f0], R138 ;  /* 0x0007f08a01007387 */ /* 0x000fe80000100800 */
[----:B------:R-:W-:Y:S04]  /*15a10*/  STL [R1+0x7ec], R139 ;  /* 0x0007ec8b01007387 */ /* 0x000fe80000100800 */
[----:B------:R-:W-:Y:S04]  /*15a20*/  STL [R1+0x808], R16 ;  /* 0x0008081001007387 */ /* 0x000fe80000100800 */
[----:B------:R-:W-:Y:S01]  /*15a30*/  STL [R1+0x804], R17 ;  /* 0x0008041101007387 */ /* 0x000fe20000100800 */
[----:B------:R-:W-:Y:S03]  /*15a40*/  HMMA.1688.F32.TF32 R28, R160, R30, R196 ;  /* 0x0000001ea01c723c */ /* 0x000fe600000810c4 */
        /* <DEDUP_REMOVED lines=25> */
[----:B------:R-:W-:Y:S01]  /*15be0*/  STL [R1+0x85c], R47 ;  /* 0x00085c2f01007387 */ /* 0x000fe20000100800 */
[----:B-1----:R-:W-:Y:S03]  /*15bf0*/  HMMA.1688.F32.TF32 R196, R72, R176, R124 ;  /* 0x000000b048c4723c */ /* 0x002fe6000008107c */
[----:B------:R-:W-:Y:S04]  /*15c00*/  STL [R1+0x878], R28 ;  /* 0x0008781c01007387 */ /* 0x000fe80000100800 */
[----:B------:R-:W-:Y:S04]  /*15c10*/  STL [R1+0x874], R29 ;  /* 0x0008741d01007387 */ /* 0x000fe80000100800 */
[----:B------:R-:W-:Y:S04]  /*15c20*/  STL [R1+0x870], R30 ;  /* 0x0008701e01007387 */ /* 0x000fe80000100800 */
[----:B------:R-:W-:Y:S01]  /*15c30*/  STL [R1+0x86c], R31 ;  /* 0x00086c1f01007387 */ /* 0x000fe20000100800 */
[----:B--2---:R-:W-:Y:S03]  /*15c40*/  HMMA.1688.F32.TF32 R184, R152, R192, R120 ;  /* 0x000000c098b8723c */ /* 0x004fe60000081078 */
[----:B------:R-:W2:Y:S04]  /*15c50*/  LDL.LU R124, [R1+0x150] ;  /* 0x00015000017c7983 */ /* 0x000ea80000300800 */
[----:B------:R-:W2:Y:S04]  /*15c60*/  LDL.LU R125, [R1+0x154] ;  /* 0x00015400017d7983 */ /* 0x000ea80000300800 */
[----:B------:R-:W2:Y:S04]  /*15c70*/  LDL.LU R126, [R1+0x158] ;  /* 0x00015800017e7983 */ /* 0x000ea80000300800 */
[----:B------:R-:W2:Y:S04]  /*15c80*/  LDL.LU R127, [R1+0x15c] ;  /* 0x00015c00017f7983 */ /* 0x000ea80000300800 */
[----:B------:R-:W3:Y:S01]  /*15c90*/  LDL.LU R120, [R1+0x1b0] ;  /* 0x0001b00001787983 */ /* 0x000ee20000300800 */
[----:B------:R-:W-:-:S03]  /*15ca0*/  IMAD.MOV.U32 R113, RZ, RZ, R3 ;  /* 0x000000ffff717224 */ /* 0x000fc600078e0003 */
[----:B------:R-:W3:Y:S01]  /*15cb0*/  LDL.LU R121, [R1+0x1b4] ;  /* 0x0001b40001797983 */ /* 0x000ee20000300800 */
[----:B------:R-:W-:-:S03]  /*15cc0*/  IMAD.MOV.U32 R114, RZ, RZ, R2 ;  /* 0x000000ffff727224 */ /* 0x000fc600078e0002 */
[----:B------:R-:W3:Y:S01]  /*15cd0*/  LDL.LU R122, [R1+0x1b8] ;  /* 0x0001b800017a7983 */ /* 0x000ee20000300800 */
[----:B------:R-:W-:-:S03]  /*15ce0*/  IMAD.MOV.U32 R115, RZ, RZ, R0 ;  /* 0x000000ffff737224 */ /* 0x000fc600078e0000 */
[----:B------:R-:W3:Y:S04]  /*15cf0*/  LDL.LU R123, [R1+0x1bc] ;  /* 0x0001bc00017b7983 */ /* 0x000ee80000300800 */
[----:B------:R-:W4:Y:S04]  /*15d00*/  LDL.LU R112, [R1+0x90] ;  /* 0x0000900001707983 */ /* 0x000f280000300800 */
[----:B------:R-:W2:Y:S04]  /*15d10*/  LDL.LU R3, [R1+0x9cc] ;  /* 0x0009cc0001037983 */ /* 0x000ea80000300800 */
[----:B------:R-:W3:Y:S04]  /*15d20*/  LDL.LU R2, [R1+0x9c8] ;  /* 0x0009c80001027983 */ /* 0x000ee80000300800 */
[----:B------:R-:W4:Y:S01]  /*15d30*/  LDL.LU R0, [R1+0x9c4] ;  /* 0x0009c40001007983 */ /* 0x000f220000300800 */
[-C--:B------:R-:W-:Y:S03]  /*15d40*/  HMMA.1688.F32.TF32 R180, R152, R176.reuse, R208 ;  /* 0x000000b098b4723c */ /* 0x080fe600000810d0 */
[----:B------:R-:W4:Y:S04]  /*15d50*/  LDL.LU R208, [R1+0x130] ;  /* 0x0001300001d07983 */ /* 0x000f280000300800 */
[----:B------:R-:W4:Y:S04]  /*15d60*/  LDL.LU R209, [R1+0x134] ;  /* 0x0001340001d17983 */ /* 0x000f280000300800 */
[----:B------:R-:W4:Y:S04]  /*15d70*/  LDL.LU R210, [R1+0x138] ;  /* 0x0001380001d27983 */ /* 0x000f280000300800 */
[----:B------:R-:W4:Y:S04]  /*15d80*/  LDL.LU R211, [R1+0x13c] ;  /* 0x00013c0001d37983 */ /* 0x000f280000300800 */
[----:B------:R-:W4:Y:S04]  /*15d90*/  LDL.LU R104, [R1+0x140] ;  /* 0x0001400001687983 */ /* 0x000f280000300800 */
[----:B------:R-:W4:Y:S04]  /*15da0*/  LDL.LU R105, [R1+0x144] ;  /* 0x0001440001697983 */ /* 0x000f280000300800 */
[----:B------:R-:W4:Y:S01]  /*15db0*/  LDL.LU R106, [R1+0x148] ;  /* 0x00014800016a7983 */ /* 0x000f220000300800 */
[----:B------:R-:W-:Y:S03]  /*15dc0*/  HMMA.1688.F32.TF32 R204, R132, R176, R216 ;  /* 0x000000b084cc723c */ /* 0x000fe600000810d8 */
[----:B------:R-:W4:Y:S04]  /*15dd0*/  LDL.LU R107, [R1+0x14c] ;  /* 0x00014c00016b7983 */ /* 0x000f280000300800 */
[----:B------:R-:W4:Y:S04]  /*15de0*/  LDL.LU R108, [R1+0x110] ;  /* 0x00011000016c7983 */ /* 0x000f280000300800 */
[----:B------:R-:W4:Y:S04]  /*15df0*/  LDL.LU R109, [R1+0x114] ;  /* 0x00011400016d7983 */ /* 0x000f280000300800 */
[----:B------:R-:W4:Y:S01]  /*15e00*/  LDL.LU R110, [R1+0x118] ;  /* 0x00011800016e7983 */ /* 0x000f220000300800 */
[----:B------:R-:W-:Y:S01]  /*15e10*/  HMMA.1688.F32.TF32 R36, R72, R60, R24 ;  /* 0x0000003c4824723c */ /* 0x000fe20000081018 */
[----:B--2---:R-:W-:-:S02]  /*15e20*/  IMAD.MOV.U32 R217, RZ, RZ, R3 ;  /* 0x000000ffffd97224 */ /* 0x004fc400078e0003 */
[----:B---3--:R-:W-:Y:S02]  /*15e30*/  IMAD.MOV.U32 R216, RZ, RZ, R2 ;  /* 0x000000ffffd87224 */ /* 0x008fe400078e0002 */
[----:B----4-:R-:W-:Y:S02]  /*15e40*/  IMAD.MOV.U32 R111, RZ, RZ, R0 ;  /* 0x000000ffff6f7224 */ /* 0x010fe400078e0000 */
[----:B------:R-:W2:Y:S04]  /*15e50*/  LDL.LU R0, [R1+0x9c0] ;  /* 0x0009c00001007983 */ /* 0x000ea80000300800 */
[----:B------:R-:W3:Y:S04]  /*15e60*/  LDL.LU R2, [R1+0x9bc] ;  /* 0x0009bc0001027983 */ /* 0x000ee80000300800 */
[----:B------:R-:W4:Y:S04]  /*15e70*/  LDL.LU R3, [R1+0x9b8] ;  /* 0x0009b80001037983 */ /* 0x000f280000300800 */
[----:B------:R-:W4:Y:S04]  /*15e80*/  LDL.LU R218, [R1+0x188] ;  /* 0x0001880001da7983 */ /* 0x000f280000300800 */
[----:B------:R-:W4:Y:S04]  /*15e90*/  LDL.LU R219, [R1+0x18c] ;  /* 0x00018c0001db7983 */ /* 0x000f280000300800 */
[----:B------:R-:W4:Y:S01]  /*15ea0*/  LDL.LU R116, [R1+0x1c0] ;  /* 0x0001c00001747983 */ /* 0x000f220000300800 */
[-C--:B------:R-:W-:Y:S08]  /*15eb0*/  HMMA.1688.F32.TF32 R52, R132, R60.reuse, R228 ;  /* 0x0000003c8434723c */ /* 0x080ff000000810e4 */
[----:B------:R-:W-:Y:S08]  /*15ec0*/  HMMA.1688.F32.TF32 R164, R152, R60, R232 ;  /* 0x0000003c98a4723c */ /* 0x000ff000000810e8 */
[----:B------:R-:W-:Y:S08]  /*15ed0*/  HMMA.1688.F32.TF32 R172, R132, R56, R12 ;  /* 0x0000003884ac723c */ /* 0x000ff0000008100c */
[----:B------:R-:W-:Y:S01]  /*15ee0*/  HMMA.1688.F32.TF32 R12, R64, R58, R168 ;  /* 0x0000003a400c723c */ /* 0x000fe200000810a8 */
[----:B------:R-:W1:Y:S07]  /*15ef0*/  LDSM.16.M88.4 R168, [R252+0xe000] ;  /* 0x00e00000fca8783b */ /* 0x000e6e0000000200 */
[-C--:B------:R-:W-:Y:S08]  /*15f00*/  HMMA.1688.F32.TF32 R240, R156, R62.reuse, R240 ;  /* 0x0000003e9cf0723c */ /* 0x080ff000000810f0 */
[-C--:B------:R-:W-:Y:S08]  /*15f10*/  HMMA.1688.F32.TF32 R36, R64, R62.reuse, R36 ;  /* 0x0000003e4024723c */ /* 0x080ff00000081024 */
[-C--:B------:R-:W-:Y:S08]  /*15f20*/  HMMA.1688.F32.TF32 R52, R128, R62.reuse, R52 ;  /* 0x0000003e8034723c */ /* 0x080ff00000081034 */
[----:B------:R-:W-:Y:S01]  /*15f30*/  HMMA.1688.F32.TF32 R60, R160, R62, R164 ;  /* 0x0000003ea03c723c */ /* 0x000fe200000810a4 */
[----:B------:R-:W1:Y:S07]  /*15f40*/  LDSM.16.M88.4 R164, [R252+0xf000] ;  /* 0x00f00000fca4783b */ /* 0x000e6e0000000200 */
[----:B------:R-:W-:Y:S08]  /*15f50*/  HMMA.1688.F32.TF32 R24, R156, R58, R48 ;  /* 0x0000003a9c18723c */ /* 0x000ff00000081030 */
[----:B------:R-:W-:Y:S08]  /*15f60*/  HMMA.1688.F32.TF32 R236, R68, R192, R236 ;  /* 0x000000c044ec723c */ /* 0x000ff000000810ec */
[----:B------:R-:W-:Y:S08]  /*15f70*/  HMMA.1688.F32.TF32 R48, R128, R58, R172 ;  /* 0x0000003a8030723c */ /* 0x000ff000000810ac */
[----:B------:R-:W-:Y:S08]  /*15f80*/  HMMA.1688.F32.TF32 R224, R68, R176, R224 ;  /* 0x000000b044e0723c */ /* 0x000ff000000810e0 */
[----:B------:R-:W-:Y:S08]  /*15f90*/  HMMA.1688.F32.TF32 R56, R160, R58, R188 ;  /* 0x0000003aa038723c */ /* 0x000ff000000810bc */
[----:B-1----:R-:W-:Y:S08]  /*15fa0*/  HMMA.1688.F32.TF32 R228, R68, R168, R104 ;  /* 0x000000a844e4723c */ /* 0x002ff00000081068 */
[-C--:B------:R-:W-:Y:S08]  /*15fb0*/  HMMA.1688.F32.TF32 R220, R132, R192.reuse, R248 ;  /* 0x000000c084dc723c */ /* 0x080ff000000810f8 */
[----:B------:R-:W-:Y:S08]  /*15fc0*/  HMMA.1688.F32.TF32 R212, R72, R192, R244 ;  /* 0x000000c048d4723c */ /* 0x000ff000000810f4 */
[----:B------:R-:W-:Y:S08]  /*15fd0*/  HMMA.1688.F32.TF32 R8, R156, R170, R228 ;  /* 0x000000aa9c08723c */ /* 0x000ff000000810e4 */
[-C--:B------:R-:W-:Y:S08]  /*15fe0*/  HMMA.1688.F32.TF32 R188, R72, R168.reuse, R108 ;  /* 0x000000a848bc723c */ /* 0x080ff0000008106c */
[C---:B------:R-:W-:Y:S08]  /*15ff0*/  HMMA.1688.F32.TF32 R208, R132.reuse, R168, R208 ;  /* 0x000000a884d0723c */ /* 0x040ff000000810d0 */
[----:B------:R-:W-:Y:S08]  /*16000*/  HMMA.1688.F32.TF32 R132, R132, R164, R120 ;  /* 0x000000a48484723c */ /* 0x000ff00000081078 */
[C---:B------:R-:W-:Y:S08]  /*16010*/  HMMA.1688.F32.TF32 R172, R152.reuse, R168, R112 ;  /* 0x000000a898ac723c */ /* 0x040ff00000081070 */
[----:B------:R-:W-:Y:S01]  /*16020*/  HMMA.1688.F32.TF32 R200, R152, R164, R124 ;  /* 0x000000a498c8723c */ /* 0x000fe2000008107c */
[----:B--2---:R-:W-:-:S02]  /*16030*/  IMAD.MOV.U32 R117, RZ, RZ, R0 ;  /* 0x000000ffff757224 */ /* 0x004fc400078e0000 */
[----:B------:R-:W2:Y:S01]  /*16040*/  LDL.LU R0, [R1+0x9b4] ;  /* 0x0009b40001007983 */ /* 0x000ea20000300800 */
[----:B---3--:R-:W-:-:S03]  /*16050*/  IMAD.MOV.U32 R118, RZ, RZ, R2 ;  /* 0x000000ffff767224 */ /* 0x008fc600078e0002 */
[----:B------:R-:W3:Y:S01]  /*16060*/  LDL.LU R2, [R1+0x9b0] ;  /* 0x0009b00001027983 */ /* 0x000ee20000300800 */
[----:B----4-:R-:W-:-:S03]  /*16070*/  IMAD.MOV.U32 R119, RZ, RZ, R3 ;  /* 0x000000ffff777224 */ /* 0x010fc600078e0003 */
[----:B------:R-:W-:Y:S04]  /*16080*/  STL [R1+0x888], R24 ;  /* 0x0008881801007387 */ /* 0x000fe80000100800 */
[----:B------:R-:W-:Y:S01]  /*16090*/  STL [R1+0x884], R25 ;  /* 0x0008841901007387 */ /* 0x000fe20000100800 */
[----:B------:R-:W-:Y:S03]  /*160a0*/  HMMA.1688.F32.TF32 R232, R68, R164, R116 ;  /* 0x000000a444e8723c */ /* 0x000fe60000081074 */
[----:B------:R-:W-:Y:S04]  /*160b0*/  STL [R1+0x880], R26 ;  /* 0x0008801a01007387 */ /* 0x000fe80000100800 */
[----:B------:R-:W-:Y:S04]  /*160c0*/  STL [R1+0x87c], R27 ;  /* 0x00087c1b01007387 */ /* 0x000fe80000100800 */
[----:B------:R-:W-:Y:S04]  /*160d0*/  STL [R1+0x898], R12 ;  /* 0x0008980c01007387 */ /* 0x000fe80000100800 */
[----:B------:R-:W-:Y:S01]  /*160e0*/  STL [R1+0x894], R13 ;  /* 0x0008940d01007387 */ /* 0x000fe20000100800 */
[C---:B------:R-:W-:Y:S03]  /*160f0*/  HMMA.1688.F32.TF32 R68, R156.reuse, R194, R236 ;  /* 0x000000c29c44723c */ /* 0x040fe600000810ec */
[----:B------:R-:W-:Y:S04]  /*16100*/  STL [R1+0x890], R14 ;  /* 0x0008900e01007387 */ /* 0x000fe80000100800 */
[----:B------:R1:W-:Y:S04]  /*16110*/  STL [R1+0x88c], R15 ;  /* 0x00088c0f01007387 */ /* 0x0003e80000100800 */
[----:B------:R-:W-:Y:S04]  /*16120*/  STL [R1+0x8a8], R48 ;  /* 0x0008a83001007387 */ /* 0x000fe80000100800 */
[----:B------:R-:W-:Y:S04]  /*16130*/  STL [R1+0x8a4], R49 ;  /* 0x0008a43101007387 */ /* 0x000fe80000100800 */
[----:B------:R-:W-:Y:S01]  /*16140*/  STL [R1+0x8a0], R50 ;  /* 0x0008a03201007387 */ /* 0x000fe20000100800 */
[----:B-1----:R-:W-:Y:S03]  /*16150*/  HMMA.1688.F32.TF32 R12, R156, R178, R224 ;  /* 0x000000b29c0c723c */ /* 0x002fe600000810e0 */
[----:B------:R-:W-:Y:S04]  /*16160*/  STL [R1+0x89c], R51 ;  /* 0x00089c3301007387 */ /* 0x000fe80000100800 */
        /* <DEDUP_REMOVED lines=27> */
[----:B------:R-:W-:Y:S04]  /*16320*/  STL.64 [R1+0x110], R12 ;  /* 0x0001100c01007387 */ /* 0x000fe80000100a00 */
[----:B------:R1:W-:Y:S04]  /*16330*/  STL.64 [R1+0x118], R14 ;  /* 0x0001180e01007387 */ /* 0x0003e80000100a00 */
[----:B------:R-:W-:Y:S04]  /*16340*/  STL.64 [R1+0x150], R8 ;  /* 0x0001500801007387 */ /* 0x000fe80000100a00 */
[----:B------:R4:W-:Y:S01]  /*16350*/  STL.64 [R1+0x158], R10 ;  /* 0x0001580a01007387 */ /* 0x0009e20000100a00 */
[C---:B-1----:R-:W-:Y:S03]  /*16360*/  HMMA.1688.F32.TF32 R12, R128.reuse, R178, R204 ;  /* 0x000000b2800c723c */ /* 0x042fe600000810cc */
[----:B------:R-:W-:Y:S04]  /*16370*/  STL [R1+0x918], R72 ;  /* 0x0009184801007387 */ /* 0x000fe80000100800 */
[----:B------:R-:W-:Y:S01]  /*16380*/  STL.64 [R1+0x1b0], R4 ;  /* 0x0001b00401007387 */ /* 0x000fe20000100a00 */
[C---:B----4-:R-:W-:Y:S03]  /*16390*/  HMMA.1688.F32.TF32 R8, R128.reuse, R170, R208 ;  /* 0x000000aa8008723c */ /* 0x050fe600000810d0 */
[----:B------:R1:W-:Y:S05]  /*163a0*/  STL.64 [R1+0x1b8], R6 ;  /* 0x0001b80601007387 */ /* 0x0003ea0000100a00 */
[----:B-1----:R-:W-:Y:S08]  /*163b0*/  HMMA.1688.F32.TF32 R4, R128, R166, R132 ;  /* 0x000000a68004723c */ /* 0x002ff00000081084 */
[C---:B------:R-:W-:Y:S08]  /*163c0*/  HMMA.1688.F32.TF32 R128, R64.reuse, R194, R212 ;  /* 0x000000c24080723c */ /* 0x040ff000000810d4 */
[C---:B------:R-:W-:Y:S01]  /*163d0*/  HMMA.1688.F32.TF32 R132, R64.reuse, R178, R196 ;  /* 0x000000b24084723c */ /* 0x040fe200000810c4 */
[----:B------:R-:W-:Y:S04]  /*163e0*/  STL [R1+0x914], R73 ;  /* 0x0009144901007387 */ /* 0x000fe80000100800 */
[----:B------:R-:W-:Y:S04]  /*163f0*/  STL [R1+0x910], R74 ;  /* 0x0009104a01007387 */ /* 0x000fe80000100800 */
[----:B------:R-:W-:Y:S04]  /*16400*/  STL [R1+0x90c], R75 ;  /* 0x00090c4b01007387 */ /* 0x000fe80000100800 */
[----:B------:R-:W-:Y:S04]  /*16410*/  STL.64 [R1], R12 ;  /* 0x0000000c01007387 */ /* 0x000fe80000100a00 */
[----:B------:R-:W-:Y:S04]  /*16420*/  STL.64 [R1+0x8], R14 ;  /* 0x0000080e01007387 */ /* 0x000fe80000100a00 */
[----:B------:R-:W4:Y:S04]  /*16430*/  LDL.LU R176, [R1+0x1e0] ;  /* 0x0001e00001b07983 */ /* 0x000f280000300800 */
[----:B------:R-:W-:Y:S04]  /*16440*/  STL.64 [R1+0x130], R8 ;  /* 0x0001300801007387 */ /* 0x000fe80000100a00 */
[----:B------:R-:W-:Y:S04]  /*16450*/  STL.64 [R1+0x138], R10 ;  /* 0x0001380a01007387 */ /* 0x000fe80000100a00 */
[----:B------:R-:W2:Y:S04]  /*16460*/  LDL.LU R168, [R1+0x1dc] ;  /* 0x0001dc0001a87983 */ /* 0x000ea80000300800 */
[----:B------:R-:W-:Y:S04]  /*16470*/  STL.64 [R1+0x180], R4 ;  /* 0x0001800401007387 */ /* 0x000fe80000100a00 */
[----:B------:R1:W-:Y:S04]  /*16480*/  STL.64 [R1+0x188], R6 ;  /* 0x0001880601007387 */ /* 0x0003e80000100a00 */
        /* <DEDUP_REMOVED lines=8> */
[----:B-1----:R-:W2:Y:S01]  /*16510*/  LDL.LU R6, [R1+0x1f4] ;  /* 0x0001f40001067983 */ /* 0x002ea20000300800 */
[C---:B------:R-:W-:Y:S08]  /*16520*/  HMMA.1688.F32.TF32 R12, R64.reuse, R170, R188 ;  /* 0x000000aa400c723c */ /* 0x040ff000000810bc */
[----:B------:R-:W-:Y:S08]  /*16530*/  HMMA.1688.F32.TF32 R8, R64, R166, R216 ;  /* 0x000000a64008723c */ /* 0x000ff000000810d8 */
[C---:B------:R-:W-:Y:S08]  /*16540*/  HMMA.1688.F32.TF32 R192, R160.reuse, R194, R184 ;  /* 0x000000c2a0c0723c */ /* 0x040ff000000810b8 */
[C---:B------:R-:W-:Y:S08]  /*16550*/  HMMA.1688.F32.TF32 R152, R160.reuse, R178, R180 ;  /* 0x000000b2a098723c */ /* 0x040ff000000810b4 */
[C---:B------:R-:W-:Y:S01]  /*16560*/  HMMA.1688.F32.TF32 R156, R160.reuse, R170, R172 ;  /* 0x000000aaa09c723c */ /* 0x040fe200000810ac */
[----:B------:R1:W-:Y:S07]  /*16570*/  STL.64 [R1+0x90], R12 ;  /* 0x0000900c01007387 */ /* 0x0003ee0000100a00 */
[----:B------:R-:W-:Y:S01]  /*16580*/  HMMA.1688.F32.TF32 R160, R160, R166, R200 ;  /* 0x000000a6a0a0723c */ /* 0x000fe200000810c8 */
[----:B------:R-:W-:Y:S04]  /*16590*/  STL.64 [R1+0x98], R14 ;  /* 0x0000980e01007387 */ /* 0x000fe80000100a00 */
[----:B------:R-:W3:Y:S04]  /*165a0*/  LDL R7, [R1+0x674] ;  /* 0x0006740001077983 */ /* 0x000ee80000100800 */
        /* <DEDUP_REMOVED lines=18> */
[----:B-1----:R-:W3:Y:S04]  /*166d0*/  LDL R12, [R1+0x644] ;  /* 0x00064400010c7983 */ /* 0x002ee80000100800 */
[----:B------:R-:W3:Y:S01]  /*166e0*/  LDL R5, [R1+0x66c] ;  /* 0x00066c0001057983 */ /* 0x000ee20000100800 */
[----:B------:R-:W-:-:S03]  /*166f0*/  IMAD.MOV.U32 R125, RZ, RZ, 0x1f ;  /* 0x0000001fff7d7424 */ /* 0x000fc600078e00ff */
[----:B------:R-:W1:Y:S02]  /*16700*/  S2R R124, SR_TID.X ;  /* 0x00000000007c7919 */ /* 0x000e640000002100 */
[----:B------:R-:W-:Y:S02]  /*16710*/  IADD3 R125, R125, c[0x0][0x180], RZ ;  /* 0x000060007d7d7a10 */ /* 0x000fe40007ffe0ff */
[----:B------:R-:W1:Y:S02]  /*16720*/  S2R R126, SR_TID.X ;  /* 0x00000000007e7919 */ /* 0x000e640000002100 */
[----:B------:R-:W-:Y:S02]  /*16730*/  SHF.R.S32.HI R3, RZ, 0x1f, R125 ;  /* 0x0000001fff037819 */ /* 0x000fe4000001147d */
[----:B------:R-:W3:Y:S02]  /*16740*/  LDL R11, [R1+0x63c] ;  /* 0x00063c00010b7983 */ /* 0x000ee40000100800 */
[----:B------:R-:W-:-:S02]  /*16750*/  LEA.HI R3, R3, R125, RZ, 0x5 ;  /* 0x0000007d03037211 */ /* 0x000fc400078f28ff */
[----:B------:R-:W3:Y:S02]  /*16760*/  LDL R10, [R1+0x664] ;  /* 0x00066400010a7983 */ /* 0x000ee40000100800 */
[----:B------:R-:W-:-:S04]  /*16770*/  SHF.R.S32.HI R3, RZ, 0x5, R3 ;  /* 0x00000005ff037819 */ /* 0x000fc80000011403 */
[----:B------:R-:W-:Y:S01]  /*16780*/  IADD3 R3, R3, -0x2, RZ ;  /* 0xfffffffe03037810 */ /* 0x000fe20007ffe0ff */
[----:B------:R-:W-:Y:S03]  /*16790*/  BAR.SYNC.DEFER_BLOCKING 0x0 ;  /* 0x0000000000007b1d */ /* 0x000fe60000010000 */
[----:B------:R-:W-:-:S03]  /*167a0*/  ISETP.LE.AND P0, PT, R3, UR4, PT ;  /* 0x0000000403007c0c */ /* 0x000fc6000bf03270 */
[----:B------:R-:W1:Y:S02]  /*167b0*/  S2R R3, SR_TID.X ;  /* 0x0000000000037919 */ /* 0x000e640000002100 */
[----:B-1----:R-:W-:-:S04]  /*167c0*/  SHF.R.U32.HI R4, RZ, 0x6, R124 ;  /* 0x00000006ff047819 */ /* 0x002fc8000001167c */
[----:B------:R-:W-:Y:S02]  /*167d0*/  SGXT.U32 R4, R4, 0x1 ;  /* 0x000000010404781a */ /* 0x000fe40000000000 */
[----:B------:R-:W-:-:S04]  /*167e0*/  SHF.R.U32.HI R125, RZ, 0x6, R3 ;  /* 0x00000006ff7d7819 */ /* 0x000fc80000011603 */
[----:B------:R-:W-:-:S05]  /*167f0*/  SGXT.U32 R125, R125, 0x1 ;  /* 0x000000017d7d781a */ /* 0x000fca0000000000 */
[C---:B------:R-:W-:Y:S02]  /*16800*/  IMAD R8, R125.reuse, c[0x0][0x188], RZ ;  /* 0x000062007d087a24 */ /* 0x040fe400078e02ff */
[----:B------:R-:W-:-:S03]  /*16810*/  IMAD R3, R125, c[0x0][0x188], RZ ;  /* 0x000062007d037a24 */ /* 0x000fc600078e02ff */
[----:B------:R-:W-:Y:S02]  /*16820*/  SHF.R.S32.HI R8, RZ, 0x1f, R8 ;  /* 0x0000001fff087819 */ /* 0x000fe40000011408 */
[----:B------:R-:W-:Y:S01]  /*16830*/  ISETP.GE.AND P1, PT, R4, UR5, PT ;  /* 0x0000000504007c0c */ /* 0x000fe2000bf26270 */
[----:B------:R-:W-:Y:S01]  /*16840*/  IMAD.SHL.U32 R3, R3, 0x4, RZ ;  /* 0x0000000403037824 */ /* 0x000fe200078e00ff */
[----:B------:R-:W-:Y:S02]  /*16850*/  SHF.R.S32.HI R9, RZ, 0x6, R126 ;  /* 0x00000006ff097819 */ /* 0x000fe4000001147e */
[----:B------:R-:W-:Y:S02]  /*16860*/  SEL R65, RZ, 0x4, P1 ;  /* 0x00000004ff417807 */ /* 0x000fe40000800000 */
[----:B------:R-:W-:Y:S02]  /*16870*/  SGXT R9, R9, 0x1 ;  /* 0x000000010909781a */ /* 0x000fe40000000200 */
[----:B------:R-:W-:-:S04]  /*16880*/  SEL R65, R65, RZ, !P0 ;  /* 0x000000ff41417207 */ /* 0x000fc80004000000 */
[----:B------:R-:W-:Y:S02]  /*16890*/  ISETP.NE.U32.AND P2, PT, R65, RZ, PT ;  /* 0x000000ff4100720c */ /* 0x000fe40003f45070 */
[----:B----4-:R-:W-:Y:S02]  /*168a0*/  IADD3 R66, P3, R3, R176, RZ ;  /* 0x000000b003427210 */ /* 0x010fe40007f7e0ff */
[----:B--2---:R-:W-:Y:S01]  /*168b0*/  IADD3 R64, R6, 0x1, RZ ;  /* 0x0000000106407810 */ /* 0x004fe20007ffe0ff */
[----:B------:R-:W-:-:S05]  /*168c0*/  IMAD R6, R125, c[0x0][0x188], RZ ;  /* 0x000062007d067a24 */ /* 0x000fca00078e02ff */
[----:B------:R-:W-:Y:S02]  /*168d0*/  SHF.L.U64.HI R6, R6, 0x2, R8 ;  /* 0x0000000206067819 */ /* 0x000fe40000010208 */
[----:B------:R-:W-:Y:S02]  /*168e0*/  LOP3.LUT R8, R126, 0x3f, RZ, 0xc0, !PT ;  /* 0x0000003f7e087812 */ /* 0x000fe400078ec0ff */
[----:B------:R-:W-:Y:S02]  /*168f0*/  SHF.R.U32.HI R125, RZ, 0x6, R126 ;  /* 0x00000006ff7d7819 */ /* 0x000fe4000001167e */
[----:B------:R-:W-:Y:S01]  /*16900*/  ISETP.GT.AND P1, PT, R64, 0x1, PT ;  /* 0x000000014000780c */ /* 0x000fe20003f24270 */
[----:B------:R-:W-:Y:S01]  /*16910*/  IMAD.SHL.U32 R8, R8, 0x4, RZ ;  /* 0x0000000408087824 */ /* 0x000fe200078e00ff */
[----:B------:R-:W-:Y:S02]  /*16920*/  SGXT.U32 R125, R125, 0x1 ;  /* 0x000000017d7d781a */ /* 0x000fe40000000000 */
[----:B------:R-:W-:-:S02]  /*16930*/  SEL R3, R64, RZ, !P1 ;  /* 0x000000ff40037207 */ /* 0x000fc40004800000 */
[----:B------:R-:W-:Y:S01]  /*16940*/  LOP3.LUT R8, R8, 0x120, R9, 0x78, !PT ;  /* 0x0000012008087812 */ /* 0x000fe200078e7809 */
[----:B------:R-:W-:Y:S01]  /*16950*/  IMAD.X R67, R168, 0x1, R6, P3 ;  /* 0x00000001a8437824 */ /* 0x000fe200018e0606 */
[----:B------:R-:W-:Y:S01]  /*16960*/  LOP3.LUT R6, R125, 0x4, RZ, 0xfc, !PT ;  /* 0x000000047d067812 */ /* 0x000fe200078efcff */
[----:B------:R-:W-:Y:S02]  /*16970*/  STL [R1+0x1f4], R3 ;  /* 0x0001f40301007387 */ /* 0x000fe40000100800 */
[----:B------:R-:W-:Y:S02]  /*16980*/  IMAD R64, R3, 0x2000, R8 ;  /* 0x0000200003407824 */ /* 0x000fe400078e0208 */
[----:B------:R-:W1:Y:S04]  /*16990*/  S2R R125, SR_TID.X ;  /* 0x00000000007d7919 */ /* 0x000e680000002100 */
[----:B------:R-:W2:Y:S04]  /*169a0*/  LDL R9, [R1+0x634] ;  /* 0x0006340001097983 */ /* 0x000ea80000100800 */
[----:B------:R-:W4:Y:S01]  /*169b0*/  LDL R8, [R1+0x65c] ;  /* 0x00065c0001087983 */ /* 0x000f220000100800 */
[----:B------:R-:W-:-:S03]  /*169c0*/  ISETP.GE.AND P1, PT, R6, UR5, PT ;  /* 0x0000000506007c0c */ /* 0x000fc6000bf26270 */
[----:B------:R-:W4:Y:S01]  /*169d0*/  LDL R6, [R1+0x62c] ;  /* 0x00062c0001067983 */ /* 0x000f220000100800 */
[----:B------:R-:W-:-:S03]  /*169e0*/  SEL R65, RZ, 0x4, P1 ;  /* 0x00000004ff417807 */ /* 0x000fc60000800000 */
[----:B------:R-:W-:Y:S01]  /*169f0*/  @!PT LDS RZ, [RZ] ;  /* 0x00000000fffff984 */ /* 0x000fe20000000800 */
[----:B------:R-:W-:Y:S01]  /*16a00*/  @!PT LDS RZ, [RZ] ;  /* 0x00000000fffff984 */ /* 0x000fe20000000800 */
[----:B------:R-:W-:Y:S01]  /*16a10*/  @!PT LDS RZ, [RZ] ;  /* 0x00000000fffff984 */ /* 0x000fe20000000800 */
[----:B------:R1:W-:Y:S02]  /*16a20*/  LDGSTS.E [R64+0x20000], [R66.64], P2 ;  /* 0x2000000042407fae */ /* 0x0003e40009121846 */
[----:B-1----:R-:W-:-:S04]  /*16a30*/  SHF.R.U32.HI R125, RZ, 0x6, R125 ;  /* 0x00000006ff7d7819 */ /* 0x002fc8000001167d */
[----:B------:R-:W-:-:S04]  /*16a40*/  SGXT.U32 R125, R125, 0x1 ;  /* 0x000000017d7d781a */ /* 0x000fc80000000000 */
[----:B------:R-:W-:-:S04]  /*16a50*/  LOP3.LUT R13, R125, 0x8, RZ, 0xfc, !PT ;  /* 0x000000087d0d7812 */ /* 0x000fc800078efcff */
[----:B------:R-:W-:Y:S02]  /*16a60*/  ISETP.GE.AND P1, PT, R13, UR5, PT ;  /* 0x000000050d007c0c */ /* 0x000fe4000bf26270 */
[----:B------:R-:W-:Y:S01]  /*16a70*/  SEL R65, R65, RZ, !P0 ;  /* 0x000000ff41417207 */ /* 0x000fe20004000000 */
[----:B------:R-:W1:Y:S01]  /*16a80*/  S2R R125, SR_TID.X ;  /* 0x00000000007d7919 */ /* 0x000e620000002100 */
[----:B------:R-:W-:Y:S02]  /*16a90*/  SEL R66, RZ, 0x4, P1 ;  /* 0x00000004ff427807 */ /* 0x000fe40000800000 */
[----:B------:R-:W-:Y:S01]  /*16aa0*/  ISETP.NE.U32.AND P1, PT, R65, RZ, PT ;  /* 0x000000ff4100720c */ /* 0x000fe20003f25070 */
[----:B------:R-:W4:Y:S01]  /*16ab0*/  LDL R13, [R1+0x670] ;  /* 0x00067000010d7983 */ /* 0x000f220000100800 */
[----:B------:R-:W-:Y:S02]  /*16ac0*/  SEL R65, R66, RZ, !P0 ;  /* 0x000000ff42417207 */ /* 0x000fe40004000000 */
[----:B---3--:R-:W-:-:S02]  /*16ad0*/  IADD3 R66, P3, R7, R176, RZ ;  /* 0x000000b007427210 */ /* 0x008fc40007f7e0ff */
[----:B------:R-:W3:Y:S03]  /*16ae0*/  LDL R7, [R1+0x654] ;  /* 0x0006540001077983 */ /* 0x000ee60000100800 */
[----:B------:R-:W-:Y:S01]  /*16af0*/  IMAD.X R67, R168, 0x1, R12, P3 ;  /* 0x00000001a8437824 */ /* 0x000fe200018e060c */
[----:B------:R-:W-:-:S04]  /*16b00*/  IADD3 R164, P3, R5, R176, RZ ;  /* 0x000000b005a47210 */ /* 0x000fc80007f7e0ff */
[----:B------:R1:W-:Y:S04]  /*16b10*/  LDGSTS.E [R64+0x20400], [R66.64], P1 ;  /* 0x2040000042407fae */ /* 0x0003e80008921846 */
[----:B------:R-:W3:Y:S01]  /*16b20*/  LDL R5, [R1+0x624] ;  /* 0x0006240001057983 */ /* 0x000ee20000100800 */
[----:B-1----:R-:W-:-:S04]  /*16b30*/  SHF.R.U32.HI R125, RZ, 0x6, R125 ;  /* 0x00000006ff7d7819 */ /* 0x002fc8000001167d */
[----:B------:R-:W-:-:S04]  /*16b40*/  SGXT.U32 R125, R125, 0x1 ;  /* 0x000000017d7d781a */ /* 0x000fc80000000000 */
[C---:B------:R-:W-:Y:S01]  /*16b50*/  LOP3.LUT R12, R125.reuse, 0xc, RZ, 0xfc, !PT ;  /* 0x0000000c7d0c7812 */ /* 0x040fe200078efcff */
[----:B------:R-:W-:Y:S01]  /*16b60*/  IMAD.X R165, R168, 0x1, R11, P3 ;  /* 0x00000001a8a57824 */ /* 0x000fe200018e060b */
[----:B------:R-:W-:Y:S02]  /*16b70*/  LOP3.LUT R11, R125, 0x10, RZ, 0xfc, !PT ;  /* 0x000000107d0b7812 */ /* 0x000fe400078efcff */
[----:B------:R-:W-:Y:S02]  /*16b80*/  ISETP.GE.AND P1, PT, R12, UR5, PT ;  /* 0x000000050c007c0c */ /* 0x000fe4000bf26270 */
[----:B------:R-:W-:Y:S01]  /*16b90*/  ISETP.NE.U32.AND P2, PT, R65, RZ, PT ;  /* 0x000000ff4100720c */ /* 0x000fe20003f45070 */
[----:B------:R-:W1:Y:S01]  /*16ba0*/  S2R R125, SR_TID.X ;  /* 0x00000000007d7919 */ /* 0x000e620000002100 */
[----:B------:R-:W-:Y:S02]  /*16bb0*/  SEL R65, RZ, 0x4, P1 ;  /* 0x00000004ff417807 */ /* 0x000fe40000800000 */
[----:B------:R-:W-:Y:S01]  /*16bc0*/  ISETP.GE.AND P1, PT, R11, UR5, PT ;  /* 0x000000050b007c0c */ /* 0x000fe2000bf26270 */
[----:B------:R-:W3:Y:S01]  /*16bd0*/  LDL R12, [R1+0x668] ;  /* 0x00066800010c7983 */ /* 0x000ee20000100800 */
[----:B------:R-:W-:-:S02]  /*16be0*/  SEL R65, R65, RZ, !P0 ;  /* 0x000000ff41417207 */ /* 0x000fc40004000000 */
[----:B------:R-:W-:Y:S01]  /*16bf0*/  SEL R66, RZ, 0x4, P1 ;  /* 0x00000004ff427807 */ /* 0x000fe20000800000 */
[----:B------:R-:W3:Y:S01]  /*16c00*/  LDL R11, [R1+0x638] ;  /* 0x00063800010b7983 */ /* 0x000ee20000100800 */
[----:B------:R-:W-:Y:S02]  /*16c10*/  ISETP.NE.U32.AND P1, PT, R65, RZ, PT ;  /* 0x000000ff4100720c */ /* 0x000fe40003f25070 */
[----:B------:R-:W-:Y:S01]  /*16c20*/  SEL R65, R66, RZ, !P0 ;  /* 0x000000ff42417207 */ /* 0x000fe20004000000 */
[----:B------:R4:W-:Y:S01]  /*16c30*/  LDGSTS.E [R64+0x20800], [R164.64], P2 ;  /* 0x20800000a4407fae */ /* 0x0009e20009121846 */
[----:B------:R-:W-:Y:S02]  /*16c40*/  IADD3 R66, P3, R10, R176, RZ ;  /* 0x000000b00a427210 */ /* 0x000fe40007f7e0ff */
[----:B-1----:R-:W-:Y:S01]  /*16c50*/  SHF.R.U32.HI R126, RZ, 0x6, R125 ;  /* 0x00000006ff7e7819 */ /* 0x002fe2000001167d */
[----:B------:R-:W3:Y:S03]  /*16c60*/  LDL R10, [R1+0x660] ;  /* 0x00066000010a7983 */ /* 0x000ee60000100800 */
[----:B------:R-:W-:-:S02]  /*16c70*/  SGXT.U32 R126, R126, 0x1 ;  /* 0x000000017e7e781a */ /* 0x000fc40000000000 */
[----:B------:R-:W-:Y:S01]  /*16c80*/  ISETP.NE.U32.AND P2, PT, R65, RZ, PT ;  /* 0x000000ff4100720c */ /* 0x000fe20003f45070 */
[----:B--2---:R-:W-:Y:S02]  /*16c90*/  IMAD.X R67, R168, 0x1, R9, P3 ;  /* 0x00000001a8437824 */ /* 0x004fe400018e0609 */
[----:B------:R-:W2:Y:S01]  /*16ca0*/  LDL R9, [R1+0x630] ;  /* 0x0006300001097983 */ /* 0x000ea20000100800 */
[----:B----4-:R-:W-:-:S03]  /*16cb0*/  IADD3 R164, P3, R8, R176, RZ ;  /* 0x000000b008a47210 */ /* 0x010fc60007f7e0ff */
[----:B------:R1:W-:Y:S02]  /*16cc0*/  LDGSTS.E [R64+0x20c00], [R66.64], P1 ;  /* 0x20c0000042407fae */ /* 0x0003e40008921846 */
[----:B------:R-:W-:Y:S02]  /*16cd0*/  IMAD.X R165, R168, 0x1, R6, P3 ;  /* 0x00000001a8a57824 */ /* 0x000fe400018e0606 */
[----:B------:R-:W4:Y:S01]  /*16ce0*/  LDL R6, [R1+0x648] ;  /* 0x0006480001067983 */ /* 0x000f220000100800 */
[----:B------:R-:W-:Y:S02]  /*16cf0*/  LOP3.LUT R8, R126, 0x14, RZ, 0xfc, !PT ;  /* 0x000000147e087812 */ /* 0x000fe400078efcff */
[--C-:B------:R-:W-:Y:S01]  /*16d00*/  SHF.R.U32.HI R126, RZ, 0x6, R125.reuse ;  /* 0x00000006ff7e7819 */ /* 0x100fe2000001167d */
[----:B------:R1:W-:Y:S01]  /*16d10*/  LDGSTS.E [R64+0x21000], [R164.64], P2 ;  /* 0x21000000a4407fae */ /* 0x0003e20009121846 */
[----:B------:R-:W-:Y:S02]  /*16d20*/  SHF.R.U32.HI R125, RZ, 0x6, R125 ;  /* 0x00000006ff7d7819 */ /* 0x000fe4000001167d */
[----:B------:R-:W-:-:S02]  /*16d30*/  SGXT.U32 R126, R126, 0x1 ;  /* 0x000000017e7e781a */ /* 0x000fc40000000000 */
[----:B------:R-:W-:Y:S02]  /*16d40*/  ISETP.GE.AND P1, PT, R8, UR5, PT ;  /* 0x0000000508007c0c */ /* 0x000fe4000bf26270 */
[----:B------:R-:W-:Y:S02]  /*16d50*/  LOP3.LUT R8, R126, 0x18, RZ, 0xfc, !PT ;  /* 0x000000187e087812 */ /* 0x000fe400078efcff */
[----:B------:R-:W-:Y:S02]  /*16d60*/  SGXT.U32 R125, R125, 0x1 ;  /* 0x000000017d7d781a */ /* 0x000fe40000000000 */
[----:B------:R-:W-:Y:S02]  /*16d70*/  SEL R65, RZ, 0x4, P1 ;  /* 0x00000004ff417807 */ /* 0x000fe40000800000 */
[----:B------:R-:W-:Y:S02]  /*16d80*/  ISETP.GE.AND P1, PT, R8, UR5, PT ;  /* 0x0000000508007c0c */ /* 0x000fe4000bf26270 */
[----:B------:R-:W-:-:S02]  /*16d90*/  LOP3.LUT R8, R125, 0x1c, RZ, 0xfc, !PT ;  /* 0x0000001c7d087812 */ /* 0x000fc400078efcff */
[----:B------:R-:W-:Y:S02]  /*16da0*/  SEL R65, R65, RZ, !P0 ;  /* 0x000000ff41417207 */ /* 0x000fe40004000000 */
[----:B-1----:R-:W-:Y:S02]  /*16db0*/  SEL R66, RZ, 0x4, P1 ;  /* 0x00000004ff427807 */ /* 0x002fe40000800000 */
[----:B------:R-:W-:Y:S02]  /*16dc0*/  ISETP.GE.AND P1, PT, R8, UR5, PT ;  /* 0x0000000508007c0c */ /* 0x000fe4000bf26270 */
[----:B------:R-:W-:Y:S02]  /*16dd0*/  ISETP.NE.U32.AND P2, PT, R65, RZ, PT ;  /* 0x000000ff4100720c */ /* 0x000fe40003f45070 */
[----:B------:R-:W-:Y:S02]  /*16de0*/  SEL R65, R66, RZ, !P0 ;  /* 0x000000ff42417207 */ /* 0x000fe40004000000 */
[----:B------:R-:W-:-:S02]  /*16df0*/  SEL R67, RZ, 0x4, P1 ;  /* 0x00000004ff437807 */ /* 0x000fc40000800000 */
[----:B---3--:R-:W-:Y:S02]  /*16e00*/  IADD3 R66, P3, R7, R176, RZ ;  /* 0x000000b007427210 */ /* 0x008fe40007f7e0ff */
[----:B------:R-:W-:Y:S02]  /*16e10*/  ISETP.NE.U32.AND P1, PT, R65, RZ, PT ;  /* 0x000000ff4100720c */ /* 0x000fe40003f25070 */
[----:B------:R-:W-:Y:S01]  /*16e20*/  SEL R65, R67, RZ, !P0 ;  /* 0x000000ff43417207 */ /* 0x000fe20004000000 */
[----:B------:R-:W-:Y:S02]  /*16e30*/  IMAD.X R67, R168, 0x1, R5, P3 ;  /* 0x00000001a8437824 */ /* 0x000fe400018e0605 */
[----:B------:R-:W3:Y:S04]  /*16e40*/  LDL R5, [R1+0x640] ;  /* 0x0006400001057983 */ /* 0x000ee80000100800 */
[----:B------:R-:W1:Y:S04]  /*16e50*/  S2R R125, SR_TID.X ;  /* 0x00000000007d7919 */ /* 0x000e680000002100 */
[----:B------:R1:W-:Y:S02]  /*16e60*/  LDGSTS.E [R64+0x21400], [R66.64], P2 ;  /* 0x2140000042407fae */ /* 0x0003e40009121846 */
[----:B-1----:R-:W-:-:S04]  /*16e70*/  SHF.R.U32.HI R126, RZ, 0x6, R125 ;  /* 0x00000006ff7e7819 */ /* 0x002fc8000001167d */
[----:B------:R-:W-:-:S04]  /*16e80*/  SGXT.U32 R126, R126, 0x1 ;  /* 0x000000017e7e781a */ /* 0x000fc80000000000 */
[----:B------:R-:W-:Y:S02]  /*16e90*/  LOP3.LUT R7, R126, 0x18, RZ, 0xfc, !PT ;  /* 0x000000187e077812 */ /* 0x000fe400078efcff */
[----:B------:R-:W-:Y:S01]  /*16ea0*/  SHF.R.U32.HI R126, RZ, 0x6, R125 ;  /* 0x00000006ff7e7819 */ /* 0x000fe2000001167d */
[----:B------:R-:W-:Y:S02]  /*16eb0*/  IMAD.MOV.U32 R66, RZ, RZ, R176 ;  /* 0x000000ffff427224 */ /* 0x000fe400078e00b0 */
[----:B------:R-:W-:Y:S01]  /*16ec0*/  IMAD R7, R7, c[0x0][0x188], RZ ;  /* 0x0000620007077a24 */ /* 0x000fe200078e02ff */
[----:B------:R-:W-:Y:S01]  /*16ed0*/  SGXT.U32 R126, R126, 0x1 ;  /* 0x000000017e7e781a */ /* 0x000fe20000000000 */
[----:B------:R-:W-:-:S04]  /*16ee0*/  IMAD.MOV.U32 R67, RZ, RZ, R168 ;  /* 0x000000ffff437224 */ /* 0x000fc800078e00a8 */
[----:B------:R-:W-:Y:S01]  /*16ef0*/  IMAD.WIDE R164, R7, 0x4, R66 ;  /* 0x0000000407a47825 */ /* 0x000fe200078e0242 */
[----:B------:R-:W-:Y:S02]  /*16f00*/  LOP3.LUT R7, R126, 0x1c, RZ, 0xfc, !PT ;  /* 0x0000001c7e077812 */ /* 0x000fe400078efcff */
[--C-:B------:R-:W-:Y:S02]  /*16f10*/  SHF.R.U32.HI R126, RZ, 0x6, R125.reuse ;  /* 0x00000006ff7e7819 */ /* 0x100fe4000001167d */
[----:B------:R1:W-:Y:S01]  /*16f20*/  LDGSTS.E [R64+0x21800], [R164.64], P1 ;  /* 0x21800000a4407fae */ /* 0x0003e20008921846 */
[----:B------:R-:W-:Y:S01]  /*16f30*/  IMAD R7, R7, c[0x0][0x188], RZ ;  /* 0x0000620007077a24 */ /* 0x000fe200078e02ff */
[----:B------:R-:W-:Y:S02]  /*16f40*/  SGXT.U32 R126, R126, 0x1 ;  /* 0x000000017e7e781a */ /* 0x000fe40000000000 */
[----:B------:R-:W-:-:S04]  /*16f50*/  SHF.R.U32.HI R125, RZ, 0x6, R125 ;  /* 0x00000006ff7d7819 */ /* 0x000fc8000001167d */
[----:B------:R-:W-:Y:S01]  /*16f60*/  SGXT.U32 R125, R125, 0x1 ;  /* 0x000000017d7d781a */ /* 0x000fe20000000000 */
[----:B-1----:R-:W-:Y:S01]  /*16f70*/  IMAD.WIDE R164, R7, 0x4, R66 ;  /* 0x0000000407a47825 */ /* 0x002fe200078e0242 */
[----:B------:R-:W-:Y:S02]  /*16f80*/  LOP3.LUT R7, R126, 0x2, RZ, 0xfc, !PT ;  /* 0x000000027e077812 */ /* 0x000fe400078efcff */
[----:B------:R-:W1:Y:S01]  /*16f90*/  S2R R126, SR_TID.X ;  /* 0x00000000007e7919 */ /* 0x000e620000002100 */
[----:B------:R-:W-:Y:S01]  /*16fa0*/  ISETP.NE.U32.AND P3, PT, R65, RZ, PT ;  /* 0x000000ff4100720c */ /* 0x000fe20003f65070 */
[----:B------:R-:W-:Y:S01]  /*16fb0*/  IMAD R8, R125, c[0x0][0x188], RZ ;  /* 0x000062007d087a24 */ /* 0x000fe200078e02ff */
[----:B------:R-:W-:Y:S01]  /*16fc0*/  ISETP.GE.AND P1, PT, R7, UR5, PT ;  /* 0x0000000507007c0c */ /* 0x000fe2000bf26270 */
[----:B------:R-:W-:-:S04]  /*16fd0*/  IMAD.MOV.U32 R7, RZ, RZ, c[0x0][0x188] ;  /* 0x00006200ff077624 */ /* 0x000fc800078e00ff */
[----:B------:R-:W-:Y:S01]  /*16fe0*/  IMAD R7, R7, 0x2, R8 ;  /* 0x0000000207077824 */ /* 0x000fe200078e0208 */
[----:B------:R-:W2:Y:S03]  /*16ff0*/  S2R R125, SR_TID.X ;  /* 0x00000000007d7919 */ /* 0x000ea60000002100 */
[----:B------:R-:W-:Y:S01]  /*17000*/  IMAD.SHL.U32 R7, R7, 0x4, RZ ;  /* 0x0000000407077824 */ /* 0x000fe200078e00ff */
[----:B------:R-:W3:Y:S04]  /*17010*/  LDL R8, [R1+0x658] ;  /* 0x0006580001087983 */ /* 0x000ee80000100800 */
[----:B------:R1:W-:Y:S02]  /*17020*/  LDGSTS.E [R64+0x21c00], [R164.64], P3 ;  /* 0x21c00000a4407fae */ /* 0x0003e40009921846 */
[----:B-1----:R-:W-:-:S02]  /*17030*/  IADD3 R164, P2, R7, R176, RZ ;  /* 0x000000b007a47210 */ /* 0x002fc40007f5e0ff */
[----:B------:R-:W-:-:S04]  /*17040*/  SHF.R.S32.HI R7, RZ, 0x6, R126 ;  /* 0x00000006ff077819 */ /* 0x000fc8000001147e */
[----:B------:R-:W-:Y:S02]  /*17050*/  SGXT R7, R7, 0x1 ;  /* 0x000000010707781a */ /* 0x000fe40000000200 */
[----:B------:R-:W-:-:S04]  /*17060*/  SEL R64, RZ, 0x4, P1 ;  /* 0x00000004ff407807 */ /* 0x000fc80000800000 */
[----:B------:R-:W-:-:S04]  /*17070*/  SEL R64, R64, RZ, !P0 ;  /* 0x000000ff40407207 */ /* 0x000fc80004000000 */
[----:B------:R-:W-:Y:S01]  /*17080*/  ISETP.NE.U32.AND P1, PT, R64, RZ, PT ;  /* 0x000000ff4000720c */ /* 0x000fe20003f25070 */
[----:B----4-:R-:W-:Y:S01]  /*17090*/  IMAD.X R165, R168, 0x1, R6, P2 ;  /* 0x00000001a8a57824 */ /* 0x010fe200010e0606 */
[----:B------:R-:W-:-:S05]  /*170a0*/  LOP3.LUT R6, R126, 0x3f, RZ, 0xc0, !PT ;  /* 0x0000003f7e067812 */ /* 0x000fca00078ec0ff */
[----:B------:R-:W-:-:S05]  /*170b0*/  IMAD.SHL.U32 R6, R6, 0x4, RZ ;  /* 0x0000000406067824 */ /* 0x000fca00078e00ff */
[----:B------:R-:W-:Y:S02]  /*170c0*/  LOP3.LUT R6, R6, 0x120, R7, 0x78, !PT ;  /* 0x0000012006067812 */ /* 0x000fe400078e7807 */
[----:B------:R-:W4:Y:S01]  /*170d0*/  LDL R7, [R1+0x628] ;  /* 0x0006280001077983 */ /* 0x000f220000100800 */
[--C-:B--2---:R-:W-:Y:S02]  /*170e0*/  SHF.R.U32.HI R126, RZ, 0x6, R125.reuse ;  /* 0x00000006ff7e7819 */ /* 0x104fe4000001167d */
[----:B------:R-:W-:Y:S02]  /*170f0*/  LOP3.LUT R6, R6, 0x40, RZ, 0x3c, !PT ;  /* 0x0000004006067812 */ /* 0x000fe400078e3cff */
[----:B------:R-:W-:Y:S02]  /*17100*/  SGXT.U32 R126, R126, 0x1 ;  /* 0x000000017e7e781a */ /* 0x000fe40000000000 */
[----:B------:R-:W-:Y:S01]  /*17110*/  SHF.R.U32.HI R125, RZ, 0x6, R125 ;  /* 0x00000006ff7d7819 */ /* 0x000fe2000001167d */
[----:B------:R-:W-:Y:S01]  /*17120*/  IMAD R64, R3, 0x2000, R6 ;  /* 0x0000200003407824 */ /* 0x000fe200078e0206 */
[----:B------:R-:W-:-:S02]  /*17130*/  LOP3.LUT R6, R126, 0x6, RZ, 0xfc, !PT ;  /* 0x000000067e067812 */ /* 0x000fc400078efcff */
[----:B------:R-:W-:Y:S02]  /*17140*/  SGXT.U32 R125, R125, 0x1 ;  /* 0x000000017d7d781a */ /* 0x000fe40000000000 */
[----:B------:R1:W-:Y:S01]  /*17150*/  LDGSTS.E [R64+0x20200], [R164.64], P1 ;  /* 0x20200000a4407fae */ /* 0x0003e20008921846 */
[----:B------:R-:W-:Y:S02]  /*17160*/  ISETP.GE.AND P1, PT, R6, UR5, PT ;  /* 0x0000000506007c0c */ /* 0x000fe4000bf26270 */
[----:B------:R-:W-:Y:S02]  /*17170*/  LOP3.LUT R6, R125, 0xa, RZ, 0xfc, !PT ;  /* 0x0000000a7d067812 */ /* 0x000fe400078efcff */
[----:B------:R-:W-:Y:S02]  /*17180*/  SEL R65, RZ, 0x4, P1 ;  /* 0x00000004ff417807 */ /* 0x000fe40000800000 */
[----:B------:R-:W-:Y:S02]  /*17190*/  ISETP.GE.AND P1, PT, R6, UR5, PT ;  /* 0x0000000506007c0c */ /* 0x000fe4000bf26270 */
[----:B------:R-:W2:Y:S01]  /*171a0*/  LDL R6, [R1+0x650] ;  /* 0x0006500001067983 */ /* 0x000ea20000100800 */
[----:B-1----:R-:W-:-:S05]  /*171b0*/  IADD3 R164, P3, R13, R176, RZ ;  /* 0x000000b00da47210 */ /* 0x002fca0007f7e0ff */
[----:B---3--:R-:W-:Y:S02]  /*171c0*/  IMAD.X R165, R168, 0x1, R5, P3 ;  /* 0x00000001a8a57824 */ /* 0x008fe400018e0605 */
[----:B------:R-:W3:Y:S04]  /*171d0*/  LDL R5, [R1+0x620] ;  /* 0x0006200001057983 */ /* 0x000ee80000100800 */
[----:B------:R-:W-:Y:S04]  /*171e0*/  STL [R1+0x97c], R176 ;  /* 0x00097cb001007387 */ /* 0x000fe80000100800 */
[----:B------:R-:W3:Y:S04]  /*171f0*/  LDL.LU R166, [R1+0x5f8] ;  /* 0x0005f80001a67983 */ /* 0x000ee80000300800 */
[----:B------:R1:W-:Y:S04]  /*17200*/  STL [R1+0x980], R168 ;  /* 0x000980a801007387 */ /* 0x0003e80000100800 */
[----:B------:R-:W3:Y:S04]  /*17210*/  LDL.LU R173, [R1+0x5fc] ;  /* 0x0005fc0001ad7983 */ /* 0x000ee80000300800 */
[----:B------:R-:W1:Y:S01]  /*17220*/  S2R R125, SR_TID.X ;  /* 0x00000000007d7919 */ /* 0x000e620000002100 */
[----:B------:R-:W-:-:S02]  /*17230*/  SEL R65, R65, RZ, !P0 ;  /* 0x000000ff41417207 */ /* 0x000fc40004000000 */
[----:B------:R-:W-:Y:S01]  /*17240*/  LOP3.LUT R4, R4, 0x1e, RZ, 0xfc, !PT ;  /* 0x0000001e04047812 */ /* 0x000fe200078efcff */
[----:B------:R-:W3:Y:S01]  /*17250*/  LDL.LU R167, [R1+0x5e8] ;  /* 0x0005e80001a77983 */ /* 0x000ee20000300800 */
[----:B------:R-:W-:Y:S02]  /*17260*/  ISETP.NE.U32.AND P2, PT, R65, RZ, PT ;  /* 0x000000ff4100720c */ /* 0x000fe40003f45070 */
[----:B------:R-:W-:Y:S02]  /*17270*/  SEL R65, RZ, 0x4, P1 ;  /* 0x00000004ff417807 */ /* 0x000fe40000800000 */
[----:B-1----:R-:W-:-:S09]  /*17280*/  SHF.R.U32.HI R125, RZ, 0x6, R125 ;  /* 0x00000006ff7d7819 */ /* 0x002fd2000001167d */
[----:B------:R1:W-:Y:S01]  /*17290*/  LDGSTS.E [R64+0x20600], [R164.64], P2 ;  /* 0x20600000a4407fae */ /* 0x0003e20009121846 */
[----:B------:R-:W-:Y:S01]  /*172a0*/  SEL R65, R65, RZ, !P0 ;  /* 0x000000ff41417207 */ /* 0x000fe20004000000 */
[----:B------:R-:W-:Y:S02]  /*172b0*/  IMAD R4, R4, c[0x0][0x188], RZ ;  /* 0x0000620004047a24 */ /* 0x000fe400078e02ff */
[----:B------:R-:W3:Y:S01]  /*172c0*/  LDL.LU R179, [R1+0x5ec] ;  /* 0x0005ec0001b37983 */ /* 0x000ee20000300800 */
[----:B------:R-:W-:Y:S02]  /*172d0*/  ISETP.NE.U32.AND P1, PT, R65, RZ, PT ;  /* 0x000000ff4100720c */ /* 0x000fe40003f25070 */
[----:B------:R-:W-:Y:S01]  /*172e0*/  SGXT.U32 R125, R125, 0x1 ;  /* 0x000000017d7d781a */ /* 0x000fe20000000000 */
[----:B------:R-:W3:Y:S01]  /*172f0*/  LDL.LU R170, [R1+0x5d8] ;  /* 0x0005d80001aa7983 */ /* 0x000ee20000300800 */
[----:B-1----:R-:W-:-:S03]  /*17300*/  IADD3 R164, P2, R12, R176, RZ ;  /* 0x000000b00ca47210 */ /* 0x002fc60007f5e0ff */
[----:B------:R-:W3:Y:S01]  /*17310*/  LDL.LU R183, [R1+0x5dc] ;  /* 0x0005dc0001b77983 */ /* 0x000ee20000300800 */
[C---:B------:R-:W-:Y:S01]  /*17320*/  LOP3.LUT R12, R125.reuse, 0xe, RZ, 0xfc, !PT ;  /* 0x0000000e7d0c7812 */ /* 0x040fe200078efcff */
[----:B------:R-:W-:Y:S01]  /*17330*/  IMAD.X R165, R168, 0x1, R11, P2 ;  /* 0x00000001a8a57824 */ /* 0x000fe200010e060b */
[----:B------:R-:W-:Y:S01]  /*17340*/  LOP3.LUT R11, R125, 0x12, RZ, 0xfc, !PT ;  /* 0x000000127d0b7812 */ /* 0x000fe200078efcff */
[----:B------:R-:W3:Y:S04]  /*17350*/  LDL.LU R172, [R1+0x5c8] ;  /* 0x0005c80001ac7983 */ /* 0x000ee80000300800 */
[----:B------:R1:W-:Y:S01]  /*17360*/  LDGSTS.E [R64+0x20a00], [R164.64], P1 ;  /* 0x20a00000a4407fae */ /* 0x0003e20008921846 */
[----:B------:R-:W-:-:S03]  /*17370*/  ISETP.GE.AND P1, PT, R12, UR5, PT ;  /* 0x000000050c007c0c */ /* 0x000fc6000bf26270 */
[----:B------:R-:W1:Y:S01]  /*17380*/  S2R R125, SR_TID.X ;  /* 0x00000000007d7919 */ /* 0x000e620000002100 */
[----:B------:R-:W-:-:S04]  /*17390*/  SEL R65, RZ, 0x4, P1 ;  /* 0x00000004ff417807 */ /* 0x000fc80000800000 */
[----:B------:R-:W-:-:S04]  /*173a0*/  SEL R65, R65, RZ, !P0 ;  /* 0x000000ff41417207 */ /* 0x000fc80004000000 */
[----:B------:R-:W-:Y:S02]  /*173b0*/  ISETP.NE.U32.AND P2, PT, R65, RZ, PT ;  /* 0x000000ff4100720c */ /* 0x000fe40003f45070 */
[----:B-1----:R-:W-:Y:S02]  /*173c0*/  IADD3 R164, P3, R10, R176, RZ ;  /* 0x000000b00aa47210 */ /* 0x002fe40007f7e0ff */
[----:B------:R-:W-:-:S03]  /*173d0*/  ISETP.GE.AND P1, PT, R11, UR5, PT ;  /* 0x000000050b007c0c */ /* 0x000fc6000bf26270 */
[----:B------:R-:W-:Y:S01]  /*173e0*/  IMAD.X R165, R168, 0x1, R9, P3 ;  /* 0x00000001a8a57824 */ /* 0x000fe200018e0609 */
[----:B------:R-:W-:-:S05]  /*173f0*/  SEL R65, RZ, 0x4, P1 ;  /* 0x00000004ff417807 */ /* 0x000fca0000800000 */
[----:B------:R1:W-:Y:S01]  /*17400*/  LDGSTS.E [R64+0x20e00], [R164.64], P2 ;  /* 0x20e00000a4407fae */ /* 0x0003e20009121846 */
[----:B------:R-:W-:Y:S02]  /*17410*/  SHF.R.U32.HI R125, RZ, 0x6, R125 ;  /* 0x00000006ff7d7819 */ /* 0x000fe4000001167d */
[----:B------:R-:W-:Y:S02]  /*17420*/  SEL R65, R65, RZ, !P0 ;  /* 0x000000ff41417207 */ /* 0x000fe40004000000 */
[----:B------:R-:W-:Y:S02]  /*17430*/  SGXT.U32 R125, R125, 0x1 ;  /* 0x000000017d7d781a */ /* 0x000fe40000000000 */
[----:B-1----:R-:W-:Y:S02]  /*17440*/  IADD3 R164, P2, R8, R176, RZ ;  /* 0x000000b008a47210 */ /* 0x002fe40007f5e0ff */
[----:B------:R-:W-:Y:S02]  /*17450*/  ISETP.NE.U32.AND P1, PT, R65, RZ, PT ;  /* 0x000000ff4100720c */ /* 0x000fe40003f25070 */
[C---:B------:R-:W-:Y:S01]  /*17460*/  LOP3.LUT R8, R125.reuse, 0x16, RZ, 0xfc, !PT ;  /* 0x000000167d087812 */ /* 0x040fe200078efcff */
[----:B----4-:R-:W-:Y:S01]  /*17470*/  IMAD.X R165, R168, 0x1, R7, P2 ;  /* 0x00000001a8a57824 */ /* 0x010fe200010e0607 */
[----:B------:R-:W-:-:S02]  /*17480*/  LOP3.LUT R7, R125, 0x1a, RZ, 0xfc, !PT ;  /* 0x0000001a7d077812 */ /* 0x000fc400078efcff */
[----:B------:R-:W1:Y:S07]  /*17490*/  S2R R125, SR_TID.X ;  /* 0x00000000007d7919 */ /* 0x000e6e0000002100 */
[----:B------:R2:W-:Y:S01]  /*174a0*/  LDGSTS.E [R64+0x21200], [R164.64], P1 ;  /* 0x21200000a4407fae */ /* 0x0005e20008921846 */
[----:B------:R-:W-:-:S04]  /*174b0*/  ISETP.GE.AND P1, PT, R8, UR5, PT ;  /* 0x0000000508007c0c */ /* 0x000fc8000bf26270 */
[----:B------:R-:W-:Y:S02]  /*174c0*/  SEL R65, RZ, 0x4, P1 ;  /* 0x00000004ff417807 */ /* 0x000fe40000800000 */
[----:B------:R-:W-:Y:S02]  /*174d0*/  ISETP.GE.AND P1, PT, R7, UR5, PT ;  /* 0x0000000507007c0c */ /* 0x000fe4000bf26270 */
[----:B------:R-:W-:-:S04]  /*174e0*/  SEL R65, R65, RZ, !P0 ;  /* 0x000000ff41417207 */ /* 0x000fc80004000000 */
[----:B------:R-:W-:Y:S02]  /*174f0*/  ISETP.NE.U32.AND P2, PT, R65, RZ, PT ;  /* 0x000000ff4100720c */ /* 0x000fe40003f45070 */
[----:B------:R-:W-:Y:S02]  /*17500*/  SEL R65, RZ, 0x4, P1 ;  /* 0x00000004ff417807 */ /* 0x000fe40000800000 */
[----:B--2---:R-:W-:Y:S02]  /*17510*/  IADD3 R164, P1, R6, R176, RZ ;  /* 0x000000b006a47210 */ /* 0x004fe40007f3e0ff */
[----:B-1----:R-:W-:-:S04]  /*17520*/  SHF.R.U32.HI R125, RZ, 0x6, R125 ;  /* 0x00000006ff7d7819 */ /* 0x002fc8000001167d */
[----:B------:R-:W-:-:S04]  /*17530*/  SGXT.U32 R125, R125, 0x1 ;  /* 0x000000017d7d781a */ /* 0x000fc80000000000 */
[----:B------:R-:W-:Y:S02]  /*17540*/  LOP3.LUT R6, R125, 0x1e, RZ, 0xfc, !PT ;  /* 0x0000001e7d067812 */ /* 0x000fe400078efcff */
[----:B------:R-:W-:-:S04]  /*17550*/  SEL R65, R65, RZ, !P0 ;  /* 0x000000ff41417207 */ /* 0x000fc80004000000 */
[----:B------:R-:W-:Y:S01]  /*17560*/  ISETP.NE.U32.AND P3, PT, R65, RZ, PT ;  /* 0x000000ff4100720c */ /* 0x000fe20003f65070 */
[----:B---3--:R-:W-:Y:S01]  /*17570*/  IMAD.X R165, R168, 0x1, R5, P1 ;  /* 0x00000001a8a57824 */ /* 0x008fe200008e0605 */
[----:B------:R-:W-:Y:S02]  /*17580*/  LOP3.LUT R5, R125, 0x1a, RZ, 0xfc, !PT ;  /* 0x0000001a7d057812 */ /* 0x000fe400078efcff */
[----:B------:R-:W1:Y:S01]  /*17590*/  S2R R125, SR_TID.X ;  /* 0x00000000007d7919 */ /* 0x000e620000002100 */
[----:B------:R-:W-:Y:S02]  /*175a0*/  ISETP.GE.AND P1, PT, R6, UR5, PT ;  /* 0x0000000506007c0c */ /* 0x000fe4000bf26270 */
[----:B------:R-:W-:Y:S01]  /*175b0*/  IMAD R5, R5, c[0x0][0x188], RZ ;  /* 0x0000620005057a24 */ /* 0x000fe200078e02ff */
[----:B------:R2:W-:Y:S01]  /*175c0*/  LDGSTS.E [R64+0x21600], [R164.64], P2 ;  /* 0x21600000a4407fae */ /* 0x0005e20009121846 */
[----:B------:R-:W-:-:S04]  /*175d0*/  SEL R65, RZ, 0x4, P1 ;  /* 0x00000004ff417807 */ /* 0x000fc80000800000 */
[----:B------:R-:W-:-:S04]  /*175e0*/  SEL R65, R65, RZ, !P0 ;  /* 0x000000ff41417207 */ /* 0x000fc80004000000 */
[----:B------:R-:W-:Y:S01]  /*175f0*/  ISETP.NE.U32.AND P1, PT, R65, RZ, PT ;  /* 0x000000ff4100720c */ /* 0x000fe20003f25070 */
[----:B--2---:R-:W-:Y:S01]  /*17600*/  IMAD.WIDE R164, R5, 0x4, R66 ;  /* 0x0000000405a47825 */ /* 0x004fe200078e0242 */
[----:B------:R-:W-:-:S04]  /*17610*/  LOP3.LUT R5, R124, 0x1f, RZ, 0xc0, !PT ;  /* 0x0000001f7c057812 */ /* 0x000fc800078ec0ff */
[----:B------:R2:W-:Y:S01]  /*17620*/  LDGSTS.E [R64+0x21a00], [R164.64], P3 ;  /* 0x21a00000a4407fae */ /* 0x0005e20009921846 */
[C---:B-1----:R-:W-:Y:S02]  /*17630*/  LOP3.LUT R124, R125.reuse, 0x7f, RZ, 0xc0, !PT ;  /* 0x0000007f7d7c7812 */ /* 0x042fe400078ec0ff */
[----:B------:R-:W-:-:S03]  /*17640*/  LOP3.LUT R125, R125, 0x60, RZ, 0xc0, !PT ;  /* 0x000000607d7d7812 */ /* 0x000fc600078ec0ff */
[----:B------:R-:W-:Y:S01]  /*17650*/  IMAD.SHL.U32 R124, R124, 0x4, RZ ;  /* 0x000000047c7c7824 */ /* 0x000fe200078e00ff */
[----:B------:R-:W-:Y:S01]  /*17660*/  SHF.R.U32.HI R125, RZ, 0x1, R125 ;  /* 0x00000001ff7d7819 */ /* 0x000fe2000001167d */
[----:B--2---:R-:W-:-:S03]  /*17670*/  IMAD.WIDE R164, R4, 0x4, R66 ;  /* 0x0000000404a47825 */ /* 0x004fc600078e0242 */
[----:B------:R-:W-:Y:S01]  /*17680*/  LOP3.LUT R4, R124, R125, RZ, 0x3c, !PT ;  /* 0x0000007d7c047212 */ /* 0x000fe200078e3cff */
[----:B------:R-:W-:Y:S04]  /*17690*/  STL [R1+0x984], R173 ;  /* 0x000984ad01007387 */ /* 0x000fe80000100800 */
[----:B------:R1:W-:Y:S04]  /*176a0*/  LDGSTS.E [R64+0x21e00], [R164.64], P1 ;  /* 0x21e00000a4407fae */ /* 0x0003e80008921846 */
[----:B------:R-:W-:Y:S01]  /*176b0*/  STL [R1+0x988], R166 ;  /* 0x000988a601007387 */ /* 0x000fe20000100800 */
[----:B------:R-:W-:-:S03]  /*176c0*/  ISETP.GE.AND P2, PT, R5, UR5, PT ;  /* 0x0000000505007c0c */ /* 0x000fc6000bf46270 */
[----:B------:R-:W0:Y:S01]  /*176d0*/  LDGDEPBAR ;  /* 0x00000000000079af */ /* 0x000e220000000000 */
[----:B-1----:R-:W-:-:S03]  /*176e0*/  IMAD R64, R3, 0x10000, R4 ;  /* 0x0001000003407824 */ /* 0x002fc600078e0204 */
[----:B------:R-:W2:Y:S04]  /*176f0*/  LDL R4, [R1+0x23c] ;  /* 0x00023c0001047983 */ /* 0x000ea80000100800 */
[----:B------:R-:W3:Y:S04]  /*17700*/  LDL.LU R168, [R1+0x24c] ;  /* 0x00024c0001a87983 */ /* 0x000ee80000300800 */
[----:B------:R-:W4:Y:S04]  /*17710*/  LDL.LU R176, [R1+0x218] ;  /* 0x0002180001b07983 */ /* 0x000f280000300800 */
        /* <DEDUP_REMOVED lines=113> */
[----:B------:R-:W3:Y:S04]  /*17e30*/  LDL.LU R186, [R1+0x598] ;  /* 0x0005980001ba7983 */ /* 0x000ee80000300800 */
[----:B------:R-:W3:Y:S04]  /*17e40*/  LDL.LU R185, [R1+0x5d4] ;  /* 0x0005d40001b97983 */ /* 0x000ee80000300800 */
[----:B------:R-:W3:Y:S04]  /*17e50*/  LDL.LU R184, [R1+0x5a0] ;  /* 0x0005a00001b87983 */ /* 0x000ee80000300800 */
[----:B------:R-:W3:Y:S04]  /*17e60*/  LDL.LU R182, [R1+0x5a8] ;  /* 0x0005a80001b67983 */ /* 0x000ee80000300800 */
[----:B------:R-:W3:Y:S04]  /*17e70*/  LDL.LU R181, [R1+0x5e4] ;  /* 0x0005e40001b57983 */ /* 0x000ee80000300800 */
[----:B------:R-:W3:Y:S04]  /*17e80*/  LDL.LU R180, [R1+0x5b0] ;  /* 0x0005b00001b47983 */ /* 0x000ee80000300800 */
[----:B------:R-:W3:Y:S01]  /*17e90*/  LDL.LU R178, [R1+0x5b8] ;  /* 0x0005b80001b27983 */ /* 0x000ee20000300800 */
[----:B------:R-:W-:-:S02]  /*17ea0*/  SEL R65, RZ, 0x4, P2 ;  /* 0x00000004ff417807 */ /* 0x000fc40001000000 */
[C---:B------:R-:W-:Y:S01]  /*17eb0*/  IADD3 R164, P1, R0.reuse, R179, RZ ;  /* 0x000000b300a47210 */ /* 0x040fe20007f3e0ff */
[----:B------:R-:W4:Y:S01]  /*17ec0*/  LDL.LU R177, [R1+0x5f4] ;  /* 0x0005f40001b17983 */ /* 0x000f220000300800 */
[----:B------:R-:W-:Y:S02]  /*17ed0*/  SEL R65, R65, RZ, !P0 ;  /* 0x000000ff41417207 */ /* 0x000fe40004000000 */
[----:B------:R-:W-:Y:S01]  /*17ee0*/  IADD3 R66, P2, R0, R173, RZ ;  /* 0x000000ad00427210 */ /* 0x000fe20007f5e0ff */
[--C-:B------:R-:W-:Y:S01]  /*17ef0*/  IMAD.X R165, R167, 0x1, R2.reuse, P1 ;  /* 0x00000001a7a57824 */ /* 0x100fe200008e0602 */
[----:B------:R-:W-:Y:S01]  /*17f00*/  ISETP.NE.U32.AND P0, PT, R65, RZ, PT ;  /* 0x000000ff4100720c */ /* 0x000fe20003f05070 */
[----:B------:R-:W4:Y:S02]  /*17f10*/  LDL.LU R175, [R1+0x5c0] ;  /* 0x0005c00001af7983 */ /* 0x000f240000300800 */
[----:B------:R-:W-:Y:S02]  /*17f20*/  IMAD.X R67, R166, 0x1, R2, P2 ;  /* 0x00000001a6437824 */ /* 0x000fe400010e0602 */
[----:B------:R-:W4:Y:S04]  /*17f30*/  LDL.LU R171, [R1+0x5d0] ;  /* 0x0005d00001ab7983 */ /* 0x000f280000300800 */
[----:B------:R-:W4:Y:S04]  /*17f40*/  LDL.LU R169, [R1+0x5e0] ;  /* 0x0005e00001a97983 */ /* 0x000f280000300800 */
[----:B------:R1:W-:Y:S04]  /*17f50*/  LDGSTS.E [R64], [R66.64], P0 ;  /* 0x0000000042407fae */ /* 0x0003e80008121846 */
[----:B------:R2:W-:Y:S04]  /*17f60*/  LDGSTS.E [R64+0x400], [R164.64], P0 ;  /* 0x00400000a4407fae */ /* 0x0005e80008121846 */
[----:B------:R-:W4:Y:S01]  /*17f70*/  LDL.LU R65, [R1+0x5f0] ;  /* 0x0005f00001417983 */ /* 0x000f220000300800 */
[----:B-1----:R-:W-:-:S05]  /*17f80*/  IADD3 R66, P1, R0, R183, RZ ;  /* 0x000000b700427210 */ /* 0x002fca0007f3e0ff */
[----:B------:R-:W-:-:S05]  /*17f90*/  IMAD.X R67, R170, 0x1, R2, P1 ;  /* 0x00000001aa437824 */ /* 0x000fca00008e0602 */
[----:B------:R1:W-:Y:S04]  /*17fa0*/  LDGSTS.E [R64+0x800], [R66.64], P0 ;  /* 0x0080000042407fae */ /* 0x0003e80008121846 */
[----:B------:R1:W-:Y:S04]  /*17fb0*/  STL [R1+0x98c], R179 ;  /* 0x00098cb301007387 */ /* 0x0003e80000100800 */
[----:B-1----:R-:W4:Y:S04]  /*17fc0*/  LDL.LU R179, [R1+0x208] ;  /* 0x0002080001b37983 */ /* 0x002f280000300800 */
[----:B------:R-:W-:Y:S04]  /*17fd0*/  STL [R1+0x990], R167 ;  /* 0x000990a701007387 */ /* 0x000fe80000100800 */
[----:B------:R-:W-:Y:S04]  /*17fe0*/  STL [R1+0x994], R183 ;  /* 0x000994b701007387 */ /* 0x000fe80000100800 */
[----:B------:R1:W-:Y:S04]  /*17ff0*/  STL [R1+0x998], R170 ;  /* 0x000998aa01007387 */ /* 0x0003e80000100800 */
[----:B-1----:R-:W4:Y:S01]  /*18000*/  LDL.LU R170, [R1+0x22c] ;  /* 0x00022c0001aa7983 */ /* 0x002f220000300800 */
[----:B--2---:R-:W-:-:S05]  /*18010*/  IADD3 R164, P1, R0, R187, RZ ;  /* 0x000000bb00a47210 */ /* 0x004fca0007f3e0ff */
[----:B------:R-:W-:Y:S01]  /*18020*/  IMAD.X R165, R172, 0x1, R2, P1 ;  /* 0x00000001aca57824 */ /* 0x000fe200008e0602 */
[----:B------:R-:W-:-:S04]  /*18030*/  IADD3 R66, P1, R0, R191, RZ ;  /* 0x000000bf00427210 */ /* 0x000fc80007f3e0ff */
[----:B------:R1:W-:Y:S01]  /*18040*/  LDGSTS.E [R64+0xc00], [R164.64], P0 ;  /* 0x00c00000a4407fae */ /* 0x0003e20008121846 */
[----:B---3--:R-:W-:Y:S01]  /*18050*/  IMAD.X R67, R178, 0x1, R2, P1 ;  /* 0x00000001b2437824 */ /* 0x008fe200008e0602 */
[----:B-1----:R-:W-:-:S04]  /*18060*/  IADD3 R164, P1, R0, R199, RZ ;  /* 0x000000c700a47210 */ /* 0x002fc80007f3e0ff */
[----:B------:R1:W-:Y:S01]  /*18070*/  LDGSTS.E [R64+0x1000], [R66.64], P0 ;  /* 0x0100000042407fae */ /* 0x0003e20008121846 */
[----:B------:R-:W-:-:S05]  /*18080*/  IMAD.X R165, R182, 0x1, R2, P1 ;  /* 0x00000001b6a57824 */ /* 0x000fca00008e0602 */
[----:B------:R2:W-:Y:S01]  /*18090*/  LDGSTS.E [R64+0x1400], [R164.64], P0 ;  /* 0x01400000a4407fae */ /* 0x0005e20008121846 */
[----:B-1----:R-:W-:-:S05]  /*180a0*/  IADD3 R66, P1, R0, R203, RZ ;  /* 0x000000cb00427210 */ /* 0x002fca0007f3e0ff */
[----:B------:R-:W-:Y:S01]  /*180b0*/  IMAD.X R67, R186, 0x1, R2, P1 ;  /* 0x00000001ba437824 */ /* 0x000fe200008e0602 */
[----:B--2---:R-:W-:-:S04]  /*180c0*/  IADD3 R164, P1, R0, R207, RZ ;  /* 0x000000cf00a47210 */ /* 0x004fc80007f3e0ff */
        /* <DEDUP_REMOVED lines=10> */
[--C-:B------:R-:W-:Y:S01]  /*18170*/  IMAD.X R67, R206, 0x1, R2.reuse, P1 ;  /* 0x00000001ce437824 */ /* 0x100fe200008e0602 */
[----:B--2---:R-:W-:Y:S01]  /*18180*/  IADD3 R164, P1, R0, R223, RZ ;  /* 0x000000df00a47210 */ /* 0x004fe20007f3e0ff */
[----:B------:R-:W-:Y:S04]  /*18190*/  STL [R1+0x99c], R187 ;  /* 0x00099cbb01007387 */ /* 0x000fe80000100800 */
[----:B------:R1:W-:Y:S01]  /*181a0*/  STL [R1+0x9a0], R172 ;  /* 0x0009a0ac01007387 */ /* 0x0003e20000100800 */
[----:B------:R-:W-:-:S03]  /*181b0*/  IMAD.X R165, R210, 0x1, R2, P1 ;  /* 0x00000001d2a57824 */ /* 0x000fc600008e0602 */
[----:B------:R2:W-:Y:S04]  /*181c0*/  LDGSTS.E [R64+0x2800], [R66.64], P0 ;  /* 0x0280000042407fae */ /* 0x0005e80008121846 */
[----:B------:R3:W-:Y:S04]  /*181d0*/  LDGSTS.E [R64+0x2c00], [R164.64], P0 ;  /* 0x02c00000a4407fae */ /* 0x0007e80008121846 */
[----:B-1----:R-:W4:Y:S01]  /*181e0*/  LDL.LU R172, [R1+0x21c] ;  /* 0x00021c0001ac7983 */ /* 0x002f220000300800 */
[----:B--2---:R-:W-:-:S03]  /*181f0*/  IADD3 R66, P1, R0, R227, RZ ;  /* 0x000000e300427210 */ /* 0x004fc60007f3e0ff */
[----:B------:R1:W-:Y:S02]  /*18200*/  STL [R1+0x9a8], R191 ;  /* 0x0009a8bf01007387 */ /* 0x0003e40000100800 */
[----:B------:R-:W-:Y:S01]  /*18210*/  IMAD.X R67, R214, 0x1, R2, P1 ;  /* 0x00000001d6437824 */ /* 0x000fe200008e0602 */
[----:B---3--:R-:W-:-:S04]  /*18220*/  IADD3 R164, P1, R0, R231, RZ ;  /* 0x000000e700a47210 */ /* 0x008fc80007f3e0ff */
[----:B------:R2:W-:Y:S04]  /*18230*/  LDGSTS.E [R64+0x3000], [R66.64], P0 ;  /* 0x0300000042407fae */ /* 0x0005e80008121846 */
[----:B-1----:R-:W3:Y:S01]  /*18240*/  LDL.LU R191, [R1+0x20c] ;  /* 0x00020c0001bf7983 */ /* 0x002ee20000300800 */
[----:B------:R-:W-:-:S05]  /*18250*/  IMAD.X R165, R218, 0x1, R2, P1 ;  /* 0x00000001daa57824 */ /* 0x000fca00008e0602 */
[----:B------:R1:W-:Y:S01]  /*18260*/  LDGSTS.E [R64+0x3400], [R164.64], P0 ;  /* 0x03400000a4407fae */ /* 0x0003e20008121846 */
[----:B--2---:R-:W-:-:S05]  /*18270*/  IADD3 R66, P1, R0, R235, RZ ;  /* 0x000000eb00427210 */ /* 0x004fca0007f3e0ff */
[----:B------:R-:W-:Y:S01]  /*18280*/  IMAD.X R67, R222, 0x1, R2, P1 ;  /* 0x00000001de437824 */ /* 0x000fe200008e0602 */
        /* <DEDUP_REMOVED lines=127> */
[----:B------:R-:W1:Y:S04]  /*18a80*/  S2R R127, SR_TID.X ;  /* 0x00000000007f7919 */ /* 0x000e680000002100 */
[----:B------:R2:W-:Y:S01]  /*18a90*/  LDGSTS.E [R64+0xe000], [R66.64], P0 ;  /* 0x0e00000042407fae */ /* 0x0005e20008121846 */
[----:B------:R-:W-:-:S05]  /*18aa0*/  IMAD.X R165, R134, 0x1, R2, P1 ;  /* 0x0000000186a57824 */ /* 0x000fca00008e0602 */
[----:B------:R3:W-:Y:S01]  /*18ab0*/  LDGSTS.E [R64+0xe400], [R164.64], P0 ;  /* 0x0e400000a4407fae */ /* 0x0007e20008121846 */
[----:B--2---:R-:W-:-:S05]  /*18ac0*/  IADD3 R66, P1, R0, R162, RZ ;  /* 0x000000a200427210 */ /* 0x004fca0007f3e0ff */
[----:B------:R-:W-:Y:S01]  /*18ad0*/  IMAD.X R67, R194, 0x1, R2, P1 ;  /* 0x00000001c2437824 */ /* 0x000fe200008e0602 */
[----:B---3--:R-:W-:-:S04]  /*18ae0*/  IADD3 R164, P1, R0, R168, RZ ;  /* 0x000000a800a47210 */ /* 0x008fc80007f3e0ff */
[----:B------:R2:W-:Y:S01]  /*18af0*/  LDGSTS.E [R64+0xe800], [R66.64], P0 ;  /* 0x0e80000042407fae */ /* 0x0005e20008121846 */
[----:B------:R-:W-:-:S05]  /*18b00*/  IMAD.X R165, R154, 0x1, R2, P1 ;  /* 0x000000019aa57824 */ /* 0x000fca00008e0602 */
[----:B------:R4:W-:Y:S01]  /*18b10*/  LDGSTS.E [R64+0xec00], [R164.64], P0 ;  /* 0x0ec00000a4407fae */ /* 0x0009e20008121846 */
[----:B--2---:R-:W-:-:S05]  /*18b20*/  IADD3 R66, P1, R0, R4, RZ ;  /* 0x0000000400427210 */ /* 0x004fca0007f3e0ff */
[--C-:B------:R-:W-:Y:S01]  /*18b30*/  IMAD.X R67, R158, 0x1, R2.reuse, P1 ;  /* 0x000000019e437824 */ /* 0x100fe200008e0602 */
[----:B----4-:R-:W-:Y:S02]  /*18b40*/  IADD3 R164, P1, R0, R170, RZ ;  /* 0x000000aa00a47210 */ /* 0x010fe40007f3e0ff */
[----:B-1----:R-:W-:Y:S02]  /*18b50*/  LOP3.LUT R124, R127, 0x7f, RZ, 0xc0, !PT ;  /* 0x0000007f7f7c7812 */ /* 0x002fe400078ec0ff */
[----:B------:R1:W-:Y:S01]  /*18b60*/  LDGSTS.E [R64+0xf000], [R66.64], P0 ;  /* 0x0f00000042407fae */ /* 0x0003e20008121846 */
[----:B------:R-:W-:Y:S01]  /*18b70*/  IMAD.X R165, R163, 0x1, R2, P1 ;  /* 0x00000001a3a57824 */ /* 0x000fe200008e0602 */
[----:B------:R-:W-:Y:S01]  /*18b80*/  LOP3.LUT R127, R127, 0x60, RZ, 0xc0, !PT ;  /* 0x000000607f7f7812 */ /* 0x000fe200078ec0ff */
[----:B------:R-:W-:-:S03]  /*18b90*/  IMAD.SHL.U32 R124, R124, 0x4, RZ ;  /* 0x000000047c7c7824 */ /* 0x000fc600078e00ff */
[----:B------:R-:W-:Y:S01]  /*18ba0*/  SHF.R.U32.HI R127, RZ, 0x1, R127 ;  /* 0x00000001ff7f7819 */ /* 0x000fe2000001167f */
[----:B------:R2:W-:Y:S01]  /*18bb0*/  LDGSTS.E [R64+0xf400], [R164.64], P0 ;  /* 0x0f400000a4407fae */ /* 0x0005e20008121846 */
[----:B-1----:R-:W-:Y:S02]  /*18bc0*/  IADD3 R66, P1, R0, R172, RZ ;  /* 0x000000ac00427210 */ /* 0x002fe40007f3e0ff */
[----:B------:R-:W-:-:S03]  /*18bd0*/  LOP3.LUT R4, R124, R127, RZ, 0x3c, !PT ;  /* 0x0000007f7c047212 */ /* 0x000fc600078e3cff */
[--C-:B------:R-:W-:Y:S01]  /*18be0*/  IMAD.X R67, R176, 0x1, R2.reuse, P1 ;  /* 0x00000001b0437824 */ /* 0x100fe200008e0602 */
[----:B--2---:R-:W-:Y:S02]  /*18bf0*/  IADD3 R164, P1, R0, R191, RZ ;  /* 0x000000bf00a47210 */ /* 0x004fe40007f3e0ff */
[----:B------:R-:W-:Y:S01]  /*18c00*/  LOP3.LUT R4, R4, 0x40, RZ, 0x3c, !PT ;  /* 0x0000004004047812 */ /* 0x000fe200078e3cff */
[----:B------:R1:W-:Y:S02]  /*18c10*/  STL [R1+0x9ac], R178 ;  /* 0x0009acb201007387 */ /* 0x0003e40000100800 */
[----:B------:R-:W-:Y:S02]  /*18c20*/  IMAD.X R165, R179, 0x1, R2, P1 ;  /* 0x00000001b3a57824 */ /* 0x000fe400008e0602 */
[----:B------:R2:W-:Y:S04]  /*18c30*/  LDGSTS.E [R64+0xf800], [R66.64], P0 ;  /* 0x0f80000042407fae */ /* 0x0005e80008121846 */
[----:B------:R2:W-:Y:S04]  /*18c40*/  LDGSTS.E [R64+0xfc00], [R164.64], P0 ;  /* 0x0fc00000a4407fae */ /* 0x0005e80008121846 */
[----:B------:R-:W3:Y:S04]  /*18c50*/  LDL.LU R174, [R1+0x230] ;  /* 0x0002300001ae7983 */ /* 0x000ee80000300800 */
[----:B-1----:R-:W4:Y:S01]  /*18c60*/  LDL.LU R178, [R1+0x204] ;  /* 0x0002040001b27983 */ /* 0x002f220000300800 */
        /* <DEDUP_REMOVED lines=115> */
[----:B------:R-:W3:Y:S01]  /*193a0*/  LDL.LU R188, [R1+0x590] ;  /* 0x0005900001bc7983 */ /* 0x000ee20000300800 */
[----:B------:R-:W-:-:S05]  /*193b0*/  IADD3 R66, P1, R0, R177, RZ ;  /* 0x000000b100427210 */ /* 0x000fca0007f3e0ff */
[----:B------:R-:W-:Y:S01]  /*193c0*/  IMAD.X R67, R65, 0x1, R2, P1 ;  /* 0x0000000141437824 */ /* 0x000fe200008e0602 */
[----:B------:R-:W-:-:S04]  /*193d0*/  IADD3 R164, P1, R0, R181, RZ ;  /* 0x000000b500a47210 */ /* 0x000fc80007f3e0ff */
[----:B------:R1:W-:Y:S01]  /*193e0*/  LDGSTS.E [R64+0x200], [R66.64], P0 ;  /* 0x0020000042407fae */ /* 0x0003e20008121846 */
[----:B------:R-:W-:-:S05]  /*193f0*/  IMAD.X R165, R169, 0x1, R2, P1 ;  /* 0x00000001a9a57824 */ /* 0x000fca00008e0602 */
[----:B------:R4:W-:Y:S01]  /*19400*/  LDGSTS.E [R64+0x600], [R164.64], P0 ;  /* 0x00600000a4407fae */ /* 0x0009e20008121846 */
[----:B-1----:R-:W-:-:S05]  /*19410*/  IADD3 R66, P1, R0, R185, RZ ;  /* 0x000000b900427210 */ /* 0x002fca0007f3e0ff */
[----:B------:R-:W-:Y:S01]  /*19420*/  IMAD.X R67, R171, 0x1, R2, P1 ;  /* 0x00000001ab437824 */ /* 0x000fe200008e0602 */
[----:B----4-:R-:W-:-:S04]  /*19430*/  IADD3 R164, P1, R0, R189, RZ ;  /* 0x000000bd00a47210 */ /* 0x010fc80007f3e0ff */
[----:B------:R1:W-:Y:S01]  /*19440*/  LDGSTS.E [R64+0xa00], [R66.64], P0 ;  /* 0x00a0000042407fae */ /* 0x0003e20008121846 */
[----:B------:R-:W-:-:S05]  /*19450*/  IMAD.X R165, R175, 0x1, R2, P1 ;  /* 0x00000001afa57824 */ /* 0x000fca00008e0602 */
[----:B------:R2:W-:Y:S01]  /*19460*/  LDGSTS.E [R64+0xe00], [R164.64], P0 ;  /* 0x00e00000a4407fae */ /* 0x0005e20008121846 */
[----:B-1----:R-:W-:-:S05]  /*19470*/  IADD3 R66, P1, R0, R197, RZ ;  /* 0x000000c500427210 */ /* 0x002fca0007f3e0ff */
[----:B------:R-:W-:-:S05]  /*19480*/  IMAD.X R67, R180, 0x1, R2, P1 ;  /* 0x00000001b4437824 */ /* 0x000fca00008e0602 */
[----:B------:R1:W-:Y:S01]  /*19490*/  LDGSTS.E [R64+0x1200], [R66.64], P0 ;  /* 0x0120000042407fae */ /* 0x0003e20008121846 */
[----:B--2---:R-:W-:-:S05]  /*194a0*/  IADD3 R164, P1, R0, R201, RZ ;  /* 0x000000c900a47210 */ /* 0x004fca0007f3e0ff */
[----:B------:R-:W-:Y:S01]  /*194b0*/  IMAD.X R165, R184, 0x1, R2, P1 ;  /* 0x00000001b8a57824 */ /* 0x000fe200008e0602 */
[----:B-1----:R-:W-:-:S04]  /*194c0*/  IADD3 R66, P1, R0, R205, RZ ;  /* 0x000000cd00427210 */ /* 0x002fc80007f3e0ff */
[----:B------:R1:W-:Y:S01]  /*194d0*/  LDGSTS.E [R64+0x1600], [R164.64], P0 ;  /* 0x01600000a4407fae */ /* 0x0003e20008121846 */
[----:B---3--:R-:W-:-:S05]  /*194e0*/  IMAD.X R67, R188, 0x1, R2, P1 ;  /* 0x00000001bc437824 */ /* 0x008fca00008e0602 */
        /* <DEDUP_REMOVED lines=168> */
[----:B------:R2:W-:Y:S02]  /*19f70*/  LDGSTS.E [R64+0xfa00], [R66.64], P0 ;  /* 0x0fa0000042407fae */ /* 0x0005e40008121846 */
[----:B--2---:R-:W-:Y:S01]  /*19f80*/  IMAD.MOV.U32 R67, RZ, RZ, R174 ;  /* 0x000000ffff437224 */ /* 0x004fe200078e00ae */
[----:B-1----:R-:W-:Y:S01]  /*19f90*/  IADD3 R164, P1, R0, R178, RZ ;  /* 0x000000b200a47210 */ /* 0x002fe20007f3e0ff */
[----:B------:R-:W-:Y:S01]  /*19fa0*/  IMAD.MOV.U32 R174, RZ, RZ, c[0x0][0x18c] ;  /* 0x00006300ffae7624 */ /* 0x000fe200078e00ff */
[----:B------:R-:W2:Y:S03]  /*19fb0*/  LDL.LU R66, [R1+0x23c] ;  /* 0x00023c0001427983 */ /* 0x000ea60000300800 */
[----:B------:R-:W-:-:S04]  /*19fc0*/  IMAD.SHL.U32 R174, R174, 0x20, RZ ;  /* 0x00000020aeae7824 */ /* 0x000fc800078e00ff */
[----:B------:R-:W-:Y:S02]  /*19fd0*/  IMAD.SHL.U32 R174, R174, 0x4, RZ ;  /* 0x00000004aeae7824 */ /* 0x000fe400078e00ff */
[----:B------:R-:W-:-:S03]  /*19fe0*/  IMAD.X R165, R167, 0x1, R2, P1 ;  /* 0x00000001a7a57824 */ /* 0x000fc600008e0602 */
[-C--:B------:R-:W-:Y:S02]  /*19ff0*/  IADD3 R178, P1, R178, R174.reuse, RZ ;  /* 0x000000aeb2b27210 */ /* 0x080fe40007f3e0ff */
[-C--:B------:R-:W-:Y:S01]  /*1a000*/  IADD3 R191, P2, R191, R174.reuse, RZ ;  /* 0x000000aebfbf7210 */ /* 0x080fe20007f5e0ff */
[----:B------:R1:W-:Y:S01]  /*1a010*/  LDGSTS.E [R64+0xfe00], [R164.64], P0 ;  /* 0x0fe00000a4407fae */ /* 0x0003e20008121846 */
[----:B------:R-:W-:-:S03]  /*1a020*/  IADD3 R3, P3, R3, R174, RZ ;  /* 0x000000ae03037210 */ /* 0x000fc60007f7e0ff */
[----:B------:R3:W-:Y:S01]  /*1a030*/  STL [R1+0x204], R178 ;  /* 0x000204b201007387 */ /* 0x0007e20000100800 */
[-C--:B------:R-:W-:Y:S02]  /*1a040*/  IADD3 R172, P4, R172, R174.reuse, RZ ;  /* 0x000000aeacac7210 */ /* 0x080fe40007f9e0ff */
[-C--:B------:R-:W-:Y:S01]  /*1a050*/  IADD3 R187, P5, R187, R174.reuse, RZ ;  /* 0x000000aebbbb7210 */ /* 0x080fe20007fbe0ff */
[----:B------:R-:W-:Y:S01]  /*1a060*/  UIADD3 UR4, UR4, 0x1, URZ ;  /* 0x0000000104047890 */ /* 0x000fe2000fffe03f */
[-C--:B------:R-:W-:Y:S01]  /*1a070*/  IADD3 R170, P6, R170, R174.reuse, RZ ;  /* 0x000000aeaaaa7210 */ /* 0x080fe20007fde0ff */
[----:B------:R-:W-:Y:S01]  /*1a080*/  UIADD3 UR5, UR5, -0x20, URZ ;  /* 0xffffffe005057890 */ /* 0x000fe2000fffe03f */
[----:B------:R-:W-:Y:S01]  /*1a090*/  IADD3 R183, P0, R183, R174, RZ ;  /* 0x000000aeb7b77210 */ /* 0x000fe20007f1e0ff */
[----:B------:R-:W0:Y:S04]  /*1a0a0*/  LDGDEPBAR ;  /* 0x00000000000079af */ /* 0x000e280000000000 */
[----:B---3--:R-:W3:Y:S04]  /*1a0b0*/  LDL.LU R178, [R1+0x9ac] ;  /* 0x0009ac0001b27983 */ /* 0x008ee80000300800 */
[----:B------:R4:W-:Y:S04]  /*1a0c0*/  STL [R1+0x20c], R191 ;  /* 0x00020cbf01007387 */ /* 0x0009e80000100800 */
[----:B----4-:R-:W4:Y:S04]  /*1a0d0*/  LDL.LU R191, [R1+0x9a8] ;  /* 0x0009a80001bf7983 */ /* 0x010f280000300800 */
[----:B------:R1:W-:Y:S04]  /*1a0e0*/  STL [R1+0x214], R3 ;  /* 0x0002140301007387 */ /* 0x0003e80000100800 */
[----:B-1----:R-:W2:Y:S04]  /*1a0f0*/  LDL.LU R3, [R1+0x9a4] ;  /* 0x0009a40001037983 */ /* 0x002ea80000300800 */
[----:B------:R1:W-:Y:S04]  /*1a100*/  STL [R1+0x21c], R172 ;  /* 0x00021cac01007387 */ /* 0x0003e80000100800 */
[----:B-1----:R-:W3:Y:S04]  /*1a110*/  LDL.LU R172, [R1+0x9a0] ;  /* 0x0009a00001ac7983 */ /* 0x002ee80000300800 */
[----:B------:R1:W-:Y:S04]  /*1a120*/  STL [R1+0x224], R187 ;  /* 0x000224bb01007387 */ /* 0x0003e80000100800 */
[----:B-1----:R-:W3:Y:S04]  /*1a130*/  LDL.LU R187, [R1+0x99c] ;  /* 0x00099c0001bb7983 */ /* 0x002ee80000300800 */
[----:B------:R1:W-:Y:S04]  /*1a140*/  STL [R1+0x22c], R170 ;  /* 0x00022caa01007387 */ /* 0x0003e80000100800 */
[----:B-1----:R-:W3:Y:S04]  /*1a150*/  LDL.LU R170, [R1+0x998] ;  /* 0x0009980001aa7983 */ /* 0x002ee80000300800 */
[----:B------:R1:W-:Y:S04]  /*1a160*/  STL [R1+0x234], R183 ;  /* 0x000234b701007387 */ /* 0x0003e80000100800 */
[----:B-1----:R-:W3:Y:S01]  /*1a170*/  LDL.LU R183, [R1+0x994] ;  /* 0x0009940001b77983 */ /* 0x002ee20000300800 */
[----:B--2---:R-:W-:-:S02]  /*1a180*/  IMAD.X R167, R167, 0x1, R3, P1 ;  /* 0x00000001a7a77824 */ /* 0x004fc400008e0603 */
[--C-:B------:R-:W-:Y:S01]  /*1a190*/  IMAD.X R179, R179, 0x1, R3.reuse, P2 ;  /* 0x00000001b3b37824 */ /* 0x100fe200010e0603 */
[-C--:B------:R-:W-:Y:S02]  /*1a1a0*/  IADD3 R66, P1, R66, R174.reuse, RZ ;  /* 0x000000ae42427210 */ /* 0x080fe40007f3e0ff */
[----:B------:R1:W-:Y:S01]  /*1a1b0*/  STL [R1+0x200], R167 ;  /* 0x000200a701007387 */ /* 0x0003e20000100800 */
[-C--:B------:R-:W-:Y:S01]  /*1a1c0*/  IADD3 R166, P2, R166, R174.reuse, RZ ;  /* 0x000000aea6a67210 */ /* 0x080fe20007f5e0ff */
[--C-:B------:R-:W-:Y:S01]  /*1a1d0*/  IMAD.X R173, R173, 0x1, R3.reuse, P3 ;  /* 0x00000001adad7824 */ /* 0x100fe200018e0603 */
[-C--:B------:R-:W-:Y:S01]  /*1a1e0*/  IADD3 R168, P3, R168, R174.reuse, RZ ;  /* 0x000000aea8a87210 */ /* 0x080fe20007f7e0ff */
[--C-:B------:R-:W-:Y:S01]  /*1a1f0*/  IMAD.X R176, R176, 0x1, R3.reuse, P4 ;  /* 0x00000001b0b07824 */ /* 0x100fe200020e0603 */
[----:B-1----:R-:W2:Y:S04]  /*1a200*/  LDL.LU R167, [R1+0x990] ;  /* 0x0009900001a77983 */ /* 0x002ea80000300800 */
[----:B------:R1:W-:Y:S01]  /*1a210*/  STL [R1+0x208], R179 ;  /* 0x000208b301007387 */ /* 0x0003e20000100800 */
[----:B------:R-:W-:Y:S01]  /*1a220*/  IADD3 R160, P4, R160, R174, RZ ;  /* 0x000000aea0a07210 */ /* 0x000fe20007f9e0ff */
[----:B------:R-:W-:-:S02]  /*1a230*/  IMAD.X R161, R161, 0x1, R3, P5 ;  /* 0x00000001a1a17824 */ /* 0x000fc400028e0603 */
[----:B-1----:R-:W2:Y:S04]  /*1a240*/  LDL.LU R179, [R1+0x98c] ;  /* 0x00098c0001b37983 */ /* 0x002ea80000300800 */
[----:B------:R-:W-:Y:S04]  /*1a250*/  STL [R1+0x23c], R66 ;  /* 0x00023c4201007387 */ /* 0x000fe80000100800 */
[----:B------:R1:W-:Y:S01]  /*1a260*/  STL [R1+0x244], R166 ;  /* 0x000244a601007387 */ /* 0x0003e20000100800 */
[----:B------:R-:W-:Y:S01]  /*1a270*/  IADD3 R162, P5, R162, R174, RZ ;  /* 0x000000aea2a27210 */ /* 0x000fe20007fbe0ff */
[----:B------:R-:W-:-:S02]  /*1a280*/  IMAD.X R163, R163, 0x1, R3, P6 ;  /* 0x00000001a3a37824 */ /* 0x000fc400030e0603 */
[----:B-1----:R-:W2:Y:S04]  /*1a290*/  LDL.LU R166, [R1+0x988] ;  /* 0x0009880001a67983 */ /* 0x002ea80000300800 */
[----:B------:R1:W-:Y:S01]  /*1a2a0*/  STL [R1+0x210], R173 ;  /* 0x000210ad01007387 */ /* 0x0003e20000100800 */
[----:B------:R-:W-:-:S03]  /*1a2b0*/  IADD3 R156, P6, R156, R174, RZ ;  /* 0x000000ae9c9c7210 */ /* 0x000fc60007fde0ff */
[----:B-1----:R-:W2:Y:S04]  /*1a2c0*/  LDL.LU R173, [R1+0x984] ;  /* 0x0009840001ad7983 */ /* 0x002ea80000300800 */
[----:B------:R1:W-:Y:S01]  /*1a2d0*/  STL [R1+0x24c], R168 ;  /* 0x00024ca801007387 */ /* 0x0003e20000100800 */
[--C-:B------:R-:W-:Y:S01]  /*1a2e0*/  IMAD.X R67, R67, 0x1, R3.reuse, P0 ;  /* 0x0000000143437824 */ /* 0x100fe200000e0603 */
[----:B------:R-:W-:Y:S02]  /*1a2f0*/  IADD3 R157, P0, R157, R174, RZ ;  /* 0x000000ae9d9d7210 */ /* 0x000fe40007f1e0ff */
[----:B-1----:R-:W2:Y:S04]  /*1a300*/  LDL.LU R168, [R1+0x980] ;  /* 0x0009800001a87983 */ /* 0x002ea80000300800 */
[----:B------:R1:W-:Y:S01]  /*1a310*/  STL [R1+0x218], R176 ;  /* 0x000218b001007387 */ /* 0x0003e20000100800 */
[----:B------:R-:W-:-:S03]  /*1a320*/  IMAD.X R158, R158, 0x1, R3, P1 ;  /* 0x000000019e9e7824 */ /* 0x000fc600008e0603 */
[----:B-1----:R-:W2:Y:S04]  /*1a330*/  LDL.LU R176, [R1+0x97c] ;  /* 0x00097c0001b07983 */ /* 0x002ea80000300800 */
[----:B------:R1:W-:Y:S01]  /*1a340*/  STL [R1+0x254], R160 ;  /* 0x000254a001007387 */ /* 0x0003e20000100800 */
[----:B------:R-:W-:-:S03]  /*1a350*/  IADD3 R159, P1, R159, R174, RZ ;  /* 0x000000ae9f9f7210 */ /* 0x000fc60007f3e0ff */
[----:B-1----:R1:W5:Y:S04]  /*1a360*/  LDL.LU R160, [R1+0x978] ;  /* 0x0009780001a07983 */ /* 0x0023680000300800 */
[----:B------:R1:W-:Y:S01]  /*1a370*/  STL [R1+0x220], R161 ;  /* 0x000220a101007387 */ /* 0x0003e20000100800 */
[----:B------:R-:W-:-:S03]  /*1a380*/  IMAD.X R152, R152, 0x1, R3, P2 ;  /* 0x0000000198987824 */ /* 0x000fc600010e0603 */
[----:B-1----:R1:W5:Y:S04]  /*1a390*/  LDL.LU R161, [R1+0x974] ;  /* 0x0009740001a17983 */ /* 0x0023680000300800 */
        /* <DEDUP_REMOVED lines=12> */
[----:B------:R-:W-:Y:S04]  /*1a460*/  STL [R1+0x230], R67 ;  /* 0x0002304301007387 */ /* 0x000fe80000100800 */
        /* <DEDUP_REMOVED lines=457> */
[-C--:B------:R-:W-:Y:S01]  /*1c100*/  IADD3 R251, P3, R251, R174.reuse, RZ ;  /* 0x000000aefbfb7210 */ /* 0x080fe20007f7e0ff */
[--C-:B------:R-:W-:Y:S02]  /*1c110*/  IMAD.X R250, R250, 0x1, R3.reuse, P4 ;  /* 0x00000001fafa7824 */ /* 0x100fe400020e0603 */
[----:B-1----:R1:W5:Y:S04]  /*1c120*/  LDL.LU R122, [R1+0x700] ;  /* 0x00070000017a7983 */ /* 0x0023680000300800 */
[----:B------:R1:W-:Y:S01]  /*1c130*/  STL [R1+0x4d4], R123 ;  /* 0x0004d47b01007387 */ /* 0x0003e20000100800 */
[----:B------:R-:W-:Y:S01]  /*1c140*/  IADD3 R249, P4, R249, R174, RZ ;  /* 0x000000aef9f97210 */ /* 0x000fe20007f9e0ff */
[----:B------:R-:W-:-:S02]  /*1c150*/  IMAD.X R248, R248, 0x1, R3, P5 ;  /* 0x00000001f8f87824 */ /* 0x000fc400028e0603 */
        /* <DEDUP_REMOVED lines=17> */
[----:B------:R-:W-:Y:S04]  /*1c270*/  STL [R1+0x4b0], R252 ;  /* 0x0004b0fc01007387 */ /* 0x000fe80000100800 */
[----:B------:R-:W-:Y:S04]  /*1c280*/  STL [R1+0x4ec], R251 ;  /* 0x0004ecfb01007387 */ /* 0x000fe80000100800 */
[----:B------:R-:W-:Y:S04]  /*1c290*/  STL [R1+0x4b8], R250 ;  /* 0x0004b8fa01007387 */ /* 0x000fe80000100800 */
[----:B------:R-:W-:Y:S04]  /*1c2a0*/  STL [R1+0x4f4], R249 ;  /* 0x0004f4f901007387 */ /* 0x000fe80000100800 */
[----:B------:R-:W-:Y:S01]  /*1c2b0*/  STL [R1+0x4c0], R248 ;  /* 0x0004c0f801007387 */ /* 0x000fe20000100800 */
[----:B------:R-:W-:-:S03]  /*1c2c0*/  IADD3 R235, P2, R235, R174, RZ ;  /* 0x000000aeebeb7210 */ /* 0x000fc60007f5e0ff */
[----:B------:R1:W-:Y:S01]  /*1c2d0*/  STL [R1+0x4fc], R247 ;  /* 0x0004fcf701007387 */ /* 0x0003e20000100800 */
[----:B------:R-:W-:-:S03]  /*1c2e0*/  IMAD.X R234, R234, 0x1, R3, P3 ;  /* 0x00000001eaea7824 */ /* 0x000fc600018e0603 */
[----:B------:R1:W-:Y:S01]  /*1c2f0*/  STL [R1+0x4c8], R246 ;  /* 0x0004c8f601007387 */ /* 0x0003e20000100800 */
        /* <DEDUP_REMOVED lines=62> */
[----:B-1----:R-:W-:-:S03]  /*1c6e0*/  IMAD.MOV.U32 R247, RZ, RZ, 0x1f ;  /* 0x0000001ffff77424 */ /* 0x002fc600078e00ff */
        /* <DEDUP_REMOVED lines=9> */
[----:B------:R-:W-:Y:S01]  /*1c780*/  IMAD.X R198, R198, 0x1, R3, P0 ;  /* 0x00000001c6c67824 */ /* 0x000fe200000e0603 */
[----:B------:R-:W-:Y:S02]  /*1c790*/  IADD3 R247, R247, c[0x0][0x180], RZ ;  /* 0x00006000f7f77a10 */ /* 0x000fe40007ffe0ff */
[----:B------:R1:W-:Y:S01]  /*1c7a0*/  STL [R1+0x594], R205 ;  /* 0x000594cd01007387 */ /* 0x0003e20000100800 */
[----:B------:R-:W-:-:S03]  /*1c7b0*/  IADD3 R197, P0, R197, R174, RZ ;  /* 0x000000aec5c57210 */ /* 0x000fc60007f1e0ff */
[----:B------:R1:W-:Y:S01]  /*1c7c0*/  STL [R1+0x560], R204 ;  /* 0x000560cc01007387 */ /* 0x0003e20000100800 */
[----:B------:R-:W-:-:S03]  /*1c7d0*/  IMAD.X R196, R196, 0x1, R3, P1 ;  /* 0x00000001c4c47824 */ /* 0x000fc600008e0603 */
[----:B------:R1:W-:Y:S01]  /*1c7e0*/  STL [R1+0x59c], R203 ;  /* 0x00059ccb01007387 */ /* 0x0003e20000100800 */
[----:B----4-:R-:W-:-:S03]  /*1c7f0*/  IADD3 R191, P1, R191, R174, RZ ;  /* 0x000000aebfbf7210 */ /* 0x010fc60007f3e0ff */
[----:B------:R1:W-:Y:S01]  /*1c800*/  STL [R1+0x568], R202 ;  /* 0x000568ca01007387 */ /* 0x0003e20000100800 */
[----:B------:R-:W-:Y:S01]  /*1c810*/  IMAD.X R190, R190, 0x1, R3, P2 ;  /* 0x00000001bebe7824 */ /* 0x000fe200010e0603 */
[----:B------:R-:W-:Y:S02]  /*1c820*/  SHF.R.S32.HI R64, RZ, 0x1f, R247 ;  /* 0x0000001fff407819 */ /* 0x000fe400000114f7 */
[----:B------:R1:W-:Y:S01]  /*1c830*/  STL [R1+0x5a4], R201 ;  /* 0x0005a4c901007387 */ /* 0x0003e20000100800 */
[----:B------:R-:W-:-:S03]  /*1c840*/  IADD3 R189, P2, R189, R174, RZ ;  /* 0x000000aebdbd7210 */ /* 0x000fc60007f5e0ff */
[----:B------:R1:W-:Y:S01]  /*1c850*/  STL [R1+0x570], R200 ;  /* 0x000570c801007387 */ /* 0x0003e20000100800 */
[----:B------:R-:W-:-:S03]  /*1c860*/  IMAD.X R188, R188, 0x1, R3, P3 ;  /* 0x00000001bcbc7824 */ /* 0x000fc600018e0603 */
[----:B------:R1:W-:Y:S01]  /*1c870*/  STL [R1+0x5ac], R199 ;  /* 0x0005acc701007387 */ /* 0x0003e20000100800 */
[----:B---3--:R-:W-:-:S03]  /*1c880*/  IADD3 R187, P3, R187, R174, RZ ;  /* 0x000000aebbbb7210 */ /* 0x008fc60007f7e0ff */
[----:B------:R1:W-:Y:S01]  /*1c890*/  STL [R1+0x578], R198 ;  /* 0x000578c601007387 */ /* 0x0003e20000100800 */
[--C-:B------:R-:W-:Y:S01]  /*1c8a0*/  IMAD.X R186, R186, 0x1, R3.reuse, P4 ;  /* 0x00000001baba7824 */ /* 0x100fe200020e0603 */
[----:B------:R-:W-:Y:S02]  /*1c8b0*/  LEA.HI R64, R64, R247, RZ, 0x5 ;  /* 0x000000f740407211 */ /* 0x000fe400078f28ff */
[----:B------:R1:W-:Y:S01]  /*1c8c0*/  STL [R1+0x5b4], R197 ;  /* 0x0005b4c501007387 */ /* 0x0003e20000100800 */
[----:B------:R-:W-:Y:S01]  /*1c8d0*/  IMAD.MOV.U32 R66, RZ, RZ, c[0x0][0x188] ;  /* 0x00006200ff427624 */ /* 0x000fe200078e00ff */
[----:B------:R-:W-:Y:S02]  /*1c8e0*/  IADD3 R185, P4, R185, R174, RZ ;  /* 0x000000aeb9b97210 */ /* 0x000fe40007f9e0ff */
[----:B------:R1:W-:Y:S01]  /*1c8f0*/  STL [R1+0x580], R196 ;  /* 0x000580c401007387 */ /* 0x0003e20000100800 */
[----:B------:R-:W-:-:S03]  /*1c900*/  IMAD.X R184, R184, 0x1, R3, P5 ;  /* 0x00000001b8b87824 */ /* 0x000fc600028e0603 */
[----:B------:R1:W-:Y:S01]  /*1c910*/  STL [R1+0x5bc], R191 ;  /* 0x0005bcbf01007387 */ /* 0x0003e20000100800 */
[----:B------:R-:W-:-:S03]  /*1c920*/  IADD3 R183, P5, R183, R174, RZ ;  /* 0x000000aeb7b77210 */ /* 0x000fc60007fbe0ff */
[----:B------:R1:W-:Y:S01]  /*1c930*/  STL [R1+0x588], R190 ;  /* 0x000588be01007387 */ /* 0x0003e20000100800 */
[--C-:B------:R-:W-:Y:S01]  /*1c940*/  IMAD.X R182, R182, 0x1, R3.reuse, P6 ;  /* 0x00000001b6b67824 */ /* 0x100fe200030e0603 */
[----:B------:R-:W-:Y:S02]  /*1c950*/  SHF.R.S32.HI R64, RZ, 0x5, R64 ;  /* 0x00000005ff407819 */ /* 0x000fe40000011440 */
[----:B------:R1:W-:Y:S01]  /*1c960*/  STL [R1+0x5c4], R189 ;  /* 0x0005c4bd01007387 */ /* 0x0003e20000100800 */
[----:B------:R-:W-:Y:S01]  /*1c970*/  IMAD.SHL.U32 R66, R66, 0x20, RZ ;  /* 0x0000002042427824 */ /* 0x000fe200078e00ff */
[----:B------:R-:W-:Y:S02]  /*1c980*/  IADD3 R181, P6, R181, R174, RZ ;  /* 0x000000aeb5b57210 */ /* 0x000fe40007fde0ff */
[----:B------:R1:W-:Y:S01]  /*1c990*/  STL [R1+0x590], R188 ;  /* 0x000590bc01007387 */ /* 0x0003e20000100800 */
[----:B------:R-:W-:-:S03]  /*1c9a0*/  IMAD.X R180, R180, 0x1, R3, P0 ;  /* 0x00000001b4b47824 */ /* 0x000fc600000e0603 */
[----:B------:R1:W-:Y:S01]  /*1c9b0*/  STL [R1+0x5cc], R187 ;  /* 0x0005ccbb01007387 */ /* 0x0003e20000100800 */
[-C--:B--2---:R-:W-:Y:S01]  /*1c9c0*/  IADD3 R179, P0, R179, R174.reuse, RZ ;  /* 0x000000aeb3b37210 */ /* 0x084fe20007f1e0ff */
[--C-:B------:R-:W-:Y:S02]  /*1c9d0*/  IMAD.X R171, R171, 0x1, R3.reuse, P4 ;  /* 0x00000001abab7824 */ /* 0x100fe400020e0603 */
[----:B------:R1:W-:Y:S01]  /*1c9e0*/  STL [R1+0x598], R186 ;  /* 0x000598ba01007387 */ /* 0x0003e20000100800 */
[----:B------:R-:W-:Y:S01]  /*1c9f0*/  IMAD.X R178, R178, 0x1, R3, P1 ;  /* 0x00000001b2b27824 */ /* 0x000fe200008e0603 */
[----:B------:R-:W-:Y:S02]  /*1ca00*/  ISETP.NE.U32.AND P4, PT, R64, UR4, PT ;  /* 0x0000000440007c0c */ /* 0x000fe4000bf85070 */
[----:B------:R1:W-:Y:S01]  /*1ca10*/  STL [R1+0x5d4], R185 ;  /* 0x0005d4b901007387 */ /* 0x0003e20000100800 */
[----:B------:R-:W-:-:S03]  /*1ca20*/  IADD3 R177, P1, R177, R174, RZ ;  /* 0x000000aeb1b17210 */ /* 0x000fc60007f3e0ff */
[----:B------:R1:W-:Y:S01]  /*1ca30*/  STL [R1+0x5a0], R184 ;  /* 0x0005a0b801007387 */ /* 0x0003e20000100800 */
[----:B------:R-:W-:Y:S01]  /*1ca40*/  SHF.R.S32.HI R64, RZ, 0x1f, R66 ;  /* 0x0000001fff407819 */ /* 0x000fe20000011442 */
[----:B------:R-:W-:Y:S02]  /*1ca50*/  IMAD.X R175, R175, 0x1, R3, P2 ;  /* 0x00000001afaf7824 */ /* 0x000fe400010e0603 */
[----:B------:R1:W-:Y:S01]  /*1ca60*/  STL [R1+0x5dc], R183 ;  /* 0x0005dcb701007387 */ /* 0x0003e20000100800 */
[----:B------:R-:W-:-:S03]  /*1ca70*/  IADD3 R173, P2, R173, R174, RZ ;  /* 0x000000aeadad7210 */ /* 0x000fc60007f5e0ff */
[----:B------:R1:W-:Y:S01]  /*1ca80*/  STL [R1+0x5a8], R182 ;  /* 0x0005a8b601007387 */ /* 0x0003e20000100800 */
[----:B------:R-:W-:-:S03]  /*1ca90*/  IMAD.X R172, R172, 0x1, R3, P3 ;  /* 0x00000001acac7824 */ /* 0x000fc600018e0603 */
[----:B------:R1:W-:Y:S01]  /*1caa0*/  STL [R1+0x5e4], R181 ;  /* 0x0005e4b501007387 */ /* 0x0003e20000100800 */
[----:B------:R-:W-:-:S03]  /*1cab0*/  LEA R176, P3, R66, R176, 0x2 ;  /* 0x000000b042b07211 */ /* 0x000fc600078610ff */
[----:B------:R1:W-:Y:S01]  /*1cac0*/  STL [R1+0x5b0], R180 ;  /* 0x0005b0b401007387 */ /* 0x0003e20000100800 */
[----:B------:R-:W-:-:S03]  /*1cad0*/  SHF.L.U64.HI R64, R66, 0x2, R64 ;  /* 0x0000000242407819 */ /* 0x000fc60000010240 */
[----:B------:R1:W-:Y:S01]  /*1cae0*/  STL [R1+0x5ec], R179 ;  /* 0x0005ecb301007387 */ /* 0x0003e20000100800 */
[----:B------:R-:W-:-:S03]  /*1caf0*/  IMAD.X R170, R170, 0x1, R3, P5 ;  /* 0x00000001aaaa7824 */ /* 0x000fc600028e0603 */
        /* <DEDUP_REMOVED lines=10> */
[----:B------:R1:W-:Y:S04]  /*1cba0*/  STL [R1+0x1e0], R176 ;  /* 0x0001e0b001007387 */ /* 0x0003e80000100800 */
[----:B------:R1:W-:Y:S04]  /*1cbb0*/  STL [R1+0x5d0], R171 ;  /* 0x0005d0ab01007387 */ /* 0x0003e80000100800 */
[----:B------:R1:W-:Y:S04]  /*1cbc0*/  STL [R1+0x5d8], R170 ;  /* 0x0005d8aa01007387 */ /* 0x0003e80000100800 */
[----:B------:R1:W-:Y:S04]  /*1cbd0*/  STL [R1+0x5e0], R169 ;  /* 0x0005e0a901007387 */ /* 0x0003e80000100800 */
[----:B------:R1:W-:Y:S04]  /*1cbe0*/  STL [R1+0x5e8], R167 ;  /* 0x0005e8a701007387 */ /* 0x0003e80000100800 */
[----:B------:R1:W-:Y:S04]  /*1cbf0*/  STL [R1+0x1dc], R168 ;  /* 0x0001dca801007387 */ /* 0x0003e80000100800 */
[----:B------:R1:W-:Y:S04]  /*1cc00*/  STL [R1+0x5f0], R65 ;  /* 0x0005f04101007387 */ /* 0x0003e80000100800 */
[----:B------:R1:W-:Y:S01]  /*1cc10*/  STL [R1+0x5f8], R166 ;  /* 0x0005f8a601007387 */ /* 0x0003e20000100800 */
[----:B------:R-:W-:Y:S01]  /*1cc20*/  @!P4 CALL.REL.NOINC `(.L_x_0) ;  /* 0x000000100000c944 */ /* 0x000fe20003c00000 */
[----:B------:R-:W-:Y:S05]  /*1cc30*/  BRA `(.L_x_1) ;  /* 0xffff611000007947 */ /* 0x000fea000383ffff */
.L_x_0:
[----:B--2---:R-:W2:Y:S01]  /*1cc40*/  LDL.LU R249, [R1+0x600] ;  /* 0x0006000001f97983 */ /* 0x004ea20000300800 */
[----:B------:R-:W-:-:S04]  /*1cc50*/  DEPBAR.LE SB0, 0x0 ;  /* 0x000080000000791a */ /* 0x000fc80000000000 */
[----:B------:R-:W2:Y:S04]  /*1cc60*/  LDL.LU R64, [R1+0xd0] ;  /* 0x0000d00001407983 */ /* 0x000ea80000300800 */
[----:B-1----:R-:W2:Y:S04]  /*1cc70*/  LDL.LU R65, [R1+0x100] ;  /* 0x0001000001417983 */ /* 0x002ea80000300800 */
[----:B------:R-:W2:Y:S04]  /*1cc80*/  LDL.LU R66, [R1+0x70] ;  /* 0x0000700001427983 */ /* 0x000ea80000300800 */
[----:B------:R-:W2:Y:S04]  /*1cc90*/  LDL.LU R67, [R1+0x30] ;  /* 0x0000300001437983 */ /* 0x000ea80000300800 */
[----:B------:R-:W-:Y:S06]  /*1cca0*/  BAR.SYNC.DEFER_BLOCKING 0x0 ;  /* 0x0000000000007b1d */ /* 0x000fec0000010000 */
[----:B------:R-:W3:Y:S04]  /*1ccb0*/  LDL.LU R176, [R1+0xd4] ;  /* 0x0000d40001b07983 */ /* 0x000ee80000300800 */
[----:B------:R-:W3:Y:S04]  /*1ccc0*/  LDL.LU R177, [R1+0x104] ;  /* 0x0001040001b17983 */ /* 0x000ee80000300800 */
[----:B------:R-:W3:Y:S04]  /*1ccd0*/  LDL.LU R178, [R1+0x74] ;  /* 0x0000740001b27983 */ /* 0x000ee80000300800 */
[----:B------:R-:W3:Y:S04]  /*1cce0*/  LDL.LU R179, [R1+0x34] ;  /* 0x0000340001b37983 */ /* 0x000ee80000300800 */
        /* <DEDUP_REMOVED lines=12> */
[----:B--2---:R1:W-:Y:S04]  /*1cdb0*/  STS.128 [R249], R64 ;  /* 0x00000040f9007388 */ /* 0x0043e80000000c00 */
[----:B-1----:R-:W2:Y:S04]  /*1cdc0*/  LDL.LU R64, [R1+0xc4] ;  /* 0x0000c40001407983 */ /* 0x002ea80000300800 */
[----:B------:R-:W2:Y:S04]  /*1cdd0*/  LDL.LU R65, [R1+0xf4] ;  /* 0x0000f40001417983 */ /* 0x000ea80000300800 */
[----:B------:R-:W2:Y:S04]  /*1cde0*/  LDL.LU R66, [R1+0x64] ;  /* 0x0000640001427983 */ /* 0x000ea80000300800 */
[----:B------:R-:W2:Y:S04]  /*1cdf0*/  LDL.LU R67, [R1+0x24] ;  /* 0x0000240001437983 */ /* 0x000ea80000300800 */
[----:B---3--:R-:W-:Y:S04]  /*1ce00*/  STS.128 [R249+0x400], R176 ;  /* 0x000400b0f9007388 */ /* 0x008fe80000000c00 */
[----:B----4-:R-:W-:Y:S04]  /*1ce10*/  STS.128 [R249+0x80], R172 ;  /* 0x000080acf9007388 */ /* 0x010fe80000000c00 */
[----:B------:R-:W-:Y:S04]  /*1ce20*/  STS.128 [R249+0x480], R168 ;  /* 0x000480a8f9007388 */ /* 0x000fe80000000c00 */
[----:B------:R-:W-:Y:S04]  /*1ce30*/  STS.128 [R249+0x100], R164 ;  /* 0x000100a4f9007388 */ /* 0x000fe80000000c00 */
[----:B--2---:R1:W-:Y:S04]  /*1ce40*/  STS.128 [R249+0x500], R64 ;  /* 0x00050040f9007388 */ /* 0x0043e80000000c00 */
[----:B-1----:R-:W2:Y:S04]  /*1ce50*/  LDL.LU R64, [R1+0xc8] ;  /* 0x0000c80001407983 */ /* 0x002ea80000300800 */
[----:B------:R-:W2:Y:S04]  /*1ce60*/  LDL.LU R65, [R1+0xf8] ;  /* 0x0000f80001417983 */ /* 0x000ea80000300800 */
[----:B------:R-:W2:Y:S04]  /*1ce70*/  LDL.LU R66, [R1+0x68] ;  /* 0x0000680001427983 */ /* 0x000ea80000300800 */
[----:B------:R-:W2:Y:S04]  /*1ce80*/  LDL.LU R67, [R1+0x28] ;  /* 0x0000280001437983 */ /* 0x000ea80000300800 */
        /* <DEDUP_REMOVED lines=23> */
[----:B-----5:R-:W-:-:S03]  /*1d000*/  IMAD.MOV.U32 R187, RZ, RZ, R124 ;  /* 0x000000ffffbb7224 */ /* 0x020fc600078e007c */
[----:B--2---:R1:W-:Y:S04]  /*1d010*/  STS.128 [R249+0x180], R64 ;  /* 0x00018040f9007388 */ /* 0x0043e80000000c00 */
[----:B-1----:R-:W2:Y:S04]  /*1d020*/  LDL.LU R64, [R1+0x84] ;  /* 0x0000840001407983 */ /* 0x002ea80000300800 */
[----:B------:R-:W2:Y:S04]  /*1d030*/  LDL.LU R65, [R1+0xa4] ;  /* 0x0000a40001417983 */ /* 0x000ea80000300800 */
[----:B---3--:R1:W-:Y:S04]  /*1d040*/  STS.128 [R249+0x580], R164 ;  /* 0x000580a4f9007388 */ /* 0x0083e80000000c00 */
[----:B------:R-:W2:Y:S01]  /*1d050*/  LDL.LU R66, [R1+0x44] ;  /* 0x0000440001427983 */ /* 0x000ea20000300800 */
[----:B------:R-:W-:-:S03]  /*1d060*/  IMAD.MOV.U32 R67, RZ, RZ, R125 ;  /* 0x000000ffff437224 */ /* 0x000fc600078e007d */
[----:B-1----:R-:W3:Y:S01]  /*1d070*/  LDL.LU R164, [R1+0x88] ;  /* 0x0000880001a47983 */ /* 0x002ee20000300800 */
[----:B------:R-:W-:-:S03]  /*1d080*/  IMAD.MOV.U32 R167, RZ, RZ, R126 ;  /* 0x000000ffffa77224 */ /* 0x000fc600078e007e */
[----:B------:R-:W3:Y:S04]  /*1d090*/  LDL.LU R165, [R1+0xa8] ;  /* 0x0000a80001a57983 */ /* 0x000ee80000300800 */
[----:B------:R-:W3:Y:S04]  /*1d0a0*/  LDL.LU R166, [R1+0x48] ;  /* 0x0000480001a67983 */ /* 0x000ee80000300800 */
[----:B------:R-:W3:Y:S04]  /*1d0b0*/  LDL.LU R124, [R1+0x8c] ;  /* 0x00008c00017c7983 */ /* 0x000ee80000300800 */
[----:B------:R-:W3:Y:S04]  /*1d0c0*/  LDL.LU R125, [R1+0xac] ;  /* 0x0000ac00017d7983 */ /* 0x000ee80000300800 */
[----:B------:R-:W3:Y:S04]  /*1d0d0*/  LDL.LU R126, [R1+0x4c] ;  /* 0x00004c00017e7983 */ /* 0x000ee80000300800 */
[----:B------:R-:W1:Y:S04]  /*1d0e0*/  S2R R189, SR_TID.X ;  /* 0x0000000000bd7919 */ /* 0x000e680000002100 */
[----:B----4-:R-:W-:Y:S04]  /*1d0f0*/  STS.128 [R249+0x200], R168 ;  /* 0x000200a8f9007388 */ /* 0x010fe80000000c00 */
[----:B------:R-:W-:Y:S04]  /*1d100*/  STS.128 [R249+0x600], R172 ;  /* 0x000600acf9007388 */ /* 0x000fe80000000c00 */
[----:B------:R-:W-:Y:S04]  /*1d110*/  STS.128 [R249+0x280], R176 ;  /* 0x000280b0f9007388 */ /* 0x000fe80000000c00 */
[----:B------:R-:W-:Y:S04]  /*1d120*/  STS.128 [R249+0x680], R180 ;  /* 0x000680b4f9007388 */ /* 0x000fe80000000c00 */
[----:B------:R-:W-:Y:S01]  /*1d130*/  STS.128 [R249+0x300], R184 ;  /* 0x000300b8f9007388 */ /* 0x000fe20000000c00 */
[C---:B-1----:R-:W-:Y:S01]  /*1d140*/  IMAD.SHL.U32 R220, R189.reuse, 0x1000, RZ ;  /* 0x00001000bddc7824 */ /* 0x042fe200078e00ff */
[----:B------:R-:W-:-:S04]  /*1d150*/  LOP3.LUT R188, R189, 0x7f, RZ, 0xc0, !PT ;  /* 0x0000007fbdbc7812 */ /* 0x000fc800078ec0ff */
[----:B------:R-:W-:-:S05]  /*1d160*/  LOP3.LUT R220, R220, 0x6000, RZ, 0xc0, !PT ;  /* 0x00006000dcdc7812 */ /* 0x000fca00078ec0ff */
[----:B------:R-:W-:-:S05]  /*1d170*/  IMAD R220, R188, 0x10, R220 ;  /* 0x00000010bcdc7824 */ /* 0x000fca00078e02dc */
[C---:B------:R-:W-:Y:S02]  /*1d180*/  LOP3.LUT R3, R220.reuse, 0x20, RZ, 0x3c, !PT ;  /* 0x00000020dc037812 */ /* 0x040fe400078e3cff */
[C---:B------:R-:W-:Y:S02]  /*1d190*/  LOP3.LUT R2, R220.reuse, 0x40, RZ, 0x3c, !PT ;  /* 0x00000040dc027812 */ /* 0x040fe400078e3cff */
[----:B------:R-:W-:Y:S01]  /*1d1a0*/  LOP3.LUT R0, R220, 0x60, RZ, 0x3c, !PT ;  /* 0x00000060dc007812 */ /* 0x000fe200078e3cff */
[----:B------:R-:W-:Y:S02]  /*1d1b0*/  IMAD.MOV.U32 R208, RZ, RZ, R120 ;  /* 0x000000ffffd07224 */ /* 0x000fe400078e0078 */
[----:B------:R-:W-:Y:S02]  /*1d1c0*/  IMAD.MOV.U32 R209, RZ, RZ, R104 ;  /* 0x000000ffffd17224 */ /* 0x000fe400078e0068 */
[----:B------:R-:W-:Y:S02]  /*1d1d0*/  IMAD.MOV.U32 R210, RZ, RZ, R88 ;  /* 0x000000ffffd27224 */ /* 0x000fe400078e0058 */
[----:B------:R-:W-:-:S02]  /*1d1e0*/  IMAD.MOV.U32 R211, RZ, RZ, R148 ;  /* 0x000000ffffd37224 */ /* 0x000fc400078e0094 */
[----:B------:R-:W-:Y:S02]  /*1d1f0*/  IMAD.MOV.U32 R204, RZ, RZ, R121 ;  /* 0x000000ffffcc7224 */ /* 0x000fe400078e0079 */
[----:B------:R-:W-:Y:S02]  /*1d200*/  IMAD.MOV.U32 R205, RZ, RZ, R105 ;  /* 0x000000ffffcd7224 */ /* 0x000fe400078e0069 */
        /* <DEDUP_REMOVED lines=13> */
[----:B------:R-:W-:Y:S01]  /*1d2e0*/  IMAD.MOV.U32 R141, RZ, RZ, R99 ;  /* 0x000000ffff8d7224 */ /* 0x000fe200078e0063 */
[----:B--2---:R-:W-:Y:S04]  /*1d2f0*/  STS.128 [R249+0x700], R64 ;  /* 0x00070040f9007388 */ /* 0x004fe80000000c00 */
[----:B---3--:R-:W-:Y:S04]  /*1d300*/  STS.128 [R249+0x380], R164 ;  /* 0x000380a4f9007388 */ /* 0x008fe80000000c00 */
[----:B------:R-:W-:Y:S04]  /*1d310*/  STS.128 [R249+0x780], R124 ;  /* 0x0007807cf9007388 */ /* 0x000fe80000000c00 */
[----:B------:R-:W-:Y:S06]  /*1d320*/  BAR.SYNC.DEFER_BLOCKING 0x0 ;  /* 0x0000000000007b1d */ /* 0x000fec0000010000 */
[----:B------:R-:W-:Y:S04]  /*1d330*/  LDS.128 R244, [R220] ;  /* 0x00000000dcf47984 */ /* 0x000fe80000000c00 */
[----:B------:R-:W-:Y:S04]  /*1d340*/  LDS.128 R236, [R220+0x800] ;  /* 0x00080000dcec7984 */ /* 0x000fe80000000c00 */
[----:B------:R-:W-:Y:S04]  /*1d350*/  LDS.128 R232, [R220+0x1000] ;  /* 0x00100000dce87984 */ /* 0x000fe80000000c00 */
[----:B------:R-:W-:Y:S04]  /*1d360*/  LDS.128 R228, [R220+0x1800] ;  /* 0x00180000dce47984 */ /* 0x000fe80000000c00 */
        /* <DEDUP_REMOVED lines=12> */
[----:B------:R-:W-:Y:S06]  /*1d430*/  BAR.SYNC.DEFER_BLOCKING 0x0 ;  /* 0x0000000000007b1d */ /* 0x000fec0000010000 */
[----:B------:R1:W-:Y:S04]  /*1d440*/  STS.128 [R249], R208 ;  /* 0x000000d0f9007388 */ /* 0x0003e80000000c00 */
[----:B------:R-:W-:Y:S01]  /*1d450*/  STS.128 [R249+0x400], R204 ;  /* 0x000400ccf9007388 */ /* 0x000fe20000000c00 */
[----:B-1----:R-:W-:-:S02]  /*1d460*/  IMAD.MOV.U32 R208, RZ, RZ, R122 ;  /* 0x000000ffffd07224 */ /* 0x002fc400078e007a */
[----:B------:R-:W-:Y:S02]  /*1d470*/  IMAD.MOV.U32 R209, RZ, RZ, R106 ;  /* 0x000000ffffd17224 */ /* 0x000fe400078e006a */
[----:B------:R-:W-:Y:S02]  /*1d480*/  IMAD.MOV.U32 R210, RZ, RZ, R90 ;  /* 0x000000ffffd27224 */ /* 0x000fe400078e005a */
[----:B------:R-:W-:Y:S02]  /*1d490*/  IMAD.MOV.U32 R211, RZ, RZ, R150 ;  /* 0x000000ffffd37224 */ /* 0x000fe400078e0096 */
[----:B------:R-:W-:Y:S02]  /*1d4a0*/  IMAD.MOV.U32 R150, RZ, RZ, R91 ;  /* 0x000000ffff967224 */ /* 0x000fe400078e005b */
[----:B------:R-:W-:Y:S02]  /*1d4b0*/  IMAD.MOV.U32 R90, RZ, RZ, R84 ;  /* 0x000000ffff5a7224 */ /* 0x000fe400078e0054 */
[----:B------:R-:W-:Y:S01]  /*1d4c0*/  IMAD.MOV.U32 R91, RZ, RZ, R144 ;  /* 0x000000ffff5b7224 */ /* 0x000fe200078e0090 */
[----:B------:R-:W-:Y:S01]  /*1d4d0*/  STS.128 [R249+0x80], R208 ;  /* 0x000080d0f9007388 */ /* 0x000fe20000000c00 */
[----:B------:R-:W-:-:S03]  /*1d4e0*/  IMAD.MOV.U32 R106, RZ, RZ, R85 ;  /* 0x000000ffff6a7224 */ /* 0x000fc600078e0055 */
[----:B------:R-:W-:Y:S01]  /*1d4f0*/  STS.128 [R249+0x480], R148 ;  /* 0x00048094f9007388 */ /* 0x000fe20000000c00 */
[----:B------:R-:W-:-:S03]  /*1d500*/  IMAD.MOV.U32 R144, RZ, RZ, R119 ;  /* 0x000000ffff907224 */ /* 0x000fc600078e0077 */
[----:B------:R1:W-:Y:S01]  /*1d510*/  STS.128 [R249+0x100], R88 ;  /* 0x00010058f9007388 */ /* 0x0003e20000000c00 */
[----:B------:R-:W-:Y:S02]  /*1d520*/  IMAD.MOV.U32 R84, RZ, RZ, R112 ;  /* 0x000000ffff547224 */ /* 0x000fe400078e0070 */
[----:B------:R-:W-:Y:S01]  /*1d530*/  IMAD.MOV.U32 R85, RZ, RZ, R96 ;  /* 0x000000ffff557224 */ /* 0x000fe200078e0060 */
[----:B------:R2:W-:Y:S01]  /*1d540*/  STS.128 [R249+0x500], R104 ;  /* 0x00050068f9007388 */ /* 0x0005e20000000c00 */
[----:B-1----:R-:W-:Y:S02]  /*1d550*/  IMAD.MOV.U32 R88, RZ, RZ, R118 ;  /* 0x000000ffff587224 */ /* 0x002fe400078e0076 */
[----:B------:R-:W-:Y:S02]  /*1d560*/  IMAD.MOV.U32 R89, RZ, RZ, R102 ;  /* 0x000000ffff597224 */ /* 0x000fe400078e0066 */
[----:B------:R-:W-:Y:S02]  /*1d570*/  IMAD.MOV.U32 R90, RZ, RZ, R86 ;  /* 0x000000ffff5a7224 */ /* 0x000fe400078e0056 */
[----:B------:R-:W-:-:S02]  /*1d580*/  IMAD.MOV.U32 R91, RZ, RZ, R146 ;  /* 0x000000ffff5b7224 */ /* 0x000fc400078e0092 */
[----:B------:R-:W-:Y:S02]  /*1d590*/  IMAD.MOV.U32 R146, RZ, RZ, R87 ;  /* 0x000000ffff927224 */ /* 0x000fe400078e0057 */
[----:B------:R-:W-:Y:S02]  /*1d5a0*/  IMAD.MOV.U32 R86, RZ, RZ, R80 ;  /* 0x000000ffff567224 */ /* 0x000fe400078e0050 */
[----:B------:R-:W-:Y:S01]  /*1d5b0*/  IMAD.MOV.U32 R87, RZ, RZ, R140 ;  /* 0x000000ffff577224 */ /* 0x000fe200078e008c */
[----:B------:R1:W-:Y:S01]  /*1d5c0*/  STS.128 [R249+0x180], R88 ;  /* 0x00018058f9007388 */ /* 0x0003e20000000c00 */
[----:B------:R-:W-:Y:S02]  /*1d5d0*/  IMAD.MOV.U32 R102, RZ, RZ, R81 ;  /* 0x000000ffff667224 */ /* 0x000fe400078e0051 */
[----:B--2---:R-:W-:Y:S01]  /*1d5e0*/  IMAD.MOV.U32 R104, RZ, RZ, R114 ;  /* 0x000000ffff687224 */ /* 0x004fe200078e0072 */
[----:B------:R-:W-:Y:S01]  /*1d5f0*/  STS.128 [R249+0x580], R144 ;  /* 0x00058090f9007388 */ /* 0x000fe20000000c00 */
[----:B------:R-:W-:-:S02]  /*1d600*/  IMAD.MOV.U32 R105, RZ, RZ, R98 ;  /* 0x000000ffff697224 */ /* 0x000fc400078e0062 */
[----:B------:R-:W-:Y:S02]  /*1d610*/  IMAD.MOV.U32 R106, RZ, RZ, R82 ;  /* 0x000000ffff6a7224 */ /* 0x000fe400078e0052 */
[----:B------:R-:W-:Y:S01]  /*1d620*/  IMAD.MOV.U32 R107, RZ, RZ, R142 ;  /* 0x000000ffff6b7224 */ /* 0x000fe200078e008e */
[----:B------:R2:W-:Y:S01]  /*1d630*/  STS.128 [R249+0x200], R84 ;  /* 0x00020054f9007388 */ /* 0x0005e20000000c00 */
[----:B------:R-:W-:Y:S02]  /*1d640*/  IMAD.MOV.U32 R140, RZ, RZ, R115 ;  /* 0x000000ffff8c7224 */ /* 0x000fe400078e0073 */
[----:B------:R-:W-:Y:S02]  /*1d650*/  IMAD.MOV.U32 R142, RZ, RZ, R83 ;  /* 0x000000ffff8e7224 */ /* 0x000fe400078e0053 */
[----:B------:R-:W-:Y:S02]  /*1d660*/  IMAD.MOV.U32 R80, RZ, RZ, R108 ;  /* 0x000000ffff507224 */ /* 0x000fe400078e006c */
[----:B------:R-:W-:-:S02]  /*1d670*/  IMAD.MOV.U32 R81, RZ, RZ, R92 ;  /* 0x000000ffff517224 */ /* 0x000fc400078e005c */
[----:B------:R-:W-:Y:S02]  /*1d680*/  IMAD.MOV.U32 R82, RZ, RZ, R76 ;  /* 0x000000ffff527224 */ /* 0x000fe400078e004c */
[----:B------:R-:W-:Y:S01]  /*1d690*/  IMAD.MOV.U32 R83, RZ, RZ, R136 ;  /* 0x000000ffff537224 */ /* 0x000fe200078e0088 */
[----:B------:R-:W-:Y:S01]  /*1d6a0*/  STS.128 [R249+0x600], R100 ;  /* 0x00060064f9007388 */ /* 0x000fe20000000c00 */
[----:B-1----:R-:W-:Y:S02]  /*1d6b0*/  IMAD.MOV.U32 R88, RZ, RZ, R110 ;  /* 0x000000ffff587224 */ /* 0x002fe400078e006e */
[----:B------:R-:W-:Y:S02]  /*1d6c0*/  IMAD.MOV.U32 R89, RZ, RZ, R94 ;  /* 0x000000ffff597224 */ /* 0x000fe400078e005e */
[----:B--2---:R-:W-:Y:S02]  /*1d6d0*/  IMAD.MOV.U32 R84, RZ, RZ, R109 ;  /* 0x000000ffff547224 */ /* 0x004fe400078e006d */
[----:B------:R-:W-:-:S02]  /*1d6e0*/  IMAD.MOV.U32 R85, RZ, RZ, R93 ;  /* 0x000000ffff557224 */ /* 0x000fc400078e005d */
[----:B------:R-:W-:Y:S02]  /*1d6f0*/  IMAD.MOV.U32 R86, RZ, RZ, R77 ;  /* 0x000000ffff567224 */ /* 0x000fe400078e004d */
[----:B------:R-:W-:Y:S01]  /*1d700*/  IMAD.MOV.U32 R87, RZ, RZ, R137 ;  /* 0x000000ffff577224 */ /* 0x000fe200078e0089 */
[----:B------:R-:W-:Y:S01]  /*1d710*/  STS.128 [R249+0x280], R104 ;  /* 0x00028068f9007388 */ /* 0x000fe20000000c00 */
[----:B------:R-:W-:Y:S02]  /*1d720*/  IMAD.MOV.U32 R90, RZ, RZ, R78 ;  /* 0x000000ffff5a7224 */ /* 0x000fe400078e004e */
[----:B------:R-:W-:Y:S01]  /*1d730*/  IMAD.MOV.U32 R91, RZ, RZ, R138 ;  /* 0x000000ffff5b7224 */ /* 0x000fe200078e008a */
[----:B------:R-:W-:Y:S01]  /*1d740*/  STS.128 [R249+0x680], R140 ;  /* 0x0006808cf9007388 */ /* 0x000fe20000000c00 */
[----:B------:R-:W-:Y:S02]  /*1d750*/  IMAD.MOV.U32 R136, RZ, RZ, R111 ;  /* 0x000000ffff887224 */ /* 0x000fe400078e006f */
[----:B------:R-:W-:-:S02]  /*1d760*/  IMAD.MOV.U32 R137, RZ, RZ, R95 ;  /* 0x000000ffff897224 */ /* 0x000fc400078e005f */
[----:B------:R-:W-:Y:S01]  /*1d770*/  IMAD.MOV.U32 R138, RZ, RZ, R79 ;  /* 0x000000ffff8a7224 */ /* 0x000fe200078e004f */
[----:B------:R-:W-:Y:S04]  /*1d780*/  STS.128 [R249+0x300], R80 ;  /* 0x00030050f9007388 */ /* 0x000fe80000000c00 */
[----:B------:R-:W-:Y:S04]  /*1d790*/  STS.128 [R249+0x700], R84 ;  /* 0x00070054f9007388 */ /* 0x000fe80000000c00 */
[----:B------:R-:W-:Y:S04]  /*1d7a0*/  STS.128 [R249+0x380], R88 ;  /* 0x00038058f9007388 */ /* 0x000fe80000000c00 */
[----:B------:R-:W-:Y:S04]  /*1d7b0*/  STS.128 [R249+0x780], R136 ;  /* 0x00078088f9007388 */ /* 0x000fe80000000c00 */
[----:B------:R-:W-:Y:S06]  /*1d7c0*/  BAR.SYNC.DEFER_BLOCKING 0x0 ;  /* 0x0000000000007b1d */ /* 0x000fec0000010000 */
[----:B------:R-:W1:Y:S04]  /*1d7d0*/  LDS.128 R140, [R220] ;  /* 0x00000000dc8c7984 */ /* 0x000e680000000c00 */
[----:B------:R-:W2:Y:S04]  /*1d7e0*/  LDS.128 R84, [R220+0x800] ;  /* 0x00080000dc547984 */ /* 0x000ea80000000c00 */
[----:B------:R-:W3:Y:S04]  /*1d7f0*/  LDS.128 R80, [R220+0x1000] ;  /* 0x00100000dc507984 */ /* 0x000ee80000000c00 */
[----:B------:R-:W4:Y:S04]  /*1d800*/  LDS.128 R112, [R220+0x1800] ;  /* 0x00180000dc707984 */ /* 0x000f280000000c00 */
[----:B------:R-:W2:Y:S04]  /*1d810*/  LDS.128 R144, [R3] ;  /* 0x0000000003907984 */ /* 0x000ea80000000c00 */
[----:B------:R-:W3:Y:S04]  /*1d820*/  LDS.128 R100, [R3+0x800] ;  /* 0x0008000003647984 */ /* 0x000ee80000000c00 */
[----:B------:R-:W3:Y:S04]  /*1d830*/  LDS.128 R76, [R3+0x1000] ;  /* 0x00100000034c7984 */ /* 0x000ee80000000c00 */
[----:B------:R-:W3:Y:S04]  /*1d840*/  LDS.128 R116, [R3+0x1800] ;  /* 0x0018000003747984 */ /* 0x000ee80000000c00 */
[----:B------:R-:W3:Y:S04]  /*1d850*/  LDS.128 R148, [R2] ;  /* 0x0000000002947984 */ /* 0x000ee80000000c00 */
[----:B------:R-:W3:Y:S04]  /*1d860*/  LDS.128 R104, [R2+0x800] ;  /* 0x0008000002687984 */ /* 0x000ee80000000c00 */
[----:B------:R-:W4:Y:S04]  /*1d870*/  LDS.128 R96, [R2+0x1000] ;  /* 0x0010000002607984 */ /* 0x000f280000000c00 */
[----:B-1----:R-:W-:Y:S04]  /*1d880*/  STL [R1+0x8a8], R141 ;  /* 0x0008a88d01007387 */ /* 0x002fe80000100800 */
[----:B------:R-:W-:Y:S04]  /*1d890*/  STL [R1+0x868], R142 ;  /* 0x0008688e01007387 */ /* 0x000fe80000100800 */
[----:B------:R-:W-:Y:S04]  /*1d8a0*/  STL [R1+0x828], R143 ;  /* 0x0008288f01007387 */ /* 0x000fe80000100800 */
[----:B--2---:R-:W-:Y:S04]  /*1d8b0*/  STL [R1+0x8d8], R84 ;  /* 0x0008d85401007387 */ /* 0x004fe80000100800 */
[----:B------:R-:W1:Y:S04]  /*1d8c0*/  LDS.128 R120, [R2+0x1800] ;  /* 0x0018000002787984 */ /* 0x000e680000000c00 */
[----:B------:R-:W-:Y:S04]  /*1d8d0*/  STL [R1+0x898], R85 ;  /* 0x0008985501007387 */ /* 0x000fe80000100800 */
[----:B------:R-:W-:Y:S04]  /*1d8e0*/  STL [R1+0x858], R86 ;  /* 0x0008585601007387 */ /* 0x000fe80000100800 */
[----:B------:R-:W-:Y:S04]  /*1d8f0*/  STL [R1+0x818], R87 ;  /* 0x0008185701007387 */ /* 0x000fe80000100800 */
[----:B---3--:R-:W-:Y:S04]  /*1d900*/  STL [R1+0x8c8], R80 ;  /* 0x0008c85001007387 */ /* 0x008fe80000100800 */
[----:B------:R-:W2:Y:S04]  /*1d910*/  LDS.128 R92, [R0] ;  /* 0x00000000005c7984 */ /* 0x000ea80000000c00 */
[----:B------:R-:W-:Y:S04]  /*1d920*/  STL [R1+0x888], R81 ;  /* 0x0008885101007387 */ /* 0x000fe80000100800 */
[----:B------:R-:W-:Y:S04]  /*1d930*/  STL [R1+0x848], R82 ;  /* 0x0008485201007387 */ /* 0x000fe80000100800 */
[----:B------:R-:W-:Y:S04]  /*1d940*/  STL [R1+0x808], R83 ;  /* 0x0008085301007387 */ /* 0x000fe80000100800 */
[----:B----4-:R-:W-:Y:S04]  /*1d950*/  STL [R1+0x8b8], R112 ;  /* 0x0008b87001007387 */ /* 0x010fe80000100800 */
[----:B------:R-:W3:Y:S04]  /*1d960*/  LDS.128 R88, [R0+0x800] ;  /* 0x0008000000587984 */ /* 0x000ee80000000c00 */
[----:B------:R-:W-:Y:S04]  /*1d970*/  STL [R1+0x878], R113 ;  /* 0x0008787101007387 */ /* 0x000fe80000100800 */
[----:B------:R-:W-:Y:S04]  /*1d980*/  STL [R1+0x838], R114 ;  /* 0x0008387201007387 */ /* 0x000fe80000100800 */
[----:B------:R-:W-:Y:S04]  /*1d990*/  STL [R1+0x7f8], R115 ;  /* 0x0007f87301007387 */ /* 0x000fe80000100800 */
[----:B------:R-:W-:Y:S04]  /*1d9a0*/  STL [R1+0x8e4], R144 ;  /* 0x0008e49001007387 */ /* 0x000fe80000100800 */
[----:B------:R-:W4:Y:S04]  /*1d9b0*/  LDS.128 R108, [R0+0x1000] ;  /* 0x00100000006c7984 */ /* 0x000f280000000c00 */
[----:B------:R-:W-:Y:S04]  /*1d9c0*/  STL [R1+0x8a4], R145 ;  /* 0x0008a49101007387 */ /* 0x000fe80000100800 */
[----:B------:R-:W-:Y:S04]  /*1d9d0*/  STL [R1+0x864], R146 ;  /* 0x0008649201007387 */ /* 0x000fe80000100800 */
[----:B------:R-:W-:Y:S04]  /*1d9e0*/  STL [R1+0x824], R147 ;  /* 0x0008249301007387 */ /* 0x000fe80000100800 */
[----:B------:R-:W-:Y:S04]  /*1d9f0*/  STL [R1+0x8d4], R100 ;  /* 0x0008d46401007387 */ /* 0x000fe80000100800 */
[----:B------:R-:W1:Y:S04]  /*1da00*/  LDS.128 R136, [R0+0x1800] ;  /* 0x0018000000887984 */ /* 0x000e680000000c00 */
        /* <DEDUP_REMOVED lines=23> */
[----:B-1----:R-:W-:Y:S04]  /*1db80*/  STL [R1+0x8b0], R120 ;  /* 0x0008b07801007387 */ /* 0x002fe80000100800 */
[----:B------:R-:W-:Y:S04]  /*1db90*/  STL [R1+0x870], R121 ;  /* 0x0008707901007387 */ /* 0x000fe80000100800 */
[----:B------:R-:W-:Y:S04]  /*1dba0*/  STL [R1+0x830], R122 ;  /* 0x0008307a01007387 */ /* 0x000fe80000100800 */
[----:B------:R-:W-:Y:S04]  /*1dbb0*/  STL [R1+0x7f0], R123 ;  /* 0x0007f07b01007387 */ /* 0x000fe80000100800 */
[----:B--2---:R-:W-:Y:S04]  /*1dbc0*/  STL [R1+0x8dc], R92 ;  /* 0x0008dc5c01007387 */ /* 0x004fe80000100800 */
[----:B------:R-:W-:Y:S04]  /*1dbd0*/  STL [R1+0x89c], R93 ;  /* 0x00089c5d01007387 */ /* 0x000fe80000100800 */
[----:B------:R-:W-:Y:S04]  /*1dbe0*/  STL [R1+0x85c], R94 ;  /* 0x00085c5e01007387 */ /* 0x000fe80000100800 */
[----:B------:R-:W-:Y:S04]  /*1dbf0*/  STL [R1+0x81c], R95 ;  /* 0x00081c5f01007387 */ /* 0x000fe80000100800 */
[----:B---3--:R-:W-:Y:S04]  /*1dc00*/  STL [R1+0x8cc], R88 ;  /* 0x0008cc5801007387 */ /* 0x008fe80000100800 */
[----:B------:R-:W-:Y:S04]  /*1dc10*/  STL [R1+0x88c], R89 ;  /* 0x00088c5901007387 */ /* 0x000fe80000100800 */
[----:B------:R-:W-:Y:S04]  /*1dc20*/  STL [R1+0x84c], R90 ;  /* 0x00084c5a01007387 */ /* 0x000fe80000100800 */
[----:B------:R-:W-:Y:S04]  /*1dc30*/  STL [R1+0x80c], R91 ;  /* 0x00080c5b01007387 */ /* 0x000fe80000100800 */
[----:B----4-:R-:W-:Y:S04]  /*1dc40*/  STL [R1+0x8bc], R108 ;  /* 0x0008bc6c01007387 */ /* 0x010fe80000100800 */
[----:B------:R-:W-:Y:S04]  /*1dc50*/  STL [R1+0x87c], R109 ;  /* 0x00087c6d01007387 */ /* 0x000fe80000100800 */
[----:B------:R-:W-:Y:S04]  /*1dc60*/  STL [R1+0x83c], R110 ;  /* 0x00083c6e01007387 */ /* 0x000fe80000100800 */
[----:B------:R-:W-:Y:S04]  /*1dc70*/  STL [R1+0x7fc], R111 ;  /* 0x0007fc6f01007387 */ /* 0x000fe80000100800 */
[----:B------:R-:W-:Y:S01]  /*1dc80*/  STL [R1+0x8ac], R136 ;  /* 0x0008ac8801007387 */ /* 0x000fe20000100800 */
[----:B------:R-:W-:-:S03]  /*1dc90*/  IMAD.MOV.U32 R208, RZ, RZ, R16 ;  /* 0x000000ffffd07224 */ /* 0x000fc600078e0010 */
[----:B------:R-:W-:Y:S01]  /*1dca0*/  STL [R1+0x86c], R137 ;  /* 0x00086c8901007387 */ /* 0x000fe20000100800 */
[----:B------:R-:W-:-:S03]  /*1dcb0*/  IMAD.MOV.U32 R209, RZ, RZ, R20 ;  /* 0x000000ffffd17224 */ /* 0x000fc600078e0014 */
[----:B------:R-:W-:Y:S01]  /*1dcc0*/  STL [R1+0x82c], R138 ;  /* 0x00082c8a01007387 */ /* 0x000fe20000100800 */
[----:B------:R-:W-:Y:S02]  /*1dcd0*/  IMAD.MOV.U32 R210, RZ, RZ, R24 ;  /* 0x000000ffffd27224 */ /* 0x000fe400078e0018 */
[----:B------:R-:W-:Y:S01]  /*1dce0*/  IMAD.MOV.U32 R211, RZ, RZ, R240 ;  /* 0x000000ffffd37224 */ /* 0x000fe200078e00f0 */
[----:B------:R-:W-:Y:S06]  /*1dcf0*/  BAR.SYNC.DEFER_BLOCKING 0x0 ;  /* 0x0000000000007b1d */ /* 0x000fec0000010000 */
[----:B------:R-:W-:Y:S04]  /*1dd00*/  STL [R1+0x7ec], R139 ;  /* 0x0007ec8b01007387 */ /* 0x000fe80000100800 */
[----:B------:R-:W2:Y:S04]  /*1dd10*/  LDL.LU R213, [R1+0x110] ;  /* 0x0001100001d57983 */ /* 0x000ea80000300800 */
[----:B------:R-:W2:Y:S01]  /*1dd20*/  LDL.LU R214, [R1+0x150] ;  /* 0x0001500001d67983 */ /* 0x000ea20000300800 */
[----:B------:R-:W-:-:S03]  /*1dd30*/  IMAD.MOV.U32 R204, RZ, RZ, R17 ;  /* 0x000000ffffcc7224 */ /* 0x000fc600078e0011 */
[----:B------:R-:W2:Y:S01]  /*1dd40*/  LDL.LU R215, [R1+0x1b0] ;  /* 0x0001b00001d77983 */ /* 0x000ea20000300800 */
[----:B------:R-:W-:Y:S02]  /*1dd50*/  IMAD.MOV.U32 R205, RZ, RZ, R21 ;  /* 0x000000ffffcd7224 */ /* 0x000fe400078e0015 */
[----:B------:R-:W-:Y:S02]  /*1dd60*/  IMAD.MOV.U32 R206, RZ, RZ, R25 ;  /* 0x000000ffffce7224 */ /* 0x000fe400078e0019 */
[----:B------:R-:W-:Y:S01]  /*1dd70*/  IMAD.MOV.U32 R207, RZ, RZ, R241 ;  /* 0x000000ffffcf7224 */ /* 0x000fe200078e00f1 */
[----:B------:R1:W-:Y:S04]  /*1dd80*/  STS.128 [R249], R208 ;  /* 0x000000d0f9007388 */ /* 0x0003e80000000c00 */
[----:B------:R-:W-:Y:S01]  /*1dd90*/  STS.128 [R249+0x400], R204 ;  /* 0x000400ccf9007388 */ /* 0x000fe20000000c00 */
[----:B-1----:R-:W-:-:S02]  /*1dda0*/  IMAD.MOV.U32 R208, RZ, RZ, R18 ;  /* 0x000000ffffd07224 */ /* 0x002fc400078e0012 */
[----:B------:R-:W-:Y:S02]  /*1ddb0*/  IMAD.MOV.U32 R209, RZ, RZ, R22 ;  /* 0x000000ffffd17224 */ /* 0x000fe400078e0016 */
[----:B------:R-:W-:Y:S02]  /*1ddc0*/  IMAD.MOV.U32 R210, RZ, RZ, R26 ;  /* 0x000000ffffd27224 */ /* 0x000fe400078e001a */
[----:B------:R-:W-:-:S05]  /*1ddd0*/  IMAD.MOV.U32 R211, RZ, RZ, R242 ;  /* 0x000000ffffd37224 */ /* 0x000fca00078e00f2 */
[----:B------:R1:W-:Y:S04]  /*1dde0*/  STS.128 [R249+0x80], R208 ;  /* 0x000080d0f9007388 */ /* 0x0003e80000000c00 */
[----:B-1----:R-:W3:Y:S04]  /*1ddf0*/  LDL.LU R209, [R1+0x114] ;  /* 0x0001140001d17983 */ /* 0x002ee80000300800 */
[----:B------:R-:W3:Y:S04]  /*1de00*/  LDL.LU R210, [R1+0x154] ;  /* 0x0001540001d27983 */ /* 0x000ee80000300800 */
[----:B------:R-:W3:Y:S01]  /*1de10*/  LDL.LU R211, [R1+0x1b4] ;  /* 0x0001b40001d37983 */ /* 0x000ee20000300800 */
[----:B------:R-:W-:-:S02]  /*1de20*/  IMAD.MOV.U32 R240, RZ, RZ, R19 ;  /* 0x000000fffff07224 */ /* 0x000fc400078e0013 */
[----:B------:R-:W-:Y:S02]  /*1de30*/  IMAD.MOV.U32 R241, RZ, RZ, R23 ;  /* 0x000000fffff17224 */ /* 0x000fe400078e0017 */
[----:B------:R-:W-:Y:S02]  /*1de40*/  IMAD.MOV.U32 R242, RZ, RZ, R27 ;  /* 0x000000fffff27224 */ /* 0x000fe400078e001b */
[----:B------:R-:W-:Y:S02]  /*1de50*/  IMAD.MOV.U32 R16, RZ, RZ, R4 ;  /* 0x000000ffff107224 */ /* 0x000fe400078e0004 */
[----:B------:R-:W-:Y:S02]  /*1de60*/  IMAD.MOV.U32 R17, RZ, RZ, R8 ;  /* 0x000000ffff117224 */ /* 0x000fe400078e0008 */
[----:B------:R-:W-:Y:S02]  /*1de70*/  IMAD.MOV.U32 R18, RZ, RZ, R12 ;  /* 0x000000ffff127224 */ /* 0x000fe400078e000c */
[----:B------:R-:W-:Y:S01]  /*1de80*/  IMAD.MOV.U32 R19, RZ, RZ, R36 ;  /* 0x000000ffff137224 */ /* 0x000fe200078e0024 */
[----:B------:R-:W-:Y:S01]  /*1de90*/  STS.128 [R249+0x480], R240 ;  /* 0x000480f0f9007388 */ /* 0x000fe20000000c00 */
[----:B------:R-:W-:-:S02]  /*1dea0*/  IMAD.MOV.U32 R20, RZ, RZ, R5 ;  /* 0x000000ffff147224 */ /* 0x000fc400078e0005 */
[----:B------:R-:W-:Y:S01]  /*1deb0*/  IMAD.MOV.U32 R21, RZ, RZ, R9 ;  /* 0x000000ffff157224 */ /* 0x000fe200078e0009 */
[----:B------:R1:W-:Y:S01]  /*1dec0*/  STS.128 [R249+0x100], R16 ;  /* 0x00010010f9007388 */ /* 0x0003e20000000c00 */
[----:B------:R-:W-:Y:S02]  /*1ded0*/  IMAD.MOV.U32 R22, RZ, RZ, R13 ;  /* 0x000000ffff167224 */ /* 0x000fe400078e000d */
[----:B------:R-:W-:Y:S02]  /*1dee0*/  IMAD.MOV.U32 R23, RZ, RZ, R37 ;  /* 0x000000ffff177224 */ /* 0x000fe400078e0025 */
[----:B------:R-:W-:Y:S02]  /*1def0*/  IMAD.MOV.U32 R36, RZ, RZ, R7 ;  /* 0x000000ffff247224 */ /* 0x000fe400078e0007 */
[----:B------:R-:W-:Y:S02]  /*1df00*/  IMAD.MOV.U32 R37, RZ, RZ, R11 ;  /* 0x000000ffff257224 */ /* 0x000fe400078e000b */
[----:B------:R-:W-:-:S02]  /*1df10*/  IMAD.MOV.U32 R4, RZ, RZ, R40 ;  /* 0x000000ffff047224 */ /* 0x000fc400078e0028 */
[----:B------:R-:W-:Y:S02]  /*1df20*/  IMAD.MOV.U32 R5, RZ, RZ, R44 ;  /* 0x000000ffff057224 */ /* 0x000fe400078e002c */
[----:B------:R-:W-:Y:S02]  /*1df30*/  IMAD.MOV.U32 R7, RZ, RZ, R52 ;  /* 0x000000ffff077224 */ /* 0x000fe400078e0034 */
[----:B-1----:R-:W-:Y:S02]  /*1df40*/  IMAD.MOV.U32 R16, RZ, RZ, R6 ;  /* 0x000000ffff107224 */ /* 0x002fe400078e0006 */
[----:B------:R-:W-:Y:S02]  /*1df50*/  IMAD.MOV.U32 R17, RZ, RZ, R10 ;  /* 0x000000ffff117224 */ /* 0x000fe400078e000a */
[----:B------:R-:W-:Y:S02]  /*1df60*/  IMAD.MOV.U32 R18, RZ, RZ, R14 ;  /* 0x000000ffff127224 */ /* 0x000fe400078e000e */
[----:B------:R-:W-:-:S02]  /*1df70*/  IMAD.MOV.U32 R19, RZ, RZ, R38 ;  /* 0x000000ffff137224 */ /* 0x000fc400078e0026 */
[----:B------:R-:W-:Y:S02]  /*1df80*/  IMAD.MOV.U32 R38, RZ, RZ, R15 ;  /* 0x000000ffff267224 */ /* 0x000fe400078e000f */
[----:B------:R-:W-:Y:S01]  /*1df90*/  IMAD.MOV.U32 R6, RZ, RZ, R48 ;  /* 0x000000ffff067224 */ /* 0x000fe200078e0030 */
[----:B------:R-:W-:Y:S01]  /*1dfa0*/  STS.128 [R249+0x500], R20 ;  /* 0x00050014f9007388 */ /* 0x000fe20000000c00 */
[----:B------:R-:W-:Y:S02]  /*1dfb0*/  IMAD.MOV.U32 R8, RZ, RZ, R41 ;  /* 0x000000ffff087224 */ /* 0x000fe400078e0029 */
[----:B------:R-:W-:Y:S02]  /*1dfc0*/  IMAD.MOV.U32 R9, RZ, RZ, R45 ;  /* 0x000000ffff097224 */ /* 0x000fe400078e002d */
[----:B------:R-:W-:Y:S02]  /*1dfd0*/  IMAD.MOV.U32 R10, RZ, RZ, R49 ;  /* 0x000000ffff0a7224 */ /* 0x000fe400078e0031 */
[----:B------:R-:W-:Y:S01]  /*1dfe0*/  IMAD.MOV.U32 R11, RZ, RZ, R53 ;  /* 0x000000ffff0b7224 */ /* 0x000fe200078e0035 */
[----:B------:R-:W-:Y:S01]  /*1dff0*/  STS.128 [R249+0x180], R16 ;  /* 0x00018010f9007388 */ /* 0x000fe20000000c00 */
[----:B------:R-:W-:-:S02]  /*1e000*/  IMAD.MOV.U32 R12, RZ, RZ, R42 ;  /* 0x000000ffff0c7224 */ /* 0x000fc400078e002a */
[----:B------:R-:W-:Y:S02]  /*1e010*/  IMAD.MOV.U32 R13, RZ, RZ, R46 ;  /* 0x000000ffff0d7224 */ /* 0x000fe400078e002e */
[----:B------:R-:W-:Y:S02]  /*1e020*/  IMAD.MOV.U32 R14, RZ, RZ, R50 ;  /* 0x000000ffff0e7224 */ /* 0x000fe400078e0032 */
[----:B------:R-:W-:Y:S01]  /*1e030*/  IMAD.MOV.U32 R15, RZ, RZ, R54 ;  /* 0x000000ffff0f7224 */ /* 0x000fe200078e0036 */
[----:B------:R-:W-:Y:S01]  /*1e040*/  STS.128 [R249+0x580], R36 ;  /* 0x00058024f9007388 */ /* 0x000fe20000000c00 */
[----:B------:R-:W-:Y:S02]  /*1e050*/  IMAD.MOV.U32 R52, RZ, RZ, R43 ;  /* 0x000000ffff347224 */ /* 0x000fe400078e002b */
[----:B------:R-:W-:Y:S01]  /*1e060*/  IMAD.MOV.U32 R53, RZ, RZ, R47 ;  /* 0x000000ffff357224 */ /* 0x000fe200078e002f */
[----:B------:R1:W-:Y:S01]  /*1e070*/  STS.128 [R249+0x200], R4 ;  /* 0x00020004f9007388 */ /* 0x0003e20000000c00 */
[----:B------:R-:W-:-:S03]  /*1e080*/  IMAD.MOV.U32 R54, RZ, RZ, R51 ;  /* 0x000000ffff367224 */ /* 0x000fc600078e0033 */
[----:B------:R4:W-:Y:S04]  /*1e090*/  STS.128 [R249+0x600], R8 ;  /* 0x00060008f9007388 */ /* 0x0009e80000000c00 */
[----:B------:R4:W-:Y:S04]  /*1e0a0*/  STS.128 [R249+0x280], R12 ;  /* 0x0002800cf9007388 */ /* 0x0009e80000000c00 */
[----:B------:R-:W-:Y:S01]  /*1e0b0*/  STS.128 [R249+0x680], R52 ;  /* 0x00068034f9007388 */ /* 0x000fe20000000c00 */
[----:B-1----:R-:W-:Y:S02]  /*1e0c0*/  IMAD.MOV.U32 R4, RZ, RZ, R32 ;  /* 0x000000ffff047224 */ /* 0x002fe400078e0020 */
[----:B------:R-:W-:-:S02]  /*1e0d0*/  IMAD.MOV.U32 R5, RZ, RZ, R28 ;  /* 0x000000ffff057224 */ /* 0x000fc400078e001c */
[----:B------:R-:W-:Y:S02]  /*1e0e0*/  IMAD.MOV.U32 R6, RZ, RZ, R56 ;  /* 0x000000ffff067224 */ /* 0x000fe400078e0038 */
[----:B------:R-:W-:Y:S02]  /*1e0f0*/  IMAD.MOV.U32 R7, RZ, RZ, R60 ;  /* 0x000000ffff077224 */ /* 0x000fe400078e003c */
[----:B----4-:R-:W-:Y:S02]  /*1e100*/  IMAD.MOV.U32 R8, RZ, RZ, R33 ;  /* 0x000000ffff087224 */ /* 0x010fe400078e0021 */
        /* <DEDUP_REMOVED lines=16> */
[----:B------:R-:W4:Y:S04]  /*1e210*/  LDS.128 R48, [R220+0x800] ;  /* 0x00080000dc307984 */ /* 0x000f280000000c00 */
[----:B------:R-:W4:Y:S04]  /*1e220*/  LDS.128 R32, [R220+0x1000] ;  /* 0x00100000dc207984 */ /* 0x000f280000000c00 */
[----:B------:R-:W2:Y:S04]  /*1e230*/  LDS.128 R16, [R220+0x1800] ;  /* 0x00180000dc107984 */ /* 0x000ea80000000c00 */
[----:B------:R-:W2:Y:S04]  /*1e240*/  LDS.128 R60, [R3] ;  /* 0x00000000033c7984 */ /* 0x000ea80000000c00 */
[----:B------:R-:W2:Y:S04]  /*1e250*/  LDS.128 R44, [R3+0x800] ;  /* 0x00080000032c7984 */ /* 0x000ea80000000c00 */
[----:B------:R-:W2:Y:S04]  /*1e260*/  LDS.128 R28, [R3+0x1000] ;  /* 0x00100000031c7984 */ /* 0x000ea80000000c00 */
[----:B------:R-:W2:Y:S04]  /*1e270*/  LDS.128 R12, [R3+0x1800] ;  /* 0x00180000030c7984 */ /* 0x000ea80000000c00 */
[----:B------:R-:W2:Y:S04]  /*1e280*/  LDS.128 R56, [R2] ;  /* 0x0000000002387984 */ /* 0x000ea80000000c00 */
[----:B------:R-:W2:Y:S04]  /*1e290*/  LDS.128 R40, [R2+0x800] ;  /* 0x0008000002287984 */ /* 0x000ea80000000c00 */
[----:B-1----:R-:W-:Y:S04]  /*1e2a0*/  STL [R1+0x7e8], R204 ;  /* 0x0007e8cc01007387 */ /* 0x002fe80000100800 */
[----:B------:R-:W1:Y:S04]  /*1e2b0*/  LDS.128 R24, [R2+0x1000] ;  /* 0x0010000002187984 */ /* 0x000e680000000c00 */
[----:B------:R-:W-:Y:S04]  /*1e2c0*/  STL [R1+0x7a8], R205 ;  /* 0x0007a8cd01007387 */ /* 0x000fe80000100800 */
[----:B------:R-:W-:Y:S04]  /*1e2d0*/  STL [R1+0x768], R206 ;  /* 0x000768ce01007387 */ /* 0x000fe80000100800 */
[----:B------:R-:W-:Y:S04]  /*1e2e0*/  STL [R1+0x728], R207 ;  /* 0x000728cf01007387 */ /* 0x000fe80000100800 */
[----:B----4-:R-:W-:Y:S04]  /*1e2f0*/  STL [R1+0x7d8], R48 ;  /* 0x0007d83001007387 */ /* 0x010fe80000100800 */
[----:B------:R-:W4:Y:S04]  /*1e300*/  LDS.128 R8, [R2+0x1800] ;  /* 0x0018000002087984 */ /* 0x000f280000000c00 */
[----:B------:R-:W-:Y:S04]  /*1e310*/  STL [R1+0x798], R49 ;  /* 0x0007983101007387 */ /* 0x000fe80000100800 */
[----:B------:R-:W-:Y:S04]  /*1e320*/  STL [R1+0x758], R50 ;  /* 0x0007583201007387 */ /* 0x000fe80000100800 */
[----:B------:R-:W-:Y:S04]  /*1e330*/  STL [R1+0x718], R51 ;  /* 0x0007183301007387 */ /* 0x000fe80000100800 */
[----:B------:R-:W-:Y:S04]  /*1e340*/  STL [R1+0x7c8], R32 ;  /* 0x0007c82001007387 */ /* 0x000fe80000100800 */
[----:B------:R-:W1:Y:S04]  /*1e350*/  LDS.128 R52, [R0] ;  /* 0x0000000000347984 */ /* 0x000e680000000c00 */
[----:B------:R-:W-:Y:S04]  /*1e360*/  STL [R1+0x788], R33 ;  /* 0x0007882101007387 */ /* 0x000fe80000100800 */
[----:B------:R-:W-:Y:S04]  /*1e370*/  STL [R1+0x748], R34 ;  /* 0x0007482201007387 */ /* 0x000fe80000100800 */
[----:B------:R-:W-:Y:S04]  /*1e380*/  STL [R1+0x708], R35 ;  /* 0x0007082301007387 */ /* 0x000fe80000100800 */
[----:B--2---:R-:W-:Y:S04]  /*1e390*/  STL [R1+0x7b8], R16 ;  /* 0x0007b81001007387 */ /* 0x004fe80000100800 */
[----:B------:R-:W2:Y:S04]  /*1e3a0*/  LDS.128 R36, [R0+0x800] ;  /* 0x0008000000247984 */ /* 0x000ea80000000c00 */
        /* <DEDUP_REMOVED lines=33> */
[----:B----4-:R-:W-:Y:S04]  /*1e5c0*/  STL [R1+0x7b0], R8 ;  /* 0x0007b00801007387 */ /* 0x010fe80000100800 */
[----:B------:R-:W-:Y:S04]  /*1e5d0*/  STL [R1+0x770], R9 ;  /* 0x0007700901007387 */ /* 0x000fe80000100800 */
[----:B------:R-:W-:Y:S04]  /*1e5e0*/  STL [R1+0x730], R10 ;  /* 0x0007300a01007387 */ /* 0x000fe80000100800 */
[----:B------:R-:W-:Y:S04]  /*1e5f0*/  STL [R1+0x6f8], R11 ;  /* 0x0006f80b01007387 */ /* 0x000fe80000100800 */
[----:B------:R-:W-:Y:S04]  /*1e600*/  STL [R1+0x7dc], R52 ;  /* 0x0007dc3401007387 */ /* 0x000fe80000100800 */
[----:B------:R-:W-:Y:S04]  /*1e610*/  STL [R1+0x79c], R53 ;  /* 0x00079c3501007387 */ /* 0x000fe80000100800 */
[----:B------:R-:W-:Y:S04]  /*1e620*/  STL [R1+0x75c], R54 ;  /* 0x00075c3601007387 */ /* 0x000fe80000100800 */
[----:B------:R-:W-:Y:S04]  /*1e630*/  STL [R1+0x71c], R55 ;  /* 0x00071c3701007387 */ /* 0x000fe80000100800 */
[----:B--2---:R-:W-:Y:S04]  /*1e640*/  STL [R1+0x7cc], R36 ;  /* 0x0007cc2401007387 */ /* 0x004fe80000100800 */
[----:B------:R-:W-:Y:S04]  /*1e650*/  STL [R1+0x78c], R37 ;  /* 0x00078c2501007387 */ /* 0x000fe80000100800 */
[----:B------:R-:W-:Y:S01]  /*1e660*/  STL [R1+0x74c], R38 ;  /* 0x00074c2601007387 */ /* 0x000fe20000100800 */
[----:B------:R-:W-:-:S03]  /*1e670*/  IMAD.MOV.U32 R212, RZ, RZ, R68 ;  /* 0x000000ffffd47224 */ /* 0x000fc600078e0044 */
[----:B------:R-:W-:Y:S06]  /*1e680*/  BAR.SYNC.DEFER_BLOCKING 0x0 ;  /* 0x0000000000007b1d */ /* 0x000fec0000010000 */
        /* <DEDUP_REMOVED lines=8> */
[----:B------:R-:W-:-:S03]  /*1e710*/  IMAD.MOV.U32 R208, RZ, RZ, R69 ;  /* 0x000000ffffd07224 */ /* 0x000fc600078e0045 */
[----:B------:R-:W-:Y:S04]  /*1e720*/  STL [R1+0x6ec], R7 ;  /* 0x0006ec0701007387 */ /* 0x000fe80000100800 */
[----:B------:R1:W-:Y:S01]  /*1e730*/  STS.128 [R249], R212 ;  /* 0x000000d4f9007388 */ /* 0x0003e20000000c00 */
[----:B------:R-:W-:-:S03]  /*1e740*/  IMAD.MOV.U32 R68, RZ, RZ, R71 ;  /* 0x000000ffff447224 */ /* 0x000fc600078e0047 */
[----:B---3--:R2:W-:Y:S04]  /*1e750*/  STS.128 [R249+0x400], R208 ;  /* 0x000400d0f9007388 */ /* 0x0085e80000000c00 */
[----:B-1----:R-:W3:Y:S01]  /*1e760*/  LDL.LU R213, [R1+0x118] ;  /* 0x0001180001d57983 */ /* 0x002ee20000300800 */
[----:B------:R-:W-:-:S03]  /*1e770*/  IMAD.MOV.U32 R212, RZ, RZ, R70 ;  /* 0x000000ffffd47224 */ /* 0x000fc600078e0046 */
[----:B------:R-:W3:Y:S04]  /*1e780*/  LDL.LU R214, [R1+0x158] ;  /* 0x0001580001d67983 */ /* 0x000ee80000300800 */
[----:B------:R-:W3:Y:S04]  /*1e790*/  LDL.LU R215, [R1+0x1b8] ;  /* 0x0001b80001d77983 */ /* 0x000ee80000300800 */
[----:B------:R-:W4:Y:S04]  /*1e7a0*/  LDL.LU R69, [R1+0x11c] ;  /* 0x00011c0001457983 */ /* 0x000f280000300800 */
[----:B------:R-:W4:Y:S04]  /*1e7b0*/  LDL.LU R70, [R1+0x15c] ;  /* 0x00015c0001467983 */ /* 0x000f280000300800 */
[----:B------:R-:W4:Y:S04]  /*1e7c0*/  LDL.LU R71, [R1+0x1bc] ;  /* 0x0001bc0001477983 */ /* 0x000f280000300800 */
[----:B------:R-:W4:Y:S04]  /*1e7d0*/  LDL.LU R0, [R1+0x6a8] ;  /* 0x0006a80001007983 */ /* 0x000f280000300800 */
[----:B--2---:R-:W2:Y:S04]  /*1e7e0*/  LDL.LU R210, [R1+0x90] ;  /* 0x0000900001d27983 */ /* 0x004ea80000300800 */
[----:B------:R-:W2:Y:S04]  /*1e7f0*/  LDL.LU R211, [R1+0x140] ;  /* 0x0001400001d37983 */ /* 0x000ea80000300800 */
[----:B------:R-:W2:Y:S04]  /*1e800*/  LDL.LU R222, [R1+0x94] ;  /* 0x0000940001de7983 */ /* 0x000ea80000300800 */
[----:B------:R-:W2:Y:S01]  /*1e810*/  LDL.LU R223, [R1+0x144] ;  /* 0x0001440001df7983 */ /* 0x000ea20000300800 */
[----:B------:R-:W-:-:S03]  /*1e820*/  IMAD.MOV.U32 R220, RZ, RZ, R129 ;  /* 0x000000ffffdc7224 */ /* 0x000fc600078e0081 */
[----:B------:R-:W2:Y:S01]  /*1e830*/  LDL.LU R226, [R1+0x98] ;  /* 0x0000980001e27983 */ /* 0x000ea20000300800 */
[----:B------:R-:W-:-:S03]  /*1e840*/  IMAD.MOV.U32 R208, RZ, RZ, R128 ;  /* 0x000000ffffd07224 */ /* 0x000fc600078e0080 */
[----:B------:R-:W2:Y:S01]  /*1e850*/  LDL.LU R227, [R1+0x148] ;  /* 0x0001480001e37983 */ /* 0x000ea20000300800 */
[----:B------:R-:W-:Y:S02]  /*1e860*/  IMAD.MOV.U32 R209, RZ, RZ, R132 ;  /* 0x000000ffffd17224 */ /* 0x000fe400078e0084 */
[----:B------:R-:W-:Y:S02]  /*1e870*/  IMAD.MOV.U32 R224, RZ, RZ, R130 ;  /* 0x000000ffffe07224 */ /* 0x000fe400078e0082 */
[----:B------:R-:W-:Y:S02]  /*1e880*/  IMAD.MOV.U32 R221, RZ, RZ, R133 ;  /* 0x000000ffffdd7224 */ /* 0x000fe400078e0085 */
[----:B------:R-:W-:Y:S01]  /*1e890*/  IMAD.MOV.U32 R225, RZ, RZ, R134 ;  /* 0x000000ffffe17224 */ /* 0x000fe200078e0086 */
[----:B---3--:R-:W-:Y:S04]  /*1e8a0*/  STS.128 [R249+0x80], R212 ;  /* 0x000080d4f9007388 */ /* 0x008fe80000000c00 */
[----:B----4-:R1:W-:Y:S04]  /*1e8b0*/  STS.128 [R249+0x480], R68 ;  /* 0x00048044f9007388 */ /* 0x0103e80000000c00 */
[----:B-1----:R-:W3:Y:S01]  /*1e8c0*/  LDL.LU R70, [R1+0x9c] ;  /* 0x00009c0001467983 */ /* 0x002ee20000300800 */
[----:B------:R-:W-:-:S03]  /*1e8d0*/  IMAD.MOV.U32 R68, RZ, RZ, R131 ;  /* 0x000000ffff447224 */ /* 0x000fc600078e0083 */
[----:B------:R-:W3:Y:S04]  /*1e8e0*/  LDL.LU R71, [R1+0x14c] ;  /* 0x00014c0001477983 */ /* 0x000ee80000300800 */
[----:B------:R-:W4:Y:S01]  /*1e8f0*/  LDL.LU R129, [R1] ;  /* 0x0000000001817983 */ /* 0x000f220000300800 */
[----:B------:R-:W-:-:S03]  /*1e900*/  IMAD.MOV.U32 R69, RZ, RZ, R135 ;  /* 0x000000ffff457224 */ /* 0x000fc600078e0087 */
[----:B------:R-:W4:Y:S04]  /*1e910*/  LDL.LU R130, [R1+0x130] ;  /* 0x0001300001827983 */ /* 0x000f280000300800 */
[----:B------:R-:W4:Y:S04]  /*1e920*/  LDL.LU R131, [R1+0x180] ;  /* 0x0001800001837983 */ /* 0x000f280000300800 */
[----:B------:R-:W4:Y:S04]  /*1e930*/  LDL.LU R133, [R1+0x4] ;  /* 0x0000040001857983 */ /* 0x000f280000300800 */
[----:B------:R-:W4:Y:S04]  /*1e940*/  LDL.LU R134, [R1+0x134] ;  /* 0x0001340001867983 */ /* 0x000f280000300800 */
[----:B--2---:R1:W-:Y:S04]  /*1e950*/  STS.128 [R249+0x100], R208 ;  /* 0x000100d0f9007388 */ /* 0x0043e80000000c00 */
[----:B------:R-:W2:Y:S04]  /*1e960*/  LDL.LU R135, [R1+0x184] ;  /* 0x0001840001877983 */ /* 0x000ea80000300800 */
[----:B-1----:R-:W2:Y:S04]  /*1e970*/  LDL.LU R209, [R1+0x8] ;  /* 0x0000080001d17983 */ /* 0x002ea80000300800 */
[----:B------:R-:W2:Y:S04]  /*1e980*/  LDL.LU R210, [R1+0x138] ;  /* 0x0001380001d27983 */ /* 0x000ea80000300800 */
[----:B------:R-:W2:Y:S01]  /*1e990*/  LDL.LU R211, [R1+0x188] ;  /* 0x0001880001d37983 */ /* 0x000ea20000300800 */
[----:B------:R-:W-:-:S02]  /*1e9a0*/  IMAD.MOV.U32 R128, RZ, RZ, R72 ;  /* 0x000000ffff807224 */ /* 0x000fc400078e0048 */
[----:B------:R-:W-:Y:S01]  /*1e9b0*/  IMAD.MOV.U32 R132, RZ, RZ, R73 ;  /* 0x000000ffff847224 */ /* 0x000fe200078e0049 */
[----:B------:R-:W-:Y:S01]  /*1e9c0*/  STS.128 [R249+0x500], R220 ;  /* 0x000500dcf9007388 */ /* 0x000fe20000000c00 */
[----:B------:R-:W-:-:S03]  /*1e9d0*/  IMAD.MOV.U32 R208, RZ, RZ, R74 ;  /* 0x000000ffffd07224 */ /* 0x000fc600078e004a */
[----:B------:R-:W-:Y:S01]  /*1e9e0*/  STS.128 [R249+0x180], R224 ;  /* 0x000180e0f9007388 */ /* 0x000fe20000000c00 */
[----:B------:R-:W-:-:S03]  /*1e9f0*/  IMAD.MOV.U32 R72, RZ, RZ, R75 ;  /* 0x000000ffff487224 */ /* 0x000fc600078e004b */
[----:B------:R-:W2:Y:S04]  /*1ea00*/  LDL.LU R73, [R1+0xc] ;  /* 0x00000c0001497983 */ /* 0x000ea80000300800 */
[----:B------:R-:W2:Y:S04]  /*1ea10*/  LDL.LU R74, [R1+0x13c] ;  /* 0x00013c00014a7983 */ /* 0x000ea80000300800 */
[----:B------:R-:W2:Y:S04]  /*1ea20*/  LDL.LU R75, [R1+0x18c] ;  /* 0x00018c00014b7983 */ /* 0x000ea80000300800 */
[----:B---3--:R-:W-:Y:S04]  /*1ea30*/  STS.128 [R249+0x580], R68 ;  /* 0x00058044f9007388 */ /* 0x008fe80000000c00 */
[----:B----4-:R-:W-:Y:S04]  /*1ea40*/  STS.128 [R249+0x200], R128 ;  /* 0x00020080f9007388 */ /* 0x010fe80000000c00 */
[----:B--2---:R-:W-:Y:S04]  /*1ea50*/  STS.128 [R249+0x600], R132 ;  /* 0x00060084f9007388 */ /* 0x004fe80000000c00 */
[----:B------:R1:W-:Y:S04]  /*1ea60*/  STS.128 [R249+0x280], R208 ;  /* 0x000280d0f9007388 */ /* 0x0003e80000000c00 */
[----:B-1----:R-:W2:Y:S04]  /*1ea70*/  LDL.LU R208, [R1+0x1d0] ;  /* 0x0001d00001d07983 */ /* 0x002ea80000300800 */
[----:B------:R-:W1:Y:S01]  /*1ea80*/  S2R R248, SR_TID.X ;  /* 0x0000000000f87919 */ /* 0x000e620000002100 */
[C---:B------:R-:W-:Y:S01]  /*1ea90*/  ISETP.GE.AND P0, PT, R0.reuse, c[0x0][0x178], PT ;  /* 0x00005e0000007a0c */ /* 0x040fe20003f06270 */
[----:B------:R-:W-:Y:S01]  /*1eaa0*/  IMAD R220, R0, c[0x0][0x194], RZ ;  /* 0x0000650000dc7a24 */ /* 0x000fe200078e02ff */
[----:B-1----:R-:W-:-:S04]  /*1eab0*/  SHF.R.U32.HI R248, RZ, 0x6, R248 ;  /* 0x00000006fff87819 */ /* 0x002fc800000116f8 */
[----:B------:R-:W-:Y:S01]  /*1eac0*/  SGXT.U32 R248, R248, 0x1 ;  /* 0x00000001f8f8781a */ /* 0x000fe20000000000 */
        /* <DEDUP_REMOVED lines=10> */
[----:B-1----:R-:W-:Y:S02]  /*1eb70*/  IMAD.MOV.U32 R72, RZ, RZ, R194 ;  /* 0x000000ffff487224 */ /* 0x002fe400078e00c2 */
[----:B------:R-:W-:Y:S02]  /*1eb80*/  IMAD.MOV.U32 R73, RZ, RZ, R154 ;  /* 0x000000ffff497224 */ /* 0x000fe400078e009a */
[----:B------:R-:W-:-:S02]  /*1eb90*/  IMAD.MOV.U32 R74, RZ, RZ, R158 ;  /* 0x000000ffff4a7224 */ /* 0x000fc400078e009e */
[----:B------:R-:W-:Y:S02]  /*1eba0*/  IMAD.MOV.U32 R75, RZ, RZ, R162 ;  /* 0x000000ffff4b7224 */ /* 0x000fe400078e00a2 */
[----:B------:R-:W-:Y:S02]  /*1ebb0*/  IMAD.MOV.U32 R161, RZ, RZ, R155 ;  /* 0x000000ffffa17224 */ /* 0x000fe400078e009b */
[----:B------:R-:W-:Y:S01]  /*1ebc0*/  IMAD.MOV.U32 R162, RZ, RZ, R159 ;  /* 0x000000ffffa27224 */ /* 0x000fe200078e009f */
[----:B------:R-:W-:Y:S04]  /*1ebd0*/  STS.128 [R249+0x300], R212 ;  /* 0x000300d4f9007388 */ /* 0x000fe80000000c00 */
[----:B------:R-:W-:Y:S04]  /*1ebe0*/  STS.128 [R249+0x700], R68 ;  /* 0x00070044f9007388 */ /* 0x000fe80000000c00 */
[----:B------:R-:W-:Y:S04]  /*1ebf0*/  STS.128 [R249+0x380], R72 ;  /* 0x00038048f9007388 */ /* 0x000fe80000000c00 */
[----:B------:R1:W-:Y:S04]  /*1ec00*/  STS.128 [R249+0x780], R160 ;  /* 0x000780a0f9007388 */ /* 0x0003e80000000c00 */
[----:B------:R-:W-:Y:S01]  /*1ec10*/  BAR.SYNC.DEFER_BLOCKING 0x0 ;  /* 0x0000000000007b1d */ /* 0x000fe20000010000 */
[----:B------:R-:W-:-:S02]  /*1ec20*/  LEA R2, P2, R220, c[0x0][0x170], 0x2 ;  /* 0x00005c00dc027a11 */ /* 0x000fc400078410ff */
[C---:B--2---:R-:W-:Y:S02]  /*1ec30*/  LOP3.LUT R3, R208.reuse, R248, RZ, 0xfc, !PT ;  /* 0x000000f8d0037212 */ /* 0x044fe400078efcff */
[----:B------:R-:W-:Y:S02]  /*1ec40*/  LOP3.LUT R0, R208, 0x2, R248, 0xfe, !PT ;  /* 0x00000002d0007812 */ /* 0x000fe400078efef8 */
[----:B------:R-:W1:Y:S02]  /*1ec50*/  S2R R248, SR_TID.X ;  /* 0x0000000000f87919 */ /* 0x000e640000002100 */
[----:B-1----:R-:W-:-:S04]  /*1ec60*/  SHF.R.U32.HI R160, RZ, 0x6, R248 ;  /* 0x00000006ffa07819 */ /* 0x002fc800000116f8 */
[----:B------:R-:W-:-:S04]  /*1ec70*/  SGXT.U32 R160, R160, 0x1 ;  /* 0x00000001a0a0781a */ /* 0x000fc80000000000 */
[C-C-:B------:R-:W-:Y:S02]  /*1ec80*/  LOP3.LUT R158, R208.reuse, 0x182, R160.reuse, 0xfe, !PT ;  /* 0x00000182d09e7812 */ /* 0x140fe400078efea0 */
[----:B------:R-:W-:-:S03]  /*1ec90*/  LOP3.LUT R251, R208, 0x186, R160, 0xfe, !PT ;  /* 0x00000186d0fb7812 */ /* 0x000fc600078efea0 */
[----:B------:R1:W-:Y:S04]  /*1eca0*/  STL [R1+0x218], R158 ;  /* 0x0002189e01007387 */ /* 0x0003e80000100800 */
[----:B------:R2:W-:Y:S01]  /*1ecb0*/  STL [R1+0x220], R251 ;  /* 0x000220fb01007387 */ /* 0x0005e20000100800 */
[C-C-:B-1----:R-:W-:Y:S02]  /*1ecc0*/  LOP3.LUT R158, R208.reuse, 0x188, R160.reuse, 0xfe, !PT ;  /* 0x00000188d09e7812 */ /* 0x142fe400078efea0 */
[----:B--2---:R-:W-:-:S03]  /*1ecd0*/  LOP3.LUT R251, R208, 0x18a, R160, 0xfe, !PT ;  /* 0x0000018ad0fb7812 */ /* 0x004fc600078efea0 */
        /* <DEDUP_REMOVED lines=84> */
[----:B------:R1:W-:Y:S01]  /*1f220*/  STL [R1+0x2cc], R158 ;  /* 0x0002cc9e01007387 */ /* 0x0003e20000100800 */
[----:B------:R-:W-:-:S03]  /*1f230*/  ISETP.LT.AND P1, PT, R3, c[0x0][0x17c], !P0 ;  /* 0x00005f0003007a0c */ /* 0x000fc60004721270 */
[----:B------:R2:W-:Y:S01]  /*1f240*/  STL [R1+0x2d0], R251 ;  /* 0x0002d0fb01007387 */ /* 0x0005e20000100800 */
[C-C-:B-1----:R-:W-:Y:S01]  /*1f250*/  LOP3.LUT R158, R208.reuse, 0x1e0, R160.reuse, 0xfe, !PT ;  /* 0x000001e0d09e7812 */ /* 0x142fe200078efea0 */
[----:B------:R-:W-:Y:S01]  /*1f260*/  IMAD R3, R3, c[0x0][0x198], RZ ;  /* 0x0000660003037a24 */ /* 0x000fe200078e02ff */
[----:B--2---:R-:W-:-:S03]  /*1f270*/  LOP3.LUT R251, R208, 0x1e2, R160, 0xfe, !PT ;  /* 0x000001e2d0fb7812 */ /* 0x004fc600078efea0 */
[----:B------:R1:W-:Y:S01]  /*1f280*/  STL [R1+0x2d4], R158 ;  /* 0x0002d49e01007387 */ /* 0x0003e20000100800 */
[----:B------:R-:W-:Y:S01]  /*1f290*/  IMAD R131, R0, c[0x0][0x198], RZ ;  /* 0x0000660000837a24 */ /* 0x000fe200078e02ff */
[--C-:B------:R-:W-:Y:S02]  /*1f2a0*/  LOP3.LUT R132, R208, 0x4, R160.reuse, 0xfe, !PT ;  /* 0x00000004d0847812 */ /* 0x100fe400078efea0 */
[----:B------:R2:W-:Y:S01]  /*1f2b0*/  STL [R1+0x2d8], R251 ;  /* 0x0002d8fb01007387 */ /* 0x0005e20000100800 */
[----:B------:R-:W-:Y:S02]  /*1f2c0*/  ISETP.LT.AND P4, PT, R0, c[0x0][0x17c], !P0 ;  /* 0x00005f0000007a0c */ /* 0x000fe40004781270 */
[--C-:B-1----:R-:W-:Y:S02]  /*1f2d0*/  LOP3.LUT R158, R208, 0x1e4, R160.reuse, 0xfe, !PT ;  /* 0x000001e4d09e7812 */ /* 0x102fe400078efea0 */
[----:B------:R-:W-:Y:S02]  /*1f2e0*/  LEA.HI.X.SX32 R0, R220, c[0x0][0x174], 0x2, P2 ;  /* 0x00005d00dc007a11 */ /* 0x000fe400010f16ff */
[----:B--2---:R-:W-:Y:S01]  /*1f2f0*/  LOP3.LUT R251, R208, 0x1e6, R160, 0xfe, !PT ;  /* 0x000001e6d0fb7812 */ /* 0x004fe200078efea0 */
[----:B------:R1:W-:Y:S01]  /*1f300*/  STL [R1+0x2dc], R158 ;  /* 0x0002dc9e01007387 */ /* 0x0003e20000100800 */
[-C--:B------:R-:W-:Y:S01]  /*1f310*/  LEA R128, P2, R3, R2.reuse, 0x2 ;  /* 0x0000000203807211 */ /* 0x080fe200078410ff */
[C---:B------:R-:W-:Y:S01]  /*1f320*/  IMAD R133, R132.reuse, c[0x0][0x198], RZ ;  /* 0x0000660084857a24 */ /* 0x040fe200078e02ff */
[----:B------:R-:W-:Y:S01]  /*1f330*/  LEA R130, P3, R131, R2, 0x2 ;  /* 0x0000000283827211 */ /* 0x000fe200078610ff */
[----:B------:R2:W-:Y:S01]  /*1f340*/  STL [R1+0x2e0], R251 ;  /* 0x0002e0fb01007387 */ /* 0x0005e20000100800 */
[----:B------:R-:W-:-:S02]  /*1f350*/  ISETP.LT.AND P5, PT, R132, c[0x0][0x17c], !P0 ;  /* 0x00005f0084007a0c */ /* 0x000fc400047a1270 */
[C-C-:B-1----:R-:W-:Y:S02]  /*1f360*/  LOP3.LUT R158, R208.reuse, 0x1e8, R160.reuse, 0xfe, !PT ;  /* 0x000001e8d09e7812 */ /* 0x142fe400078efea0 */
[-C--:B------:R-:W-:Y:S02]  /*1f370*/  LEA.HI.X.SX32 R129, R3, R0.reuse, 0x2, P2 ;  /* 0x0000000003817211 */ /* 0x080fe400010f16ff */
[C-C-:B------:R-:W-:Y:S01]  /*1f380*/  LOP3.LUT R69, R208.reuse, 0x6, R160.reuse, 0xfe, !PT ;  /* 0x00000006d0457812 */ /* 0x140fe200078efea0 */
[----:B------:R1:W-:Y:S01]  /*1f390*/  STL [R1+0x2e4], R158 ;  /* 0x0002e49e01007387 */ /* 0x0003e20000100800 */
[C-C-:B--2---:R-:W-:Y:S02]  /*1f3a0*/  LOP3.LUT R251, R208.reuse, 0x1ea, R160.reuse, 0xfe, !PT ;  /* 0x000001ead0fb7812 */ /* 0x144fe400078efea0 */
[----:B------:R-:W-:Y:S02]  /*1f3b0*/  LEA.HI.X.SX32 R131, R131, R0, 0x2, P3 ;  /* 0x0000000083837211 */ /* 0x000fe400018f16ff */
[----:B------:R-:W-:-:S02]  /*1f3c0*/  LOP3.LUT R71, R208, 0x8, R160, 0xfe, !PT ;  /* 0x00000008d0477812 */ /* 0x000fc400078efea0 */
[C-C-:B------:R-:W-:Y:S02]  /*1f3d0*/  LOP3.LUT R70, R208.reuse, 0xa, R160.reuse, 0xfe, !PT ;  /* 0x0000000ad0467812 */ /* 0x140fe400078efea0 */
[----:B-1----:R-:W-:Y:S02]  /*1f3e0*/  LOP3.LUT R158, R208, 0x1ec, R160, 0xfe, !PT ;  /* 0x000001ecd09e7812 */ /* 0x002fe400078efea0 */
[----:B------:R-:W-:Y:S01]  /*1f3f0*/  LEA R68, P2, R133, R2, 0x2 ;  /* 0x0000000285447211 */ /* 0x000fe200078410ff */
[----:B------:R1:W-:Y:S01]  /*1f400*/  @P1 STG.E [R128.64], R244 ;  /* 0x000000f480001986 */ /* 0x0003e2000c101906 */
[C---:B------:R-:W-:Y:S01]  /*1f410*/  IMAD R75, R69.reuse, c[0x0][0x198], RZ ;  /* 0x00006600454b7a24 */ /* 0x040fe200078e02ff */
[----:B------:R-:W-:Y:S02]  /*1f420*/  ISETP.LT.AND P1, PT, R69, c[0x0][0x17c], !P0 ;  /* 0x00005f0045007a0c */ /* 0x000fe40004721270 */
[----:B------:R2:W-:Y:S01]  /*1f430*/  STL [R1+0x2e8], R251 ;  /* 0x0002e8fb01007387 */ /* 0x0005e20000100800 */
[----:B------:R-:W-:-:S03]  /*1f440*/  LEA.HI.X.SX32 R69, R133, R0, 0x2, P2 ;  /* 0x0000000085457211 */ /* 0x000fc600010f16ff */
[----:B------:R3:W-:Y:S01]  /*1f450*/  STL [R1+0x2ec], R158 ;  /* 0x0002ec9e01007387 */ /* 0x0007e20000100800 */
[----:B------:R-:W-:-:S03]  /*1f460*/  ISETP.LT.AND P3, PT, R71, c[0x0][0x17c], !P0 ;  /* 0x00005f0047007a0c */ /* 0x000fc60004761270 */
[----:B------:R4:W-:Y:S01]  /*1f470*/  @P4 STG.E [R130.64], R216 ;  /* 0x000000d882004986 */ /* 0x0009e2000c101906 */
[----:B-1----:R-:W-:Y:S01]  /*1f480*/  IMAD R129, R71, c[0x0][0x198], RZ ;  /* 0x0000660047817a24 */ /* 0x002fe200078e02ff */
[--C-:B--2---:R-:W-:Y:S02]  /*1f490*/  LOP3.LUT R251, R208, 0x1f0, R160.reuse, 0xfe, !PT ;  /* 0x000001f0d0fb7812 */ /* 0x104fe400078efea0 */
[----:B------:R-:W-:Y:S02]  /*1f4a0*/  ISETP.LT.AND P2, PT, R70, c[0x0][0x17c], !P0 ;  /* 0x00005f0046007a0c */ /* 0x000fe40004741270 */
[C-C-:B---3--:R-:W-:Y:S02]  /*1f4b0*/  LOP3.LUT R158, R208.reuse, 0x1ee, R160.reuse, 0xfe, !PT ;  /* 0x000001eed09e7812 */ /* 0x148fe400078efea0 */
[----:B------:R-:W-:Y:S01]  /*1f4c0*/  LOP3.LUT R73, R208, 0xc, R160, 0xfe, !PT ;  /* 0x0000000cd0497812 */ /* 0x000fe200078efea0 */
[----:B----4-:R-:W-:Y:S01]  /*1f4d0*/  IMAD R131, R70, c[0x0][0x198], RZ ;  /* 0x0000660046837a24 */ /* 0x010fe200078e02ff */
[-C--:B------:R-:W-:Y:S01]  /*1f4e0*/  LEA R70, P6, R75, R2.reuse, 0x2 ;  /* 0x000000024b467211 */ /* 0x080fe200078c10ff */
[----:B------:R-:W-:Y:S01]  /*1f4f0*/  @P5 STG.E [R68.64], R200 ;  /* 0x000000c844005986 */ /* 0x000fe2000c101906 */
[----:B------:R-:W-:-:S02]  /*1f500*/  LEA R72, P4, R129, R2, 0x2 ;  /* 0x0000000281487211 */ /* 0x000fc400078810ff */
[----:B------:R-:W-:Y:S01]  /*1f510*/  LEA R74, P5, R131, R2, 0x2 ;  /* 0x00000002834a7211 */ /* 0x000fe200078a10ff */
[----:B------:R1:W-:Y:S01]  /*1f520*/  STL [R1], R158 ;  /* 0x0000009e01007387 */ /* 0x0003e20000100800 */
[-C--:B------:R-:W-:Y:S01]  /*1f530*/  LEA.HI.X.SX32 R71, R75, R0.reuse, 0x2, P6 ;  /* 0x000000004b477211 */ /* 0x080fe200030f16ff */
[C---:B------:R-:W-:Y:S02]  /*1f540*/  IMAD R133, R73.reuse, c[0x0][0x198], RZ ;  /* 0x0000660049857a24 */ /* 0x040fe400078e02ff */
[----:B------:R2:W-:Y:S01]  /*1f550*/  STL [R1+0x4], R251 ;  /* 0x000004fb01007387 */ /* 0x0005e20000100800 */
[----:B------:R-:W-:Y:S02]  /*1f560*/  ISETP.LT.AND P6, PT, R73, c[0x0][0x17c], !P0 ;  /* 0x00005f0049007a0c */ /* 0x000fe400047c1270 */
[----:B------:R-:W-:Y:S02]  /*1f570*/  LEA.HI.X.SX32 R73, R129, R0, 0x2, P4 ;  /* 0x0000000081497211 */ /* 0x000fe400020f16ff */
[----:B-1----:R-:W-:-:S02]  /*1f580*/  LOP3.LUT R158, R208, 0x1f2, R160, 0xfe, !PT ;  /* 0x000001f2d09e7812 */ /* 0x002fc400078efea0 */
[----:B--2---:R-:W-:-:S03]  /*1f590*/  LOP3.LUT R251, R208, 0x1f4, R160, 0xfe, !PT ;  /* 0x000001f4d0fb7812 */ /* 0x004fc600078efea0 */
[----:B------:R-:W-:Y:S01]  /*1f5a0*/  STL [R1+0x8], R158 ;  /* 0x0000089e01007387 */ /* 0x000fe20000100800 */
[----:B------:R-:W-:Y:S02]  /*1f5b0*/  LEA.HI.X.SX32 R75, R131, R0, 0x2, P5 ;  /* 0x00000000834b7211 */ /* 0x000fe400028f16ff */
[C-C-:B------:R-:W-:Y:S01]  /*1f5c0*/  LOP3.LUT R159, R208.reuse, 0xe, R160.reuse, 0xfe, !PT ;  /* 0x0000000ed09f7812 */ /* 0x140fe200078efea0 */
[----:B------:R1:W-:Y:S04]  /*1f5d0*/  STL [R1+0xc], R251 ;  /* 0x00000cfb01007387 */ /* 0x0003e80000100800 */
[----:B------:R-:W-:Y:S04]  /*1f5e0*/  @P1 STG.E [R70.64], R124 ;  /* 0x0000007c46001986 */ /* 0x000fe8000c101906 */
[----:B------:R-:W-:Y:S01]  /*1f5f0*/  @P3 STG.E [R72.64], R236 ;  /* 0x000000ec48003986 */ /* 0x000fe2000c101906 */
[----:B-1----:R-:W-:-:S03]  /*1f600*/  LOP3.LUT R251, R208, 0x1f6, R160, 0xfe, !PT ;  /* 0x000001f6d0fb7812 */ /* 0x002fc600078efea0 */
[----:B------:R-:W-:Y:S01]  /*1f610*/  @P2 STG.E [R74.64], R196 ;  /* 0x000000c44a002986 */ /* 0x000fe2000c101906 */
[C---:B------:R-:W-:Y:S01]  /*1f620*/  ISETP.LT.AND P2, PT, R159.reuse, c[0x0][0x17c], !P0 ;  /* 0x00005f009f007a0c */ /* 0x040fe20004741270 */
[----:B------:R-:W-:Y:S02]  /*1f630*/  IMAD R159, R159, c[0x0][0x198], RZ ;  /* 0x000066009f9f7a24 */ /* 0x000fe400078e02ff */
[----:B------:R1:W-:Y:S01]  /*1f640*/  STL [R1+0x10], R251 ;  /* 0x000010fb01007387 */ /* 0x0003e20000100800 */
[-C--:B------:R-:W-:Y:S02]  /*1f650*/  LEA R128, P4, R133, R2.reuse, 0x2 ;  /* 0x0000000285807211 */ /* 0x080fe400078810ff */
[----:B------:R-:W-:Y:S02]  /*1f660*/  LEA R158, P1, R159, R2, 0x2 ;  /* 0x000000029f9e7211 */ /* 0x000fe400078210ff */
[C-C-:B------:R-:W-:Y:S02]  /*1f670*/  LOP3.LUT R161, R208.reuse, 0x10, R160.reuse, 0xfe, !PT ;  /* 0x00000010d0a17812 */ /* 0x140fe400078efea0 */
[----:B-1----:R-:W-:-:S02]  /*1f680*/  LOP3.LUT R251, R208, 0x1f8, R160, 0xfe, !PT ;  /* 0x000001f8d0fb7812 */ /* 0x002fc400078efea0 */
[----:B------:R-:W-:-:S03]  /*1f690*/  LEA.HI.X.SX32 R129, R133, R0, 0x2, P4 ;  /* 0x0000000085817211 */ /* 0x000fc600020f16ff */
[----:B------:R1:W-:Y:S01]  /*1f6a0*/  STL [R1+0x14], R251 ;  /* 0x000014fb01007387 */ /* 0x0003e20000100800 */
[----:B------:R-:W-:Y:S02]  /*1f6b0*/  LEA.HI.X.SX32 R159, R159, R0, 0x2, P1 ;  /* 0x000000009f9f7211 */ /* 0x000fe400008f16ff */
[C---:B------:R-:W-:Y:S01]  /*1f6c0*/  ISETP.LT.AND P1, PT, R161.reuse, c[0x0][0x17c], !P0 ;  /* 0x00005f00a1007a0c */ /* 0x040fe20004721270 */
[----:B------:R-:W-:Y:S01]  /*1f6d0*/  IMAD R161, R161, c[0x0][0x198], RZ ;  /* 0x00006600a1a17a24 */ /* 0x000fe200078e02ff */
[----:B------:R2:W-:Y:S01]  /*1f6e0*/  @P6 STG.E [R128.64], R172 ;  /* 0x000000ac80006986 */ /* 0x0005e2000c101906 */
[----:B-1----:R-:W-:-:S03]  /*1f6f0*/  LOP3.LUT R251, R208, 0x1fa, R160, 0xfe, !PT ;  /* 0x000001fad0fb7812 */ /* 0x002fc600078efea0 */
[----:B------:R-:W-:Y:S01]  /*1f700*/  @P2 STG.E [R158.64], R64 ;  /* 0x000000409e002986 */ /* 0x000fe2000c101906 */
[C-C-:B------:R-:W-:Y:S02]  /*1f710*/  LOP3.LUT R248, R208.reuse, 0x12, R160.reuse, 0xfe, !PT ;  /* 0x00000012d0f87812 */ /* 0x140fe400078efea0 */
[C-C-:B------:R-:W-:Y:S01]  /*1f720*/  LOP3.LUT R244, R208.reuse, 0x14, R160.reuse, 0xfe, !PT ;  /* 0x00000014d0f47812 */ /* 0x140fe200078efea0 */
[----:B------:R1:W-:Y:S01]  /*1f730*/  STL [R1+0x18], R251 ;  /* 0x000018fb01007387 */ /* 0x0003e20000100800 */
[C-C-:B------:R-:W-:Y:S02]  /*1f740*/  LOP3.LUT R243, R208.reuse, 0x16, R160.reuse, 0xfe, !PT ;  /* 0x00000016d0f37812 */ /* 0x140fe400078efea0 */
[C-C-:B------:R-:W-:Y:S02]  /*1f750*/  LOP3.LUT R163, R208.reuse, 0x18, R160.reuse, 0xfe, !PT ;  /* 0x00000018d0a37812 */ /* 0x140fe400078efea0 */
[C-C-:B------:R-:W-:Y:S02]  /*1f760*/  LOP3.LUT R227, R208.reuse, 0x1a, R160.reuse, 0xfe, !PT ;  /* 0x0000001ad0e37812 */ /* 0x140fe400078efea0 */
[----:B------:R-:W-:-:S02]  /*1f770*/  LOP3.LUT R236, R208, 0x1c, R160, 0xfe, !PT ;  /* 0x0000001cd0ec7812 */ /* 0x000fc400078efea0 */
[C-C-:B------:R-:W-:Y:S02]  /*1f780*/  LOP3.LUT R224, R208.reuse, 0x1e, R160.reuse, 0xfe, !PT ;  /* 0x0000001ed0e07812 */ /* 0x140fe400078efea0 */
[C-C-:B------:R-:W-:Y:S02]  /*1f790*/  LOP3.LUT R162, R208.reuse, 0x20, R160.reuse, 0xfe, !PT ;  /* 0x00000020d0a27812 */ /* 0x140fe400078efea0 */
        /* <DEDUP_REMOVED lines=13> */
[C-C-:B--2---:R-:W-:Y:S02]  /*1f870*/  LOP3.LUT R172, R208.reuse, 0x3c, R160.reuse, 0xfe, !PT ;  /* 0x0000003cd0ac7812 */ /* 0x144fe400078efea0 */
        /* <DEDUP_REMOVED lines=163> */
[----:B-1----:R-:W-:-:S02]  /*202b0*/  LOP3.LUT R251, R208, 0x1fc, R160, 0xfe, !PT ;  /* 0x000001fcd0fb7812 */ /* 0x002fc400078efea0 */
[----:B------:R-:W-:Y:S02]  /*202c0*/  LOP3.LUT R208, R208, 0x1fe, R160, 0xfe, !PT ;  /* 0x000001fed0d07812 */ /* 0x000fe400078efea0 */
[C---:B------:R-:W-:Y:S01]  /*202d0*/  LEA R160, P2, R161.reuse, R2, 0x2 ;  /* 0x00000002a1a07211 */ /* 0x040fe200078410ff */
[----:B------:R-:W-:Y:S01]  /*202e0*/  IMAD R64, R248, c[0x0][0x198], RZ ;  /* 0x00006600f8407a24 */ /* 0x000fe200078e02ff */
[C---:B------:R-:W-:Y:S01]  /*202f0*/  ISETP.LT.AND P3, PT, R244.reuse, c[0x0][0x17c], !P0 ;  /* 0x00005f00f4007a0c */ /* 0x040fe20004761270 */
[----:B------:R-:W-:Y:S01]  /*20300*/  IMAD R244, R244, c[0x0][0x198], RZ ;  /* 0x00006600f4f47a24 */ /* 0x000fe200078e02ff */
[----:B------:R-:W-:Y:S02]  /*20310*/  LEA.HI.X.SX32 R161, R161, R0, 0x2, P2 ;  /* 0x00000000a1a17211 */ /* 0x000fe400010f16ff */
[----:B------:R-:W-:Y:S02]  /*20320*/  ISETP.LT.AND P4, PT, R248, c[0x0][0x17c], !P0 ;  /* 0x00005f00f8007a0c */ /* 0x000fe40004781270 */
[----:B------:R-:W-:Y:S01]  /*20330*/  LEA R158, P5, R64, R2, 0x2 ;  /* 0x00000002409e7211 */ /* 0x000fe200078a10ff */
[----:B------:R1:W-:Y:S01]  /*20340*/  @P1 STG.E [R160.64], R232 ;  /* 0x000000e8a0001986 */ /* 0x0003e2000c101906 */
[----:B------:R-:W-:-:S02]  /*20350*/  ISETP.LT.AND P2, PT, R243, c[0x0][0x17c], !P0 ;  /* 0x00005f00f3007a0c */ /* 0x000fc40004741270 */
[----:B------:R-:W-:Y:S01]  /*20360*/  LEA.HI.X.SX32 R159, R64, R0, 0x2, P5 ;  /* 0x00000000409f7211 */ /* 0x000fe200028f16ff */
[----:B------:R-:W-:Y:S02]  /*20370*/  IMAD R243, R243, c[0x0][0x198], RZ ;  /* 0x00006600f3f37a24 */ /* 0x000fe400078e02ff */
[----:B------:R-:W-:Y:S01]  /*20380*/  IMAD R64, R163, c[0x0][0x198], RZ ;  /* 0x00006600a3407a24 */ /* 0x000fe200078e02ff */
[----:B-1----:R-:W-:-:S04]  /*20390*/  LEA R160, P6, R244, R2, 0x2 ;  /* 0x00000002f4a07211 */ /* 0x002fc800078c10ff */
[----:B------:R-:W-:Y:S01]  /*203a0*/  LEA.HI.X.SX32 R161, R244, R0, 0x2, P6 ;  /* 0x00000000f4a17211 */ /* 0x000fe200030f16ff */
[----:B------:R1:W-:Y:S01]  /*203b0*/  @P4 STG.E [R158.64], R164 ;  /* 0x000000a49e004986 */ /* 0x0003e2000c101906 */
[----:B------:R-:W-:Y:S02]  /*203c0*/  ISETP.LT.AND P6, PT, R163, c[0x0][0x17c], !P0 ;  /* 0x00005f00a3007a0c */ /* 0x000fe400047c1270 */
[----:B------:R-:W-:Y:S01]  /*203d0*/  ISETP.LT.AND P1, PT, R162, c[0x0][0x17c], !P0 ;  /* 0x00005f00a2007a0c */ /* 0x000fe20004721270 */
[----:B------:R2:W-:Y:S01]  /*203e0*/  @P3 STG.E [R160.64], R168 ;  /* 0x000000a8a0003986 */ /* 0x0005e2000c101906 */
[C---:B------:R-:W-:Y:S01]  /*203f0*/  ISETP.LT.AND P4, PT, R227.reuse, c[0x0][0x17c], !P0 ;  /* 0x00005f00e3007a0c */ /* 0x040fe20004781270 */
[----:B------:R-:W-:Y:S01]  /*20400*/  IMAD R227, R227, c[0x0][0x198], RZ ;  /* 0x00006600e3e37a24 */ /* 0x000fe200078e02ff */
[-C--:B------:R-:W-:Y:S02]  /*20410*/  LEA R162, P5, R243, R2.reuse, 0x2 ;  /* 0x00000002f3a27211 */ /* 0x080fe400078a10ff */
[----:B-1----:R-:W-:-:S02]  /*20420*/  LEA R158, P3, R64, R2, 0x2 ;  /* 0x00000002409e7211 */ /* 0x002fc400078610ff */
[-C--:B------:R-:W-:Y:S02]  /*20430*/  LEA.HI.X.SX32 R163, R243, R0.reuse, 0x2, P5 ;  /* 0x00000000f3a37211 */ /* 0x080fe400028f16ff */
[----:B------:R-:W-:Y:S02]  /*20440*/  LEA.HI.X.SX32 R159, R64, R0, 0x2, P3 ;  /* 0x00000000409f7211 */ /* 0x000fe400018f16ff */
[C---:B------:R-:W-:Y:S01]  /*20450*/  ISETP.LT.AND P3, PT, R236.reuse, c[0x0][0x17c], !P0 ;  /* 0x00005f00ec007a0c */ /* 0x040fe20004761270 */
[----:B------:R-:W-:Y:S01]  /*20460*/  IMAD R236, R236, c[0x0][0x198], RZ ;  /* 0x00006600ecec7a24 */ /* 0x000fe200078e02ff */
[C---:B--2---:R-:W-:Y:S01]  /*20470*/  LEA R160, P5, R227.reuse, R2, 0x2 ;  /* 0x00000002e3a07211 */ /* 0x044fe200078a10ff */
[----:B------:R1:W-:Y:S03]  /*20480*/  @P2 STG.E [R162.64], R176 ;  /* 0x000000b0a2002986 */ /* 0x0003e6000c101906 */
[----:B------:R-:W-:Y:S01]  /*20490*/  LEA.HI.X.SX32 R161, R227, R0, 0x2, P5 ;  /* 0x00000000e3a17211 */ /* 0x000fe200028f16ff */
[----:B------:R2:W-:Y:S01]  /*204a0*/  @P6 STG.E [R158.64], R228 ;  /* 0x000000e49e006986 */ /* 0x0005e2000c101906 */
[C---:B------:R-:W-:Y:S01]  /*204b0*/  ISETP.LT.AND P5, PT, R224.reuse, c[0x0][0x17c], !P0 ;  /* 0x00005f00e0007a0c */ /* 0x040fe200047a1270 */
[----:B------:R-:W-:-:S02]  /*204c0*/  IMAD R224, R224, c[0x0][0x198], RZ ;  /* 0x00006600e0e07a24 */ /* 0x000fc400078e02ff */
[----:B------:R3:W-:Y:S01]  /*204d0*/  @P4 STG.E [R160.64], R180 ;  /* 0x000000b4a0004986 */ /* 0x0007e2000c101906 */
[----:B-1----:R-:W-:Y:S01]  /*204e0*/  IMAD.MOV.U32 R162, RZ, RZ, c[0x0][0x198] ;  /* 0x00006600ffa27624 */ /* 0x002fe200078e00ff */
[----:B--2---:R-:W-:-:S03]  /*204f0*/  LEA R158, P6, R236, R2, 0x2 ;  /* 0x00000002ec9e7211 */ /* 0x004fc600078c10ff */
[----:B------:R-:W-:Y:S01]  /*20500*/  IMAD R3, R162, 0x20, R3 ;  /* 0x00000020a2037824 */ /* 0x000fe200078e0203 */
[----:B------:R-:W-:Y:S02]  /*20510*/  LEA.HI.X.SX32 R159, R236, R0, 0x2, P6 ;  /* 0x00000000ec9f7211 */ /* 0x000fe400030f16ff */
[----:B---3--:R-:W-:Y:S01]  /*20520*/  LEA R160, P4, R224, R2, 0x2 ;  /* 0x00000002e0a07211 */ /* 0x008fe200078810ff */
[----:B------:R-:W-:Y:S02]  /*20530*/  IMAD R64, R162, 0x2, R3 ;  /* 0x00000002a2407824 */ /* 0x000fe400078e0203 */
[----:B------:R1:W-:Y:S01]  /*20540*/  @P3 STG.E [R158.64], R188 ;  /* 0x000000bc9e003986 */ /* 0x0003e2000c101906 */
[----:B------:R-:W-:Y:S02]  /*20550*/  LEA.HI.X.SX32 R161, R224, R0, 0x2, P4 ;  /* 0x00000000e0a17211 */ /* 0x000fe400020f16ff */
[----:B------:R-:W-:-:S03]  /*20560*/  ISETP.LT.AND P2, PT, R240, c[0x0][0x17c], !P0 ;  /* 0x00005f00f0007a0c */ /* 0x000fc60004741270 */
[----:B------:R2:W-:Y:S01]  /*20570*/  @P5 STG.E [R160.64], R184 ;  /* 0x000000b8a0005986 */ /* 0x0005e2000c101906 */
[C---:B-1----:R-:W-:Y:S02]  /*20580*/  LEA R158, P6, R3.reuse, R2, 0x2 ;  /* 0x00000002039e7211 */ /* 0x042fe400078c10ff */
[----:B------:R-:W-:Y:S02]  /*20590*/  ISETP.LT.AND P4, PT, R220, c[0x0][0x17c], !P0 ;  /* 0x00005f00dc007a0c */ /* 0x000fe40004781270 */
[----:B------:R-:W-:Y:S01]  /*205a0*/  LEA.HI.X.SX32 R159, R3, R0, 0x2, P6 ;  /* 0x00000000039f7211 */ /* 0x000fe200030f16ff */
[----:B------:R-:W-:Y:S01]  /*205b0*/  IMAD R3, R162, 0x2, R64 ;  /* 0x00000002a2037824 */ /* 0x000fe200078e0240 */
[----:B--2---:R-:W-:-:S03]  /*205c0*/  LEA R160, P5, R64, R2, 0x2 ;  /* 0x0000000240a07211 */ /* 0x004fc600078a10ff */
[----:B------:R1:W-:Y:S01]  /*205d0*/  @P1 STG.E [R158.64], R245 ;  /* 0x000000f59e001986 */ /* 0x0003e2000c101906 */
[----:B------:R-:W-:Y:S01]  /*205e0*/  LEA.HI.X.SX32 R161, R64, R0, 0x2, P5 ;  /* 0x0000000040a17211 */ /* 0x000fe200028f16ff */
[----:B------:R-:W-:Y:S01]  /*205f0*/  IMAD R64, R162, 0x2, R3 ;  /* 0x00000002a2407824 */ /* 0x000fe200078e0203 */
[----:B------:R-:W-:-:S03]  /*20600*/  ISETP.LT.AND P3, PT, R221, c[0x0][0x17c], !P0 ;  /* 0x00005f00dd007a0c */ /* 0x000fc60004761270 */
[----:B------:R2:W-:Y:S01]  /*20610*/  @P2 STG.E [R160.64], R217 ;  /* 0x000000d9a0002986 */ /* 0x0005e2000c101906 */
[----:B-1----:R-:W-:Y:S02]  /*20620*/  LEA R158, P6, R3, R2, 0x2 ;  /* 0x00000002039e7211 */ /* 0x002fe400078c10ff */
        /* <DEDUP_REMOVED lines=27> */
[----:B------:R-:W-:Y:S02]  /*207e0*/  ISETP.LT.AND P1, PT, R196, c[0x0][0x17c], !P0 ;  /* 0x00005f00c4007a0c */ /* 0x000fe40004721270 */
[----:B------:R-:W-:Y:S02]  /*207f0*/  ISETP.LT.AND P5, PT, R195, c[0x0][0x17c], !P0 ;  /* 0x00005f00c3007a0c */ /* 0x000fe400047a1270 */
[----:B-1----:R-:W-:-:S04]  /*20800*/  LEA R158, P6, R3, R2, 0x2 ;  /* 0x00000002039e7211 */ /* 0x002fc800078c10ff */
[----:B------:R-:W-:Y:S01]  /*20810*/  LEA.HI.X.SX32 R159, R3, R0, 0x2, P6 ;  /* 0x00000000039f7211 */ /* 0x000fe200030f16ff */
[----:B------:R-:W-:Y:S01]  /*20820*/  IMAD R3, R162, 0x2, R125 ;  /* 0x00000002a2037824 */ /* 0x000fe200078e027d */
[----:B------:R-:W-:Y:S01]  /*20830*/  LEA R64, P6, R125, R2, 0x2 ;  /* 0x000000027d407211 */ /* 0x000fe200078c10ff */
[----:B------:R1:W-:Y:S01]  /*20840*/  @P4 STG.E [R160.64], R65 ;  /* 0x00000041a0004986 */ /* 0x0003e2000c101906 */
[----:B------:R-:W-:-:S03]  /*20850*/  ISETP.LT.AND P2, PT, R194, c[0x0][0x17c], !P0 ;  /* 0x00005f00c2007a0c */ /* 0x000fc60004741270 */
[----:B------:R2:W-:Y:S01]  /*20860*/  @P3 STG.E [R158.64], R233 ;  /* 0x000000e99e003986 */ /* 0x0005e2000c101906 */
[----:B-1----:R-:W-:Y:S01]  /*20870*/  LEA.HI.X.SX32 R65, R125, R0, 0x2, P6 ;  /* 0x000000007d417211 */ /* 0x002fe200030f16ff */
        /* <DEDUP_REMOVED lines=17> */
[----:B-1----:R-:W-:Y:S02]  /*20990*/  LEA R64, P6, R125, R2, 0x2 ;  /* 0x000000027d407211 */ /* 0x002fe400078c10ff */
[----:B------:R-:W-:Y:S02]  /*209a0*/  ISETP.LT.AND P5, PT, R157, c[0x0][0x17c], !P0 ;  /* 0x00005f009d007a0c */ /* 0x000fe400047a1270 */
[----:B------:R-:W-:Y:S01]  /*209b0*/  LEA.HI.X.SX32 R65, R125, R0, 0x2, P6 ;  /* 0x000000007d417211 */ /* 0x000fe200030f16ff */
[C---:B------:R-:W-:Y:S01]  /*209c0*/  IMAD R125, R162.reuse, 0x2, R3 ;  /* 0x00000002a27d7824 */ /* 0x040fe200078e0203 */
[C---:B------:R-:W-:Y:S01]  /*209d0*/  LEA R156, P6, R3.reuse, R2, 0x2 ;  /* 0x00000002039c7211 */ /* 0x040fe200078c10ff */
[----:B------:R-:W-:Y:S03]  /*209e0*/  @P4 STG.E [R158.64], R229 ;  /* 0x000000e59e004986 */ /* 0x000fe6000c101906 */
[----:B------:R-:W-:Y:S01]  /*209f0*/  LEA.HI.X.SX32 R157, R3, R0, 0x2, P6 ;  /* 0x00000000039d7211 */ /* 0x000fe200030f16ff */
[----:B------:R1:W-:Y:S01]  /*20a00*/  @P3 STG.E [R64.64], R181 ;  /* 0x000000b540003986 */ /* 0x0003e2000c101906 */
[----:B------:R-:W-:Y:S01]  /*20a10*/  IMAD R3, R162, 0x2, R125 ;  /* 0x00000002a2037824 */ /* 0x000fe200078e027d */
[----:B------:R-:W-:-:S02]  /*20a20*/  ISETP.LT.AND P3, PT, R154, c[0x0][0x17c], !P0 ;  /* 0x00005f009a007a0c */ /* 0x000fc40004761270 */
[----:B------:R-:W-:Y:S02]  /*20a30*/  ISETP.LT.AND P4, PT, R155, c[0x0][0x17c], !P0 ;  /* 0x00005f009b007a0c */ /* 0x000fe40004781270 */
[----:B-1----:R-:W-:-:S04]  /*20a40*/  LEA R64, P6, R125, R2, 0x2 ;  /* 0x000000027d407211 */ /* 0x002fc800078c10ff */
[----:B------:R-:W-:Y:S01]  /*20a50*/  LEA.HI.X.SX32 R65, R125, R0, 0x2, P6 ;  /* 0x000000007d417211 */ /* 0x000fe200030f16ff */
[C---:B------:R-:W-:Y:S01]  /*20a60*/  IMAD R125, R162.reuse, 0x2, R3 ;  /* 0x00000002a27d7824 */ /* 0x040fe200078e0203 */
[C---:B------:R-:W-:Y:S01]  /*20a70*/  LEA R154, P6, R3.reuse, R2, 0x2 ;  /* 0x00000002039a7211 */ /* 0x040fe200078c10ff */
[----:B------:R-:W-:Y:S03]  /*20a80*/  @P1 STG.E [R156.64], R189 ;  /* 0x000000bd9c001986 */ /* 0x000fe6000c101906 */
[----:B------:R-:W-:Y:S01]  /*20a90*/  LEA.HI.X.SX32 R155, R3, R0, 0x2, P6 ;  /* 0x00000000039b7211 */ /* 0x000fe200030f16ff */
[----:B------:R1:W-:Y:S01]  /*20aa0*/  @P5 STG.E [R64.64], R185 ;  /* 0x000000b940005986 */ /* 0x0003e2000c101906 */
[----:B------:R-:W-:Y:S01]  /*20ab0*/  IMAD R3, R162, 0x2, R125 ;  /* 0x00000002a2037824 */ /* 0x000fe200078e027d */
[----:B------:R-:W-:Y:S02]  /*20ac0*/  ISETP.LT.AND P5, PT, R152, c[0x0][0x17c], !P0 ;  /* 0x00005f0098007a0c */ /* 0x000fe400047a1270 */
[----:B------:R-:W-:-:S02]  /*20ad0*/  ISETP.LT.AND P1, PT, R153, c[0x0][0x17c], !P0 ;  /* 0x00005f0099007a0c */ /* 0x000fc40004721270 */
        /* <DEDUP_REMOVED lines=40> */
[----:B-1----:R-:W-:Y:S01]  /*20d60*/  LEA R64, P6, R125, R2, 0x2 ;  /* 0x000000027d407211 */ /* 0x002fe200078c10ff */
[----:B------:R-:W-:-:S03]  /*20d70*/  IMAD R66, R162, 0x2, R3 ;  /* 0x00000002a2427824 */ /* 0x000fc600078e0203 */
[----:B------:R-:W-:Y:S02]  /*20d80*/  LEA.HI.X.SX32 R65, R125, R0, 0x2, P6 ;  /* 0x000000007d417211 */ /* 0x000fe400030f16ff */
[C---:B------:R-:W-:Y:S01]  /*20d90*/  LEA R128, P6, R3.reuse, R2, 0x2 ;  /* 0x0000000203807211 */ /* 0x040fe200078c10ff */
[----:B------:R-:W-:Y:S03]  /*20da0*/  @P1 STG.E [R130.64], R234 ;  /* 0x000000ea82001986 */ /* 0x000fe6000c101906 */
[----:B------:R-:W-:Y:S01]  /*20db0*/  LEA.HI.X.SX32 R129, R3, R0, 0x2, P6 ;  /* 0x0000000003817211 */ /* 0x000fe200030f16ff */
[----:B------:R1:W-:Y:S01]  /*20dc0*/  @P5 STG.E [R64.64], R166 ;  /* 0x000000a640005986 */ /* 0x0003e2000c101906 */
[----:B------:R-:W-:Y:S01]  /*20dd0*/  IMAD R3, R162, 0x2, R66 ;  /* 0x00000002a2037824 */ /* 0x000fe200078e0242 */
[----:B------:R-:W-:Y:S02]  /*20de0*/  ISETP.LT.AND P1, PT, R124, c[0x0][0x17c], !P0 ;  /* 0x00005f007c007a0c */ /* 0x000fe40004721270 */
[----:B------:R-:W-:Y:S01]  /*20df0*/  @P2 STG.E [R128.64], R170 ;  /* 0x000000aa80002986 */ /* 0x000fe2000c101906 */
[----:B-1----:R-:W-:-:S04]  /*20e00*/  LEA R64, P6, R66, R2, 0x2 ;  /* 0x0000000242407211 */ /* 0x002fc800078c10ff */
[----:B------:R-:W-:Y:S01]  /*20e10*/  LEA.HI.X.SX32 R65, R66, R0, 0x2, P6 ;  /* 0x0000000042417211 */ /* 0x000fe200030f16ff */
[----:B------:R-:W-:Y:S01]  /*20e20*/  IMAD R66, R162, 0x2, R3 ;  /* 0x00000002a2427824 */ /* 0x000fe200078e0203 */
[----:B------:R-:W-:-:S03]  /*20e30*/  LEA R124, P6, R3, R2, 0x2 ;  /* 0x00000002037c7211 */ /* 0x000fc600078c10ff */
[----:B------:R1:W-:Y:S01]  /*20e40*/  @P4 STG.E [R64.64], R178 ;  /* 0x000000b240004986 */ /* 0x0003e2000c101906 */
[----:B------:R-:W-:Y:S01]  /*20e50*/  LEA.HI.X.SX32 R125, R3, R0, 0x2, P6 ;  /* 0x00000000037d7211 */ /* 0x000fe200030f16ff */
[----:B------:R-:W-:Y:S01]  /*20e60*/  IMAD R3, R162, 0x2, R66 ;  /* 0x00000002a2037824 */ /* 0x000fe200078e0242 */
[----:B------:R-:W-:Y:S02]  /*20e70*/  ISETP.LT.AND P2, PT, R74, c[0x0][0x17c], !P0 ;  /* 0x00005f004a007a0c */ /* 0x000fe40004741270 */
        /* <DEDUP_REMOVED lines=24> */
[----:B------:R-:W-:Y:S01]  /*21000*/  LEA R70, P6, R3, R2, 0x2 ;  /* 0x0000000203467211 */ /* 0x000fe200078c10ff */
[----:B------:R-:W-:Y:S01]  /*21010*/  @P4 STG.E [R72.64], R247 ;  /* 0x000000f748004986 */ /* 0x000fe2000c101906 */
[----:B------:R-:W-:Y:S02]  /*21020*/  ISETP.LT.AND P2, PT, R69, c[0x0][0x17c], !P0 ;  /* 0x00005f0045007a0c */ /* 0x000fe40004741270 */
        /* <DEDUP_REMOVED lines=36> */
[----:B------:R-:W-:Y:S02]  /*21270*/  LEA.HI.X.SX32 R65, R66, R0, 0x2, P6 ;  /* 0x0000000042417211 */ /* 0x000fe400030f16ff */
[C---:B------:R-:W-:Y:S01]  /*21280*/  LEA R66, P6, R3.reuse, R2, 0x2 ;  /* 0x0000000203427211 */ /* 0x040fe200078c10ff */
[C---:B--2---:R-:W-:Y:S02]  /*21290*/  IMAD R68, R162.reuse, 0x2, R3 ;  /* 0x00000002a2447824 */ /* 0x044fe400078e0203 */
        /* <DEDUP_REMOVED lines=15> */
[----:B-1----:R-:W-:-:S04]  /*21390*/  LEA R64, P6, R68, R2, 0x2 ;  /* 0x0000000244407211 */ /* 0x002fc800078c10ff */
[----:B------:R-:W-:Y:S01]  /*213a0*/  LEA.HI.X.SX32 R65, R68, R0, 0x2, P6 ;  /* 0x0000000044417211 */ /* 0x000fe200030f16ff */
[----:B------:R-:W-:Y:S01]  /*213b0*/  IMAD R68, R162, 0x2, R3 ;  /* 0x00000002a2447824 */ /* 0x000fe200078e0203 */
[C---:B--2---:R-:W-:Y:S02]  /*213c0*/  LEA R66, P6, R3.reuse, R2, 0x2 ;  /* 0x0000000203427211 */ /* 0x044fe400078c10ff */
[----:B------:R-:W-:Y:S01]  /*213d0*/  ISETP.LT.AND P4, PT, R242, c[0x0][0x17c], !P0 ;  /* 0x00005f00f2007a0c */ /* 0x000fe20004781270 */
[----:B------:R1:W-:Y:S01]  /*213e0*/  @P5 STG.E [R64.64], R183 ;  /* 0x000000b740005986 */ /* 0x0003e2000c101906 */
[----:B------:R-:W-:Y:S01]  /*213f0*/  LEA.HI.X.SX32 R67, R3, R0, 0x2, P6 ;  /* 0x0000000003437211 */ /* 0x000fe200030f16ff */
[----:B------:R-:W-:Y:S01]  /*21400*/  IMAD R3, R162, 0x2, R68 ;  /* 0x00000002a2037824 */ /* 0x000fe200078e0244 */
[----:B------:R-:W-:-:S03]  /*21410*/  ISETP.LT.AND P3, PT, R249, c[0x0][0x17c], !P0 ;  /* 0x00005f00f9007a0c */ /* 0x000fc60004761270 */
[----:B------:R2:W-:Y:S01]  /*21420*/  @P2 STG.E [R66.64], R191 ;  /* 0x000000bf42002986 */ /* 0x0005e2000c101906 */
[----:B------:R-:W-:-:S03]  /*21430*/  ISETP.LT.AND P2, PT, R144, c[0x0][0x17c], !P0 ;  /* 0x00005f0090007a0c */ /* 0x000fc60004741270 */
[----:B------:R-:W3:Y:S01]  /*21440*/  LDL.LU R144, [R1+0x8e4] ;  /* 0x0008e40001907983 */ /* 0x000ee20000300800 */
[----:B-1----:R-:W-:-:S04]  /*21450*/  LEA R64, P6, R68, R2, 0x2 ;  /* 0x0000000244407211 */ /* 0x002fc800078c10ff */
[----:B------:R-:W-:Y:S02]  /*21460*/  LEA.HI.X.SX32 R65, R68, R0, 0x2, P6 ;  /* 0x0000000044417211 */ /* 0x000fe400030f16ff */
[----:B--2---:R-:W-:-:S04]  /*21470*/  LEA R66, P6, R3, R2, 0x2 ;  /* 0x0000000203427211 */ /* 0x004fc800078c10ff */
[----:B------:R-:W-:Y:S01]  /*21480*/  LEA.HI.X.SX32 R67, R3, R0, 0x2, P6 ;  /* 0x0000000003437211 */ /* 0x000fe200030f16ff */
[----:B------:R1:W-:Y:S01]  /*21490*/  @P4 STG.E [R64.64], R187 ;  /* 0x000000bb40004986 */ /* 0x0003e2000c101906 */
[----:B------:R-:W-:-:S03]  /*214a0*/  ISETP.LT.AND P4, PT, R148, c[0x0][0x17c], !P0 ;  /* 0x00005f0094007a0c */ /* 0x000fc60004781270 */
[----:B------:R2:W-:Y:S01]  /*214b0*/  @P3 STG.E [R66.64], R140 ;  /* 0x0000008c42003986 */ /* 0x0005e2000c101906 */
[----:B------:R-:W-:-:S03]  /*214c0*/  ISETP.LT.AND P3, PT, R92, c[0x0][0x17c], !P0 ;  /* 0x00005f005c007a0c */ /* 0x000fc60004761270 */
[----:B------:R-:W4:Y:S04]  /*214d0*/  LDL.LU R148, [R1+0x8e0] ;  /* 0x0008e00001947983 */ /* 0x000f280000300800 */
[----:B------:R-:W4:Y:S01]  /*214e0*/  LDL.LU R92, [R1+0x8dc] ;  /* 0x0008dc00015c7983 */ /* 0x000f220000300800 */
[----:B------:R-:W-:Y:S01]  /*214f0*/  IMAD R68, R162, 0x2, R3 ;  /* 0x00000002a2447824 */ /* 0x000fe200078e0203 */
[----:B------:R-:W-:-:S03]  /*21500*/  ISETP.LT.AND P1, PT, R250, c[0x0][0x17c], !P0 ;  /* 0x00005f00fa007a0c */ /* 0x000fc60004721270 */
[----:B------:R-:W-:Y:S01]  /*21510*/  IMAD R3, R162, 0x2, R68 ;  /* 0x00000002a2037824 */ /* 0x000fe200078e0244 */
[----:B-1----:R-:W-:Y:S02]  /*21520*/  LEA R64, P6, R68, R2, 0x2 ;  /* 0x0000000244407211 */ /* 0x002fe400078c10ff */
[----:B------:R-:W-:Y:S02]  /*21530*/  ISETP.LT.AND P5, PT, R252, c[0x0][0x17c], !P0 ;  /* 0x00005f00fc007a0c */ /* 0x000fe400047a1270 */
[----:B------:R-:W-:Y:S01]  /*21540*/  LEA.HI.X.SX32 R65, R68, R0, 0x2, P6 ;  /* 0x0000000044417211 */ /* 0x000fe200030f16ff */
[----:B------:R-:W-:Y:S01]  /*21550*/  IMAD R68, R162, 0x2, R3 ;  /* 0x00000002a2447824 */ /* 0x000fe200078e0203 */
[----:B--2---:R-:W-:-:S04]  /*21560*/  LEA R66, P6, R3, R2, 0x2 ;  /* 0x0000000203427211 */ /* 0x004fc800078c10ff */
[----:B------:R-:W-:Y:S01]  /*21570*/  LEA.HI.X.SX32 R67, R3, R0, 0x2, P6 ;  /* 0x0000000003437211 */ /* 0x000fe200030f16ff */
[----:B---3--:R1:W-:Y:S01]  /*21580*/  @P1 STG.E [R64.64], R144 ;  /* 0x0000009040001986 */ /* 0x0083e2000c101906 */
[----:B------:R-:W-:-:S03]  /*21590*/  ISETP.LT.AND P1, PT, R84, c[0x0][0x17c], !P0 ;  /* 0x00005f0054007a0c */ /* 0x000fc60004721270 */
[----:B------:R-:W2:Y:S01]  /*215a0*/  LDL.LU R84, [R1+0x8d8] ;  /* 0x0008d80001547983 */ /* 0x000ea20000300800 */
[----:B-1----:R-:W-:-:S04]  /*215b0*/  LEA R64, P6, R68, R2, 0x2 ;  /* 0x0000000244407211 */ /* 0x002fc800078c10ff */
[----:B------:R-:W-:Y:S01]  /*215c0*/  LEA.HI.X.SX32 R65, R68, R0, 0x2, P6 ;  /* 0x0000000044417211 */ /* 0x000fe200030f16ff */
[----:B----4-:R1:W-:Y:S01]  /*215d0*/  @P5 STG.E [R66.64], R148 ;  /* 0x0000009442005986 */ /* 0x0103e2000c101906 */
[----:B------:R-:W-:-:S03]  /*215e0*/  ISETP.LT.AND P5, PT, R100, c[0x0][0x17c], !P0 ;  /* 0x00005f0064007a0c */ /* 0x000fc600047a1270 */
[----:B------:R3:W-:Y:S01]  /*215f0*/  @P2 STG.E [R64.64], R92 ;  /* 0x0000005c40002986 */ /* 0x0007e2000c101906 */
[----:B------:R-:W-:-:S03]  /*21600*/  ISETP.LT.AND P2, PT, R104, c[0x0][0x17c], !P0 ;  /* 0x00005f0068007a0c */ /* 0x000fc60004741270 */
[----:B------:R-:W4:Y:S04]  /*21610*/  LDL.LU R100, [R1+0x8d4] ;  /* 0x0008d40001647983 */ /* 0x000f280000300800 */
[----:B------:R-:W4:Y:S01]  /*21620*/  LDL.LU R104, [R1+0x8d0] ;  /* 0x0008d00001687983 */ /* 0x000f220000300800 */
[----:B------:R-:W-:-:S04]  /*21630*/  IMAD R3, R162, 0x2, R68 ;  /* 0x00000002a2037824 */ /* 0x000fc800078e0244 */
[----:B------:R-:W-:Y:S01]  /*21640*/  IMAD R68, R162, 0x2, R3 ;  /* 0x00000002a2447824 */ /* 0x000fe200078e0203 */
[----:B-1----:R-:W-:-:S04]  /*21650*/  LEA R66, P6, R3, R2, 0x2 ;  /* 0x0000000203427211 */ /* 0x002fc800078c10ff */
[----:B------:R-:W-:Y:S01]  /*21660*/  LEA.HI.X.SX32 R67, R3, R0, 0x2, P6 ;  /* 0x0000000003437211 */ /* 0x000fe200030f16ff */
[----:B------:R-:W-:Y:S01]  /*21670*/  IMAD R3, R162, 0x2, R68 ;  /* 0x00000002a2037824 */ /* 0x000fe200078e0244 */
[----:B---3--:R-:W-:-:S04]  /*21680*/  LEA R64, P6, R68, R2, 0x2 ;  /* 0x0000000244407211 */ /* 0x008fc800078c10ff */
[----:B------:R-:W-:Y:S01]  /*21690*/  LEA.HI.X.SX32 R65, R68, R0, 0x2, P6 ;  /* 0x0000000044417211 */ /* 0x000fe200030f16ff */
[----:B--2---:R1:W-:Y:S01]  /*216a0*/  @P4 STG.E [R66.64], R84 ;  /* 0x0000005442004986 */ /* 0x0043e2000c101906 */
        /* <DEDUP_REMOVED lines=465> */
[----:B------:R-:W-:-:S04]  /*233c0*/  LEA R60, P6, R69, R2, 0x2 ;  /* 0x00000002453c7211 */ /* 0x000fc800078c10ff */
[----:B---3--:R-:W-:Y:S02]  /*233d0*/  LEA.HI.X.SX32 R61, R69, R0, 0x2, P6 ;  /* 0x00000000453d7211 */ /* 0x008fe400030f16ff */
[----:B------:R-:W-:Y:S01]  /*233e0*/  LEA R56, P6, R3, R2, 0x2 ;  /* 0x0000000203387211 */ /* 0x000fe200078c10ff */
[----:B--2---:R1:W-:Y:S01]  /*233f0*/  @P5 STG.E [R66.64], R57 ;  /* 0x0000003942005986 */ /* 0x0043e2000c101906 */
[----:B------:R-:W-:-:S03]  /*23400*/  ISETP.LT.AND P5, PT, R45, c[0x0][0x17c], !P0 ;  /* 0x00005f002d007a0c */ /* 0x000fc600047a1270 */
[----:B------:R-:W2:Y:S01]  /*23410*/  LDL.LU R45, [R1+0x794] ;  /* 0x00079400012d7983 */ /* 0x000ea20000300800 */
[----:B-1----:R-:W-:-:S03]  /*23420*/  LEA.HI.X.SX32 R57, R3, R0, 0x2, P6 ;  /* 0x0000000003397211 */ /* 0x002fc600030f16ff */
        /* <DEDUP_REMOVED lines=8> */
[----:B------:R-:W-:-:S03]  /*234b0*/  LEA R52, P6, R69, R2, 0x2 ;  /* 0x0000000245347211 */ /* 0x000fc600078c10ff */
[----:B------:R-:W-:Y:S01]  /*234c0*/  IMAD R65, R162, 0x2, R3 ;  /* 0x00000002a2417824 */ /* 0x000fe200078e0203 */
[----:B-1----:R-:W-:Y:S02]  /*234d0*/  LEA.HI.X.SX32 R53, R69, R0, 0x2, P6 ;  /* 0x0000000045357211 */ /* 0x002fe400030f16ff */
        /* <DEDUP_REMOVED lines=15> */
[----:B------:R-:W-:-:S04]  /*235d0*/  LEA R40, P6, R3, R2, 0x2 ;  /* 0x0000000203287211 */ /* 0x000fc800078c10ff */
[----:B-1----:R-:W-:Y:S01]  /*235e0*/  LEA.HI.X.SX32 R41, R3, R0, 0x2, P6 ;  /* 0x0000000003297211 */ /* 0x002fe200030f16ff */
        /* <DEDUP_REMOVED lines=21> */
[----:B------:R-:W-:-:S04]  /*23740*/  LEA R36, P6, R41, R2, 0x2 ;  /* 0x0000000229247211 */ /* 0x000fc800078c10ff */
[----:B------:R-:W-:Y:S01]  /*23750*/  LEA.HI.X.SX32 R37, R41, R0, 0x2, P6 ;  /* 0x0000000029257211 */ /* 0x000fe200030f16ff */
[----:B--2---:R1:W-:Y:S01]  /*23760*/  @P1 STG.E [R28.64], R21 ;  /* 0x000000151c001986 */ /* 0x0043e2000c101906 */
[----:B------:R-:W-:-:S03]  /*23770*/  ISETP.LT.AND P1, PT, R9, c[0x0][0x17c], !P0 ;  /* 0x00005f0009007a0c */ /* 0x000fc60004721270 */
[----:B------:R-:W2:Y:S04]  /*23780*/  LDL.LU R9, [R1+0x770] ;  /* 0x0007700001097983 */ /* 0x000ea80000300800 */
        /* <DEDUP_REMOVED lines=9> */
[----:B------:R-:W-:Y:S01]  /*23820*/  LEA.HI.X.SX32 R33, R3, R0, 0x2, P6 ;  /* 0x0000000003217211 */ /* 0x000fe200030f16ff */
[----:B------:R-:W-:Y:S01]  /*23830*/  IMAD R3, R162, 0x2, R41 ;  /* 0x00000002a2037824 */ /* 0x000fe200078e0229 */
[----:B------:R-:W-:-:S04]  /*23840*/  LEA R20, P6, R41, R2, 0x2 ;  /* 0x0000000229147211 */ /* 0x000fc800078c10ff */
[----:B-1----:R-:W-:Y:S02]  /*23850*/  LEA.HI.X.SX32 R21, R41, R0, 0x2, P6 ;  /* 0x0000000029157211 */ /* 0x002fe400030f16ff */
[----:B------:R-:W-:-:S04]  /*23860*/  LEA R16, P6, R3, R2, 0x2 ;  /* 0x0000000203107211 */ /* 0x000fc800078c10ff */
[----:B---3--:R-:W-:Y:S01]  /*23870*/  LEA.HI.X.SX32 R17, R3, R0, 0x2, P6 ;  /* 0x0000000003117211 */ /* 0x008fe200030f16ff */
        /* <DEDUP_REMOVED lines=32> */
[----:B-1----:R-:W-:-:S04]  /*23a80*/  LEA R12, P6, R21, R2, 0x2 ;  /* 0x00000002150c7211 */ /* 0x002fc800078c10ff */
[----:B------:R-:W-:Y:S02]  /*23a90*/  LEA.HI.X.SX32 R13, R21, R0, 0x2, P6 ;  /* 0x00000000150d7211 */ /* 0x000fe400030f16ff */
[----:B---3--:R-:W-:-:S04]  /*23aa0*/  LEA R8, P6, R3, R2, 0x2 ;  /* 0x0000000203087211 */ /* 0x008fc800078c10ff */
        /* <DEDUP_REMOVED lines=130> */
[----:B------:R-:W3:Y:S04]  /*242d0*/  LDL.LU R164, [R1+0x218] ;  /* 0x0002180001a47983 */ /* 0x000ee80000300800 */
[----:B----4-:R-:W-:Y:S01]  /*242e0*/  @P5 STG.E [R8.64], R27 ;  /* 0x0000001b08005986 */ /* 0x010fe2000c101906 */
[----:B------:R-:W-:-:S03]  /*242f0*/  ISETP.LT.AND P5, PT, R19, c[0x0][0x17c], !P0 ;  /* 0x00005f0013007a0c */ /* 0x000fc600047a1270 */
[----:B------:R-:W4:Y:S04]  /*24300*/  LDL.LU R19, [R1+0x6f4] ;  /* 0x0006f40001137983 */ /* 0x000f280000300800 */
[----:B------:R1:W-:Y:S01]  /*24310*/  @P2 STG.E [R4.64], R23 ;  /* 0x0000001704002986 */ /* 0x0003e2000c101906 */
[----:B------:R-:W-:-:S03]  /*24320*/  ISETP.LT.AND P2, PT, R15, c[0x0][0x17c], !P0 ;  /* 0x00005f000f007a0c */ /* 0x000fc60004741270 */
[----:B------:R-:W2:Y:S04]  /*24330*/  LDL.LU R168, [R1+0x220] ;  /* 0x0002200001a87983 */ /* 0x000ea80000300800 */
[----:B------:R-:W2:Y:S01]  /*24340*/  LDL.LU R15, [R1+0x6f0] ;  /* 0x0006f000010f7983 */ /* 0x000ea20000300800 */
[----:B------:R-:W-:-:S03]  /*24350*/  IMAD R3, R162, 0x2, R21 ;  /* 0x00000002a2037824 */ /* 0x000fc600078e0215 */
[----:B------:R-:W2:Y:S01]  /*24360*/  LDL.LU R248, [R1+0x224] ;  /* 0x0002240001f87983 */ /* 0x000ea20000300800 */
[----:B------:R-:W-:Y:S01]  /*24370*/  IMAD R17, R162, 0x2, R3 ;  /* 0x00000002a2117824 */ /* 0x000fe200078e0203 */
[C---:B------:R-:W-:Y:S02]  /*24380*/  LEA R32, P6, R3.reuse, R2, 0x2 ;  /* 0x0000000203207211 */ /* 0x040fe400078c10ff */
[----:B------:R-:W2:Y:S02]  /*24390*/  LDL.LU R240, [R1+0x228] ;  /* 0x0002280001f07983 */ /* 0x000ea40000300800 */
[----:B------:R-:W-:Y:S02]  /*243a0*/  LEA.HI.X.SX32 R33, R3, R0, 0x2, P6 ;  /* 0x0000000003217211 */ /* 0x000fe400030f16ff */
[----:B-1----:R-:W-:-:S04]  /*243b0*/  LEA R12, P6, R17, R2, 0x2 ;  /* 0x00000002110c7211 */ /* 0x002fc800078c10ff */
[----:B------:R-:W-:Y:S01]  /*243c0*/  LEA.HI.X.SX32 R13, R17, R0, 0x2, P6 ;  /* 0x00000000110d7211 */ /* 0x000fe200030f16ff */
[----:B------:R-:W1:Y:S04]  /*243d0*/  S2R R232, SR_TID.X ;  /* 0x0000000000e87919 */ /* 0x000e680000002100 */
[----:B----4-:R-:W-:Y:S01]  /*243e0*/  @P4 STG.E [R32.64], R19 ;  /* 0x0000001320004986 */ /* 0x010fe2000c101906 */
[----:B---3--:R-:W-:-:S03]  /*243f0*/  ISETP.LT.AND P4, PT, R164, c[0x0][0x17c], !P0 ;  /* 0x00005f00a4007a0c */ /* 0x008fc60004781270 */
[----:B------:R-:W3:Y:S04]  /*24400*/  LDL.LU R164, [R1+0x22c] ;  /* 0x00022c0001a47983 */ /* 0x000ee80000300800 */
[----:B--2---:R-:W-:Y:S01]  /*24410*/  @P3 STG.E [R12.64], R15 ;  /* 0x0000000f0c003986 */ /* 0x004fe2000c101906 */
[----:B------:R-:W-:-:S03]  /*24420*/  ISETP.LT.AND P3, PT, R7, c[0x0][0x17c], !P0 ;  /* 0x00005f0007007a0c */ /* 0x000fc60004761270 */
[----:B------:R-:W2:Y:S01]  /*24430*/  LDL.LU R7, [R1+0x6ec] ;  /* 0x0006ec0001077983 */ /* 0x000ea20000300800 */
[----:B------:R-:W-:Y:S01]  /*24440*/  IMAD R3, R162, 0x2, R17 ;  /* 0x00000002a2037824 */ /* 0x000fe200078e0211 */
[C---:B-1----:R-:W-:Y:S01]  /*24450*/  LOP3.LUT R163, R232.reuse, 0x7f, RZ, 0xc0, !PT ;  /* 0x0000007fe8a37812 */ /* 0x042fe200078ec0ff */
[----:B------:R-:W-:Y:S02]  /*24460*/  IMAD.SHL.U32 R176, R232, 0x1000, RZ ;  /* 0x00001000e8b07824 */ /* 0x000fe400078e00ff */
[----:B------:R-:W-:Y:S01]  /*24470*/  IMAD R5, R162, 0x2, R3 ;  /* 0x00000002a2057824 */ /* 0x000fe200078e0203 */
[C---:B------:R-:W-:Y:S01]  /*24480*/  LEA R34, P6, R3.reuse, R2, 0x2 ;  /* 0x0000000203227211 */ /* 0x040fe200078c10ff */
[C---:B------:R-:W-:Y:S02]  /*24490*/  IMAD.SHL.U32 R243, R232.reuse, 0x1000, RZ ;  /* 0x00001000e8f37824 */ /* 0x040fe400078e00ff */
[C---:B------:R-:W-:Y:S01]  /*244a0*/  IMAD.SHL.U32 R244, R232.reuse, 0x1000, RZ ;  /* 0x00001000e8f47824 */ /* 0x040fe200078e00ff */
[----:B------:R-:W-:Y:S01]  /*244b0*/  LEA.HI.X.SX32 R35, R3, R0, 0x2, P6 ;  /* 0x0000000003237211 */ /* 0x000fe200030f16ff */
[----:B------:R-:W-:Y:S01]  /*244c0*/  IMAD.SHL.U32 R232, R232, 0x1000, RZ ;  /* 0x00001000e8e87824 */ /* 0x000fe200078e00ff */
[----:B------:R-:W-:-:S02]  /*244d0*/  LEA R36, P6, R5, R2, 0x2 ;  /* 0x0000000205247211 */ /* 0x000fc400078c10ff */
[----:B------:R-:W-:Y:S02]  /*244e0*/  LOP3.LUT R176, R176, 0x6000, RZ, 0xc0, !PT ;  /* 0x00006000b0b07812 */ /* 0x000fe400078ec0ff */
[----:B------:R-:W-:Y:S02]  /*244f0*/  LOP3.LUT R243, R243, 0x6000, RZ, 0xc0, !PT ;  /* 0x00006000f3f37812 */ /* 0x000fe400078ec0ff */
[----:B------:R-:W-:Y:S02]  /*24500*/  LOP3.LUT R244, R244, 0x6000, RZ, 0xc0, !PT ;  /* 0x00006000f4f47812 */ /* 0x000fe400078ec0ff */
[----:B------:R-:W-:Y:S02]  /*24510*/  LOP3.LUT R232, R232, 0x6000, RZ, 0xc0, !PT ;  /* 0x00006000e8e87812 */ /* 0x000fe400078ec0ff */
[----:B------:R-:W-:Y:S01]  /*24520*/  LEA.HI.X.SX32 R37, R5, R0, 0x2, P6 ;  /* 0x0000000005257211 */ /* 0x000fe200030f16ff */
[C---:B------:R-:W-:Y:S01]  /*24530*/  IMAD R176, R163.reuse, 0x10, R176 ;  /* 0x00000010a3b07824 */ /* 0x040fe200078e02b0 */
[----:B------:R-:W-:Y:S01]  /*24540*/  @P1 STG.E [R34.64], R11 ;  /* 0x0000000b22001986 */ /* 0x000fe2000c101906 */
[C---:B------:R-:W-:Y:S01]  /*24550*/  IMAD R243, R163.reuse, 0x10, R243 ;  /* 0x00000010a3f37824 */ /* 0x040fe200078e02f3 */
[----:B------:R-:W-:Y:S01]  /*24560*/  ISETP.LT.AND P1, PT, R168, c[0x0][0x17c], !P0 ;  /* 0x00005f00a8007a0c */ /* 0x000fe20004721270 */
[C---:B------:R-:W-:Y:S01]  /*24570*/  IMAD R244, R163.reuse, 0x10, R244 ;  /* 0x00000010a3f47824 */ /* 0x040fe200078e02f4 */
[----:B------:R-:W1:Y:S01]  /*24580*/  LDS.128 R24, [R176] ;  /* 0x00000000b0187984 */ /* 0x000e620000000c00 */
[----:B------:R-:W-:-:S03]  /*24590*/  IMAD R232, R163, 0x10, R232 ;  /* 0x00000010a3e87824 */ /* 0x000fc600078e02e8 */
[----:B------:R-:W3:Y:S04]  /*245a0*/  LDL.LU R163, [R1+0x230] ;  /* 0x0002300001a37983 */ /* 0x000ee80000300800 */
[----:B------:R-:W3:Y:S01]  /*245b0*/  LDL.LU R168, [R1+0x234] ;  /* 0x0002340001a87983 */ /* 0x000ee20000300800 */
[----:B------:R-:W-:Y:S01]  /*245c0*/  LOP3.LUT R243, R243, 0x20, RZ, 0x3c, !PT ;  /* 0x00000020f3f37812 */ /* 0x000fe200078e3cff */
[----:B------:R-:W-:Y:S02]  /*245d0*/  IMAD R3, R162, 0x2, R5 ;  /* 0x00000002a2037824 */ /* 0x000fe400078e0205 */
[----:B------:R-:W-:Y:S04]  /*245e0*/  LDS.128 R8, [R176+0x800] ;  /* 0x00080000b0087984 */ /* 0x000fe80000000c00 */
[----:B------:R-:W1:Y:S01]  /*245f0*/  LDS.128 R20, [R243] ;  /* 0x00000000f3147984 */ /* 0x000e620000000c00 */
[----:B------:R-:W-:-:S03]  /*24600*/  LOP3.LUT R244, R244, 0x40, RZ, 0x3c, !PT ;  /* 0x00000040f4f47812 */ /* 0x000fc600078e3cff */
[----:B------:R-:W-:Y:S04]  /*24610*/  LDS.128 R40, [R176+0x1000] ;  /* 0x00100000b0287984 */ /* 0x000fe80000000c00 */
[----:B--2---:R2:W-:Y:S01]  /*24620*/  @P5 STG.E [R36.64], R7 ;  /* 0x0000000724005986 */ /* 0x0045e2000c101906 */
[----:B------:R-:W-:-:S03]  /*24630*/  ISETP.LT.AND P5, PT, R248, c[0x0][0x17c], !P0 ;  /* 0x00005f00f8007a0c */ /* 0x000fc600047a1270 */
[----:B------:R-:W4:Y:S01]  /*24640*/  LDL.LU R248, [R1+0x238] ;  /* 0x0002380001f87983 */ /* 0x000f220000300800 */
[----:B------:R-:W-:-:S03]  /*24650*/  LOP3.LUT R232, R232, 0x60, RZ, 0x3c, !PT ;  /* 0x00000060e8e87812 */ /* 0x000fc600078e3cff */
[----:B------:R-:W3:Y:S04]  /*24660*/  LDS.128 R16, [R244] ;  /* 0x00000000f4107984 */ /* 0x000ee80000000c00 */
[----:B------:R-:W3:Y:S01]  /*24670*/  LDS.128 R28, [R232] ;  /* 0x00000000e81c7984 */ /* 0x000ee20000000c00 */
[C---:B------:R-:W-:Y:S01]  /*24680*/  LEA R38, P6, R3.reuse, R2, 0x2 ;  /* 0x0000000203267211 */ /* 0x040fe200078c10ff */
[C---:B------:R-:W-:Y:S02]  /*24690*/  IMAD R5, R162.reuse, 0x2, R3 ;  /* 0x00000002a2057824 */ /* 0x040fe400078e0203 */
[----:B------:R-:W4:Y:S01]  /*246a0*/  LDS.128 R12, [R243+0x800] ;  /* 0x00080000f30c7984 */ /* 0x000f220000000c00 */
[----:B------:R-:W-:Y:S02]  /*246b0*/  LEA.HI.X.SX32 R39, R3, R0, 0x2, P6 ;  /* 0x0000000003277211 */ /* 0x000fe400030f16ff */
[C---:B------:R-:W-:Y:S01]  /*246c0*/  LEA R44, P6, R5.reuse, R2, 0x2 ;  /* 0x00000002052c7211 */ /* 0x040fe200078c10ff */
[C---:B------:R-:W-:Y:S01]  /*246d0*/  IMAD R3, R162.reuse, 0x2, R5 ;  /* 0x00000002a2037824 */ /* 0x040fe200078e0205 */
[----:B------:R-:W-:Y:S02]  /*246e0*/  LDS.128 R32, [R232+0x800] ;  /* 0x00080000e8207984 */ /* 0x000fe40000000c00 */
[----:B------:R-:W-:Y:S01]  /*246f0*/  LEA.HI.X.SX32 R45, R5, R0, 0x2, P6 ;  /* 0x00000000052d7211 */ /* 0x000fe200030f16ff */
[----:B--2---:R-:W-:Y:S01]  /*24700*/  IMAD R37, R162, 0x2, R3 ;  /* 0x00000002a2257824 */ /* 0x004fe200078e0203 */
[----:B-1----:R-:W-:Y:S01]  /*24710*/  @P2 STG.E [R38.64], R24 ;  /* 0x0000001826002986 */ /* 0x002fe2000c101906 */
[----:B------:R-:W-:-:S02]  /*24720*/  ISETP.LT.AND P2, PT, R240, c[0x0][0x17c], !P0 ;  /* 0x00005f00f0007a0c */ /* 0x000fc40004741270 */
[----:B------:R-:W-:Y:S01]  /*24730*/  LEA R46, P6, R3, R2, 0x2 ;  /* 0x00000002032e7211 */ /* 0x000fe200078c10ff */
[----:B------:R1:W-:Y:S01]  /*24740*/  @P4 STG.E [R44.64], R20 ;  /* 0x000000142c004986 */ /* 0x0003e2000c101906 */
[----:B---3--:R-:W-:-:S03]  /*24750*/  ISETP.LT.AND P4, PT, R164, c[0x0][0x17c], !P0 ;  /* 0x00005f00a4007a0c */ /* 0x008fc60004781270 */
[----:B------:R-:W2:Y:S01]  /*24760*/  LDL.LU R240, [R1+0x23c] ;  /* 0x00023c0001f07983 */ /* 0x000ea20000300800 */
[----:B------:R-:W-:-:S03]  /*24770*/  LEA.HI.X.SX32 R47, R3, R0, 0x2, P6 ;  /* 0x00000000032f7211 */ /* 0x000fc600030f16ff */
[----:B------:R-:W3:Y:S01]  /*24780*/  LDL.LU R164, [R1+0x240] ;  /* 0x0002400001a47983 */ /* 0x000ee20000300800 */
[C---:B------:R-:W-:Y:S01]  /*24790*/  LEA R48, P6, R37.reuse, R2, 0x2 ;  /* 0x0000000225307211 */ /* 0x040fe200078c10ff */
[----:B------:R-:W-:Y:S02]  /*247a0*/  IMAD R3, R162, 0x2, R37 ;  /* 0x00000002a2037824 */ /* 0x000fe400078e0225 */
[----:B------:R-:W4:Y:S01]  /*247b0*/  LDS.128 R4, [R244+0x800] ;  /* 0x00080000f4047984 */ /* 0x000f220000000c00 */
[----:B------:R-:W-:Y:S02]  /*247c0*/  LEA.HI.X.SX32 R49, R37, R0, 0x2, P6 ;  /* 0x0000000025317211 */ /* 0x000fe400030f16ff */
[C---:B------:R-:W-:Y:S01]  /*247d0*/  LEA R52, P6, R3.reuse, R2, 0x2 ;  /* 0x0000000203347211 */ /* 0x040fe200078c10ff */
[----:B------:R-:W2:Y:S03]  /*247e0*/  LDS.128 R36, [R243+0x1000] ;  /* 0x00100000f3247984 */ /* 0x000ea60000000c00 */
[----:B------:R-:W-:Y:S01]  /*247f0*/  LEA.HI.X.SX32 R53, R3, R0, 0x2, P6 ;  /* 0x0000000003357211 */ /* 0x000fe200030f16ff */
[----:B------:R-:W-:Y:S01]  /*24800*/  @P3 STG.E [R46.64], R16 ;  /* 0x000000102e003986 */ /* 0x000fe2000c101906 */
[----:B------:R-:W-:-:S03]  /*24810*/  ISETP.LT.AND P3, PT, R163, c[0x0][0x17c], !P0 ;  /* 0x00005f00a3007a0c */ /* 0x000fc60004761270 */
[----:B------:R-:W-:Y:S01]  /*24820*/  @P1 STG.E [R48.64], R28 ;  /* 0x0000001c30001986 */ /* 0x000fe2000c101906 */
[----:B------:R-:W-:-:S03]  /*24830*/  ISETP.LT.AND P1, PT, R168, c[0x0][0x17c], !P0 ;  /* 0x00005f00a8007a0c */ /* 0x000fc60004721270 */
[----:B------:R-:W2:Y:S04]  /*24840*/  LDL.LU R163, [R1+0x244] ;  /* 0x0002440001a37983 */ /* 0x000ea80000300800 */
[----:B------:R-:W-:Y:S04]  /*24850*/  @P5 STG.E [R52.64], R8 ;  /* 0x0000000834005986 */ /* 0x000fe8000c101906 */
[----:B------:R-:W2:Y:S01]  /*24860*/  LDL.LU R168, [R1+0x248] ;  /* 0x0002480001a87983 */ /* 0x000ea20000300800 */
[----:B-1----:R-:W-:-:S03]  /*24870*/  IMAD R45, R162, 0x2, R3 ;  /* 0x00000002a22d7824 */ /* 0x002fc600078e0203 */
[----:B------:R-:W-:Y:S04]  /*24880*/  LDS.128 R48, [R232+0x1000] ;  /* 0x00100000e8307984 */ /* 0x000fe80000000c00 */
[----:B------:R-:W-:Y:S01]  /*24890*/  LDS.128 R52, [R176+0x1800] ;  /* 0x00180000b0347984 */ /* 0x000fe20000000c00 */
[----:B----4-:R-:W-:-:S03]  /*248a0*/  ISETP.LT.AND P5, PT, R248, c[0x0][0x17c], !P0 ;  /* 0x00005f00f8007a0c */ /* 0x010fc600047a1270 */
[----:B------:R-:W4:Y:S01]  /*248b0*/  LDL.LU R248, [R1+0x24c] ;  /* 0x00024c0001f87983 */ /* 0x000f220000300800 */
[----:B------:R-:W-:Y:S01]  /*248c0*/  LEA R60, P6, R45, R2, 0x2 ;  /* 0x000000022d3c7211 */ /* 0x000fe200078c10ff */
[----:B------:R-:W-:-:S03]  /*248d0*/  IMAD R3, R162, 0x2, R45 ;  /* 0x00000002a2037824 */ /* 0x000fc600078e022d */
[----:B------:R-:W-:Y:S02]  /*248e0*/  LEA.HI.X.SX32 R61, R45, R0, 0x2, P6 ;  /* 0x000000002d3d7211 */ /* 0x000fe400030f16ff */
[C---:B------:R-:W-:Y:S01]  /*248f0*/  LEA R62, P6, R3.reuse, R2, 0x2 ;  /* 0x00000002033e7211 */ /* 0x040fe200078c10ff */
[C---:B------:R-:W-:Y:S01]  /*24900*/  IMAD R57, R162.reuse, 0x2, R3 ;  /* 0x00000002a2397824 */ /* 0x040fe200078e0203 */
[----:B------:R-:W1:Y:S02]  /*24910*/  LDS.128 R44, [R244+0x1000] ;  /* 0x00100000f42c7984 */ /* 0x000e640000000c00 */
[----:B------:R-:W-:Y:S01]  /*24920*/  LEA.HI.X.SX32 R63, R3, R0, 0x2, P6 ;  /* 0x00000000033f7211 */ /* 0x000fe200030f16ff */
[----:B------:R-:W-:Y:S01]  /*24930*/  IMAD R3, R162, 0x2, R57 ;  /* 0x00000002a2037824 */ /* 0x000fe200078e0239 */
[----:B------:R-:W-:Y:S01]  /*24940*/  @P2 STG.E [R60.64], R12 ;  /* 0x0000000c3c002986 */ /* 0x000fe2000c101906 */
[----:B------:R-:W-:-:S03]  /*24950*/  LEA R68, P6, R57, R2, 0x2 ;  /* 0x0000000239447211 */ /* 0x000fc600078c10ff */
[----:B------:R-:W-:Y:S01]  /*24960*/  @P4 STG.E [R62.64], R4 ;  /* 0x000000043e004986 */ /* 0x000fe2000c101906 */
[----:B------:R-:W-:Y:S01]  /*24970*/  LEA.HI.X.SX32 R69, R57, R0, 0x2, P6 ;  /* 0x0000000039457211 */ /* 0x000fe200030f16ff */
[----:B------:R-:W-:Y:S01]  /*24980*/  IMAD R65, R162, 0x2, R3 ;  /* 0x00000002a2417824 */ /* 0x000fe200078e0203 */
[C---:B------:R-:W-:Y:S01]  /*24990*/  LEA R70, P6, R3.reuse, R2, 0x2 ;  /* 0x0000000203467211 */ /* 0x040fe200078c10ff */
[----:B------:R3:W1:Y:S03]  /*249a0*/  LDS.128 R56, [R243+0x1800] ;  /* 0x00180000f3387984 */ /* 0x0006660000000c00 */
[----:B------:R-:W-:Y:S01]  /*249b0*/  LEA.HI.X.SX32 R71, R3, R0, 0x2, P6 ;  /* 0x0000000003477211 */ /* 0x000fe200030f16ff */
[----:B------:R3:W1:Y:S02]  /*249c0*/  LDS.128 R60, [R244+0x1800] ;  /* 0x00180000f43c7984 */ /* 0x0006640000000c00 */
[----:B---3--:R-:W-:-:S02]  /*249d0*/  ISETP.LT.AND P4, PT, R164, c[0x0][0x17c], !P0 ;  /* 0x00005f00a4007a0c */ /* 0x008fc40004781270 */
[----:B------:R-:W3:Y:S01]  /*249e0*/  LDL.LU R164, [R1+0x250] ;  /* 0x0002500001a47983 */ /* 0x000ee20000300800 */
[C---:B------:R-:W-:Y:S01]  /*249f0*/  LEA R72, P6, R65.reuse, R2, 0x2 ;  /* 0x0000000241487211 */ /* 0x040fe200078c10ff */
[----:B------:R-:W-:Y:S02]  /*24a00*/  IMAD R3, R162, 0x2, R65 ;  /* 0x00000002a2037824 */ /* 0x000fe400078e0241 */
[----:B------:R-:W-:Y:S01]  /*24a10*/  @P3 STG.E [R68.64], R32 ;  /* 0x0000002044003986 */ /* 0x000fe2000c101906 */
[----:B------:R-:W-:-:S03]  /*24a20*/  LEA.HI.X.SX32 R73, R65, R0, 0x2, P6 ;  /* 0x0000000041497211 */ /* 0x000fc600030f16ff */
[----:B------:R-:W-:Y:S01]  /*24a30*/  @P1 STG.E [R70.64], R40 ;  /* 0x0000002846001986 */ /* 0x000fe2000c101906 */
[----:B------:R-:W-:-:S03]  /*24a40*/  LEA R74, P1, R3, R2, 0x2 ;  /* 0x00000002034a7211 */ /* 0x000fc600078210ff */
[----:B------:R-:W3:Y:S01]  /*24a50*/  LDL.LU R243, [R1+0x254] ;  /* 0x0002540001f37983 */ /* 0x000ee20000300800 */
[----:B------:R-:W-:-:S03]  /*24a60*/  LEA.HI.X.SX32 R75, R3, R0, 0x2, P1 ;  /* 0x00000000034b7211 */ /* 0x000fc600008f16ff */
[----:B------:R2:W1:Y:S04]  /*24a70*/  LDS.128 R64, [R232+0x1800] ;  /* 0x00180000e8407984 */ /* 0x0004680000000c00 */
[----:B------:R-:W3:Y:S04]  /*24a80*/  LDL.LU R244, [R1+0x258] ;  /* 0x0002580001f47983 */ /* 0x000ee80000300800 */
[----:B--2---:R2:W-:Y:S01]  /*24a90*/  @P5 STG.E [R72.64], R36 ;  /* 0x0000002448005986 */ /* 0x0045e2000c101906 */
[----:B------:R-:W-:-:S03]  /*24aa0*/  ISETP.LT.AND P5, PT, R168, c[0x0][0x17c], !P0 ;  /* 0x00005f00a8007a0c */ /* 0x000fc600047a1270 */
[----:B------:R-:W3:Y:S04]  /*24ab0*/  LDL.LU R232, [R1+0x25c] ;  /* 0x00025c0001e87983 */ /* 0x000ee80000300800 */
[----:B------:R-:W3:Y:S01]  /*24ac0*/  LDL.LU R168, [R1+0x260] ;  /* 0x0002600001a87983 */ /* 0x000ee20000300800 */
[----:B----4-:R-:W-:-:S03]  /*24ad0*/  ISETP.LT.AND P1, PT, R248, c[0x0][0x17c], !P0 ;  /* 0x00005f00f8007a0c */ /* 0x010fc60004721270 */
[----:B------:R-:W4:Y:S01]  /*24ae0*/  LDL.LU R248, [R1+0x264] ;  /* 0x0002640001f87983 */ /* 0x000f220000300800 */
[----:B------:R-:W-:Y:S01]  /*24af0*/  ISETP.LT.AND P2, PT, R240, c[0x0][0x17c], !P0 ;  /* 0x00005f00f0007a0c */ /* 0x000fe20004741270 */
[----:B------:R-:W-:Y:S01]  /*24b00*/  IMAD R77, R162, 0x2, R3 ;  /* 0x00000002a24d7824 */ /* 0x000fe200078e0203 */
[----:B------:R-:W-:-:S03]  /*24b10*/  ISETP.LT.AND P3, PT, R163, c[0x0][0x17c], !P0 ;  /* 0x00005f00a3007a0c */ /* 0x000fc60004761270 */
[----:B------:R-:W-:Y:S01]  /*24b20*/  IMAD R3, R162, 0x2, R77 ;  /* 0x00000002a2037824 */ /* 0x000fe200078e024d */
[----:B------:R-:W-:-:S04]  /*24b30*/  LEA R68, P6, R77, R2, 0x2 ;  /* 0x000000024d447211 */ /* 0x000fc800078c10ff */
[----:B------:R-:W-:Y:S01]  /*24b40*/  LEA.HI.X.SX32 R69, R77, R0, 0x2, P6 ;  /* 0x000000004d457211 */ /* 0x000fe200030f16ff */
[C---:B------:R-:W-:Y:S02]  /*24b50*/  IMAD R77, R162.reuse, 0x2, R3 ;  /* 0x00000002a24d7824 */ /* 0x040fe400078e0203 */
[----:B-1----:R1:W-:Y:S01]  /*24b60*/  @P2 STG.E [R74.64], R44 ;  /* 0x0000002c4a002986 */ /* 0x0023e2000c101906 */
[-C--:B------:R-:W-:Y:S02]  /*24b70*/  LEA R70, P2, R3, R2.reuse, 0x2 ;  /* 0x0000000203467211 */ /* 0x080fe400078410ff */
[----:B--2---:R-:W-:Y:S01]  /*24b80*/  LEA R72, P6, R77, R2, 0x2 ;  /* 0x000000024d487211 */ /* 0x004fe200078c10ff */
[----:B------:R2:W-:Y:S01]  /*24b90*/  @P4 STG.E [R68.64], R48 ;  /* 0x0000003044004986 */ /* 0x0005e2000c101906 */
[-C--:B------:R-:W-:Y:S01]  /*24ba0*/  LEA.HI.X.SX32 R71, R3, R0.reuse, 0x2, P2 ;  /* 0x0000000003477211 */ /* 0x080fe200010f16ff */
[----:B------:R-:W-:Y:S01]  /*24bb0*/  IMAD R3, R162, 0x2, R77 ;  /* 0x00000002a2037824 */ /* 0x000fe200078e024d */
[----:B------:R-:W-:-:S03]  /*24bc0*/  LEA.HI.X.SX32 R73, R77, R0, 0x2, P6 ;  /* 0x000000004d497211 */ /* 0x000fc600030f16ff */
[----:B------:R2:W-:Y:S01]  /*24bd0*/  @P3 STG.E [R70.64], R52 ;  /* 0x0000003446003986 */ /* 0x0005e2000c101906 */
[----:B------:R-:W-:Y:S01]  /*24be0*/  IMAD R77, R162, 0x2, R3 ;  /* 0x00000002a24d7824 */ /* 0x000fe200078e0203 */
[C---:B-1----:R-:W-:Y:S02]  /*24bf0*/  LEA R74, P3, R3.reuse, R2, 0x2 ;  /* 0x00000002034a7211 */ /* 0x042fe400078610ff */
[----:B---3--:R-:W-:Y:S02]  /*24c00*/  ISETP.LT.AND P4, PT, R164, c[0x0][0x17c], !P0 ;  /* 0x00005f00a4007a0c */ /* 0x008fe40004781270 */
[----:B------:R-:W3:Y:S01]  /*24c10*/  LDL.LU R164, [R1+0x268] ;  /* 0x0002680001a47983 */ /* 0x000ee20000300800 */
[----:B------:R-:W-:Y:S01]  /*24c20*/  LEA.HI.X.SX32 R75, R3, R0, 0x2, P3 ;  /* 0x00000000034b7211 */ /* 0x000fe200018f16ff */
[----:B------:R-:W-:Y:S01]  /*24c30*/  IMAD R3, R162, 0x2, R77 ;  /* 0x00000002a2037824 */ /* 0x000fe200078e024d */
[C---:B--2---:R-:W-:Y:S01]  /*24c40*/  LEA R68, P6, R77.reuse, R2, 0x2 ;  /* 0x000000024d447211 */ /* 0x044fe200078c10ff */
[----:B------:R1:W-:Y:S03]  /*24c50*/  @P5 STG.E [R72.64], R56 ;  /* 0x0000003848005986 */ /* 0x0003e6000c101906 */
[----:B------:R-:W-:Y:S01]  /*24c60*/  LEA.HI.X.SX32 R69, R77, R0, 0x2, P6 ;  /* 0x000000004d457211 */ /* 0x000fe200030f16ff */
[----:B------:R2:W-:Y:S01]  /*24c70*/  @P1 STG.E [R74.64], R60 ;  /* 0x0000003c4a001986 */ /* 0x0005e2000c101906 */
[----:B------:R-:W-:-:S02]  /*24c80*/  LEA R70, P1, R3, R2, 0x2 ;  /* 0x0000000203467211 */ /* 0x000fc400078210ff */
[----:B------:R-:W-:Y:S01]  /*24c90*/  ISETP.LT.AND P2, PT, R243, c[0x0][0x17c], !P0 ;  /* 0x00005f00f3007a0c */ /* 0x000fe20004741270 */
[----:B------:R1:W-:Y:S01]  /*24ca0*/  @P4 STG.E [R68.64], R64 ;  /* 0x0000004044004986 */ /* 0x0003e2000c101906 */
[----:B------:R-:W-:-:S03]  /*24cb0*/  LEA.HI.X.SX32 R71, R3, R0, 0x2, P1 ;  /* 0x0000000003477211 */ /* 0x000fc600008f16ff */
[----:B------:R-:W3:Y:S01]  /*24cc0*/  LDL.LU R243, [R1+0x26c] ;  /* 0x00026c0001f37983 */ /* 0x000ee20000300800 */
[----:B------:R-:W-:-:S03]  /*24cd0*/  ISETP.LT.AND P5, PT, R244, c[0x0][0x17c], !P0 ;  /* 0x00005f00f4007a0c */ /* 0x000fc600047a1270 */
[----:B------:R-:W3:Y:S01]  /*24ce0*/  LDL.LU R244, [R1+0x270] ;  /* 0x0002700001f47983 */ /* 0x000ee20000300800 */
[----:B------:R-:W-:-:S03]  /*24cf0*/  ISETP.LT.AND P3, PT, R232, c[0x0][0x17c], !P0 ;  /* 0x00005f00e8007a0c */ /* 0x000fc60004761270 */
[----:B------:R-:W3:Y:S01]  /*24d00*/  LDL.LU R232, [R1+0x274] ;  /* 0x0002740001e87983 */ /* 0x000ee20000300800 */
[----:B------:R-:W-:-:S03]  /*24d10*/  ISETP.LT.AND P4, PT, R168, c[0x0][0x17c], !P0 ;  /* 0x00005f00a8007a0c */ /* 0x000fc60004781270 */
[----:B------:R-:W3:Y:S01]  /*24d20*/  LDL.LU R168, [R1+0x278] ;  /* 0x0002780001a87983 */ /* 0x000ee20000300800 */
[----:B----4-:R-:W-:-:S03]  /*24d30*/  ISETP.LT.AND P1, PT, R248, c[0x0][0x17c], !P0 ;  /* 0x00005f00f8007a0c */ /* 0x010fc60004721270 */
[----:B------:R-:W4:Y:S01]  /*24d40*/  LDL.LU R248, [R1+0x27c] ;  /* 0x00027c0001f87983 */ /* 0x000f220000300800 */
[----:B------:R-:W-:-:S04]  /*24d50*/  IMAD R77, R162, 0x2, R3 ;  /* 0x00000002a24d7824 */ /* 0x000fc800078e0203 */
[C---:B------:R-:W-:Y:S01]  /*24d60*/  IMAD R3, R162.reuse, 0x2, R77 ;  /* 0x00000002a2037824 */ /* 0x040fe200078e024d */
[C---:B-1----:R-:W-:Y:S01]  /*24d70*/  LEA R72, P6, R77.reuse, R2, 0x2 ;  /* 0x000000024d487211 */ /* 0x042fe200078c10ff */
[----:B------:R1:W-:Y:S03]  /*24d80*/  @P2 STG.E [R70.64], R25 ;  /* 0x0000001946002986 */ /* 0x0003e6000c101906 */
[----:B------:R-:W-:Y:S01]  /*24d90*/  LEA.HI.X.SX32 R73, R77, R0, 0x2, P6 ;  /* 0x000000004d497211 */ /* 0x000fe200030f16ff */
[----:B------:R-:W-:Y:S01]  /*24da0*/  IMAD R77, R162, 0x2, R3 ;  /* 0x00000002a24d7824 */ /* 0x000fe200078e0203 */
[----:B--2---:R-:W-:-:S03]  /*24db0*/  LEA R74, P2, R3, R2, 0x2 ;  /* 0x00000002034a7211 */ /* 0x004fc600078410ff */
[----:B------:R2:W-:Y:S01]  /*24dc0*/  @P5 STG.E [R72.64], R21 ;  /* 0x0000001548005986 */ /* 0x0005e2000c101906 */
[----:B------:R-:W-:Y:S01]  /*24dd0*/  LEA.HI.X.SX32 R75, R3, R0, 0x2, P2 ;  /* 0x00000000034b7211 */ /* 0x000fe200010f16ff */
[----:B------:R-:W-:Y:S01]  /*24de0*/  IMAD R3, R162, 0x2, R77 ;  /* 0x00000002a2037824 */ /* 0x000fe200078e024d */
[----:B------:R-:W-:-:S03]  /*24df0*/  LEA R68, P6, R77, R2, 0x2 ;  /* 0x000000024d447211 */ /* 0x000fc600078c10ff */
[----:B------:R2:W-:Y:S01]  /*24e00*/  @P3 STG.E [R74.64], R17 ;  /* 0x000000114a003986 */ /* 0x0005e2000c101906 */
[----:B-1----:R-:W-:Y:S01]  /*24e10*/  IMAD R71, R162, 0x2, R3 ;  /* 0x00000002a2477824 */ /* 0x002fe200078e0203 */
[----:B------:R-:W-:Y:S02]  /*24e20*/  LEA R24, P3, R3, R2, 0x2 ;  /* 0x0000000203187211 */ /* 0x000fe400078610ff */
[----:B---3--:R-:W-:Y:S02]  /*24e30*/  ISETP.LT.AND P5, PT, R164, c[0x0][0x17c], !P0 ;  /* 0x00005f00a4007a0c */ /* 0x008fe400047a1270 */
[----:B------:R-:W3:Y:S01]  /*24e40*/  LDL.LU R164, [R1+0x280] ;  /* 0x0002800001a47983 */ /* 0x000ee20000300800 */
[-C--:B------:R-:W-:Y:S02]  /*24e50*/  LEA.HI.X.SX32 R69, R77, R0.reuse, 0x2, P6 ;  /* 0x000000004d457211 */ /* 0x080fe400030f16ff */
[----:B------:R-:W-:Y:S01]  /*24e60*/  LEA.HI.X.SX32 R25, R3, R0, 0x2, P3 ;  /* 0x0000000003197211 */ /* 0x000fe200018f16ff */
[----:B------:R-:W-:Y:S01]  /*24e70*/  IMAD R3, R162, 0x2, R71 ;  /* 0x00000002a2037824 */ /* 0x000fe200078e0247 */
[C---:B------:R-:W-:Y:S01]  /*24e80*/  LEA R20, P6, R71.reuse, R2, 0x2 ;  /* 0x0000000247147211 */ /* 0x040fe200078c10ff */
[----:B------:R-:W-:Y:S03]  /*24e90*/  @P4 STG.E [R68.64], R29 ;  /* 0x0000001d44004986 */ /* 0x000fe6000c101906 */
[----:B--2---:R-:W-:Y:S01]  /*24ea0*/  LEA.HI.X.SX32 R21, R71, R0, 0x2, P6 ;  /* 0x0000000047157211 */ /* 0x004fe200030f16ff */
[----:B------:R1:W-:Y:S01]  /*24eb0*/  @P1 STG.E [R24.64], R9 ;  /* 0x0000000918001986 */ /* 0x0003e2000c101906 */
[----:B------:R-:W-:-:S02]  /*24ec0*/  LEA R16, P1, R3, R2, 0x2 ;  /* 0x0000000203107211 */ /* 0x000fc400078210ff */
[----:B------:R-:W-:Y:S01]  /*24ed0*/  ISETP.LT.AND P2, PT, R243, c[0x0][0x17c], !P0 ;  /* 0x00005f00f3007a0c */ /* 0x000fe20004741270 */
[----:B------:R-:W-:Y:S01]  /*24ee0*/  @P5 STG.E [R20.64], R13 ;  /* 0x0000000d14005986 */ /* 0x000fe2000c101906 */
[----:B------:R-:W-:Y:S02]  /*24ef0*/  LEA.HI.X.SX32 R17, R3, R0, 0x2, P1 ;  /* 0x0000000003117211 */ /* 0x000fe400008f16ff */
[----:B------:R-:W-:Y:S01]  /*24f00*/  ISETP.LT.AND P4, PT, R244, c[0x0][0x17c], !P0 ;  /* 0x00005f00f4007a0c */ /* 0x000fe20004781270 */
[----:B------:R-:W2:Y:S04]  /*24f10*/  LDL.LU R243, [R1+0x284] ;  /* 0x0002840001f37983 */ /* 0x000ea80000300800 */
[----:B------:R-:W2:Y:S01]  /*24f20*/  LDL.LU R244, [R1+0x288] ;  /* 0x0002880001f47983 */ /* 0x000ea20000300800 */
[----:B------:R-:W-:-:S03]  /*24f30*/  ISETP.LT.AND P3, PT, R232, c[0x0][0x17c], !P0 ;  /* 0x00005f00e8007a0c */ /* 0x000fc60004761270 */
[----:B------:R-:W2:Y:S01]  /*24f40*/  LDL.LU R232, [R1+0x28c] ;  /* 0x00028c0001e87983 */ /* 0x000ea20000300800 */
[----:B------:R-:W-:-:S03]  /*24f50*/  ISETP.LT.AND P5, PT, R168, c[0x0][0x17c], !P0 ;  /* 0x00005f00a8007a0c */ /* 0x000fc600047a1270 */
[----:B------:R-:W2:Y:S01]  /*24f60*/  LDL.LU R168, [R1+0x290] ;  /* 0x0002900001a87983 */ /* 0x000ea20000300800 */
[----:B----4-:R-:W-:-:S03]  /*24f70*/  ISETP.LT.AND P1, PT, R248, c[0x0][0x17c], !P0 ;  /* 0x00005f00f8007a0c */ /* 0x010fc60004721270 */
[----:B------:R-:W4:Y:S01]  /*24f80*/  LDL.LU R248, [R1+0x294] ;  /* 0x0002940001f87983 */ /* 0x000f220000300800 */
[----:B------:R-:W-:-:S04]  /*24f90*/  IMAD R71, R162, 0x2, R3 ;  /* 0x00000002a2477824 */ /* 0x000fc800078e0203 */
[C---:B------:R-:W-:Y:S01]  /*24fa0*/  IMAD R3, R162.reuse, 0x2, R71 ;  /* 0x00000002a2037824 */ /* 0x040fe200078e0247 */
[C---:B------:R-:W-:Y:S01]  /*24fb0*/  LEA R28, P6, R71.reuse, R2, 0x2 ;  /* 0x00000002471c7211 */ /* 0x040fe200078c10ff */
[----:B------:R3:W-:Y:S02]  /*24fc0*/  @P2 STG.E [R16.64], R5 ;  /* 0x0000000510002986 */ /* 0x0007e4000c101906 */
[----:B-1----:R-:W-:Y:S01]  /*24fd0*/  IMAD R25, R162, 0x2, R3 ;  /* 0x00000002a2197824 */ /* 0x002fe200078e0203 */
[----:B------:R-:W-:Y:S02]  /*24fe0*/  LEA.HI.X.SX32 R29, R71, R0, 0x2, P6 ;  /* 0x00000000471d7211 */ /* 0x000fe400030f16ff */
[----:B------:R-:W-:-:S03]  /*24ff0*/  LEA R8, P2, R3, R2, 0x2 ;  /* 0x0000000203087211 */ /* 0x000fc600078410ff */
[----:B------:R-:W-:Y:S01]  /*25000*/  @P4 STG.E [R28.64], R33 ;  /* 0x000000211c004986 */ /* 0x000fe2000c101906 */
[----:B------:R-:W-:Y:S01]  /*25010*/  LEA.HI.X.SX32 R9, R3, R0, 0x2, P2 ;  /* 0x0000000003097211 */ /* 0x000fe200010f16ff */
[----:B------:R-:W-:Y:S01]  /*25020*/  IMAD R3, R162, 0x2, R25 ;  /* 0x00000002a2037824 */ /* 0x000fe200078e0219 */
[----:B------:R-:W-:-:S03]  /*25030*/  LEA R12, P6, R25, R2, 0x2 ;  /* 0x00000002190c7211 */ /* 0x000fc600078c10ff */
[----:B------:R1:W-:Y:S01]  /*25040*/  @P3 STG.E [R8.64], R41 ;  /* 0x0000002908003986 */ /* 0x0003e2000c101906 */
[----:B---3--:R-:W-:Y:S01]  /*25050*/  IMAD R17, R162, 0x2, R3 ;  /* 0x00000002a2117824 */ /* 0x008fe200078e0203 */
[----:B------:R-:W-:Y:S02]  /*25060*/  LEA R4, P3, R3, R2, 0x2 ;  /* 0x0000000203047211 */ /* 0x000fe400078610ff */
[----:B------:R-:W-:Y:S02]  /*25070*/  ISETP.LT.AND P4, PT, R164, c[0x0][0x17c], !P0 ;  /* 0x00005f00a4007a0c */ /* 0x000fe40004781270 */
[----:B------:R-:W3:Y:S01]  /*25080*/  LDL.LU R164, [R1+0x298] ;  /* 0x0002980001a47983 */ /* 0x000ee20000300800 */
[-C--:B------:R-:W-:Y:S02]  /*25090*/  LEA.HI.X.SX32 R13, R25, R0.reuse, 0x2, P6 ;  /* 0x00000000190d7211 */ /* 0x080fe400030f16ff */
[----:B------:R-:W-:Y:S01]  /*250a0*/  LEA.HI.X.SX32 R5, R3, R0, 0x2, P3 ;  /* 0x0000000003057211 */ /* 0x000fe200018f16ff */
[----:B------:R-:W-:Y:S01]  /*250b0*/  IMAD R3, R162, 0x2, R17 ;  /* 0x00000002a2037824 */ /* 0x000fe200078e0211 */
[C---:B------:R-:W-:Y:S01]  /*250c0*/  LEA R16, P6, R17.reuse, R2, 0x2 ;  /* 0x0000000211107211 */ /* 0x040fe200078c10ff */
[----:B------:R2:W-:Y:S03]  /*250d0*/  @P5 STG.E [R12.64], R37 ;  /* 0x000000250c005986 */ /* 0x0005e6000c101906 */
[----:B------:R-:W-:Y:S01]  /*250e0*/  LEA.HI.X.SX32 R17, R17, R0, 0x2, P6 ;  /* 0x0000000011117211 */ /* 0x000fe200030f16ff */
[----:B------:R2:W-:Y:S01]  /*250f0*/  @P1 STG.E [R4.64], R45 ;  /* 0x0000002d04001986 */ /* 0x0005e2000c101906 */
[----:B-1----:R-:W-:-:S03]  /*25100*/  LEA R8, P1, R3, R2, 0x2 ;  /* 0x0000000203087211 */ /* 0x002fc600078210ff */
[----:B------:R1:W-:Y:S01]  /*25110*/  @P4 STG.E [R16.64], R49 ;  /* 0x0000003110004986 */ /* 0x0003e2000c101906 */
[----:B--2---:R-:W-:-:S03]  /*25120*/  ISETP.LT.AND P2, PT, R243, c[0x0][0x17c], !P0 ;  /* 0x00005f00f3007a0c */ /* 0x004fc60004741270 */
[----:B------:R-:W2:Y:S01]  /*25130*/  LDL.LU R243, [R1+0x29c] ;  /* 0x00029c0001f37983 */ /* 0x000ea20000300800 */
[----:B------:R-:W-:-:S03]  /*25140*/  ISETP.LT.AND P5, PT, R244, c[0x0][0x17c], !P0 ;  /* 0x00005f00f4007a0c */ /* 0x000fc600047a1270 */
[----:B------:R-:W2:Y:S01]  /*25150*/  LDL.LU R244, [R1+0x2a0] ;  /* 0x0002a00001f47983 */ /* 0x000ea20000300800 */
[----:B------:R-:W-:Y:S02]  /*25160*/  LEA.HI.X.SX32 R9, R3, R0, 0x2, P1 ;  /* 0x0000000003097211 */ /* 0x000fe400008f16ff */
[----:B------:R-:W-:Y:S02]  /*25170*/  ISETP.LT.AND P3, PT, R232, c[0x0][0x17c], !P0 ;  /* 0x00005f00e8007a0c */ /* 0x000fe40004761270 */
        /* <DEDUP_REMOVED lines=8> */
[----:B------:R1:W-:Y:S03]  /*25200*/  @P2 STG.E [R8.64], R53 ;  /* 0x0000003508002986 */ /* 0x0003e6000c101906 */
[----:B------:R-:W-:Y:S01]  /*25210*/  LEA.HI.X.SX32 R13, R21, R0, 0x2, P6 ;  /* 0x00000000150d7211 */ /* 0x000fe200030f16ff */
[----:B------:R-:W-:Y:S01]  /*25220*/  IMAD R21, R162, 0x2, R3 ;  /* 0x00000002a2157824 */ /* 0x000fe200078e0203 */
[----:B------:R-:W-:-:S03]  /*25230*/  LEA R4, P2, R3, R2, 0x2 ;  /* 0x0000000203047211 */ /* 0x000fc600078410ff */
[----:B------:R3:W-:Y:S01]  /*25240*/  @P5 STG.E [R12.64], R57 ;  /* 0x000000390c005986 */ /* 0x0007e2000c101906 */
[----:B------:R-:W-:Y:S01]  /*25250*/  LEA.HI.X.SX32 R5, R3, R0, 0x2, P2 ;  /* 0x0000000003057211 */ /* 0x000fe200010f16ff */
[----:B------:R-:W-:Y:S01]  /*25260*/  IMAD R3, R162, 0x2, R21 ;  /* 0x00000002a2037824 */ /* 0x000fe200078e0215 */
[----:B-1----:R-:W-:-:S03]  /*25270*/  LEA R16, P6, R21, R2, 0x2 ;  /* 0x0000000215107211 */ /* 0x002fc600078c10ff */
[----:B------:R1:W-:Y:S01]  /*25280*/  @P3 STG.E [R4.64], R61 ;  /* 0x0000003d04003986 */ /* 0x0003e2000c101906 */
[----:B------:R-:W-:Y:S01]  /*25290*/  LEA.HI.X.SX32 R17, R21, R0, 0x2, P6 ;  /* 0x0000000015117211 */ /* 0x000fe200030f16ff */
[----:B------:R-:W-:Y:S01]  /*252a0*/  IMAD R21, R162, 0x2, R3 ;  /* 0x00000002a2157824 */ /* 0x000fe200078e0203 */
[C---:B------:R-:W-:Y:S02]  /*252b0*/  LEA R8, P3, R3.reuse, R2, 0x2 ;  /* 0x0000000203087211 */ /* 0x040fe400078610ff */
[----:B---3--:R-:W-:Y:S02]  /*252c0*/  ISETP.LT.AND P5, PT, R164, c[0x0][0x17c], !P0 ;  /* 0x00005f00a4007a0c */ /* 0x008fe400047a1270 */
[----:B------:R-:W3:Y:S01]  /*252d0*/  LDL.LU R164, [R1+0x2b0] ;  /* 0x0002b00001a47983 */ /* 0x000ee20000300800 */
        /* <DEDUP_REMOVED lines=8> */
[----:B------:R-:W-:Y:S02]  /*25360*/  LEA.HI.X.SX32 R5, R3, R0, 0x2, P1 ;  /* 0x0000000003057211 */ /* 0x000fe400008f16ff */
[----:B--2---:R-:W-:Y:S02]  /*25370*/  ISETP.LT.AND P2, PT, R243, c[0x0][0x17c], !P0 ;  /* 0x00005f00f3007a0c */ /* 0x004fe40004741270 */
[----:B------:R-:W2:Y:S01]  /*25380*/  LDL.LU R243, [R1+0x2b4] ;  /* 0x0002b40001f37983 */ /* 0x000ea20000300800 */
[----:B------:R-:W-:-:S03]  /*25390*/  ISETP.LT.AND P4, PT, R244, c[0x0][0x17c], !P0 ;  /* 0x00005f00f4007a0c */ /* 0x000fc60004781270 */
        /* <DEDUP_REMOVED lines=76> */
[----:B------:R-:W2:Y:S01]  /*25860*/  LDL.LU R168, [R1] ;  /* 0x0000000001a87983 */ /* 0x000ea20000300800 */
        /* <DEDUP_REMOVED lines=9> */
[----:B------:R-:W-:Y:S01]  /*25900*/  @P4 STG.E [R16.64], R66 ;  /* 0x0000004210004986 */ /* 0x000fe2000c101906 */
        /* <DEDUP_REMOVED lines=10> */
[----:B------:R-:W-:Y:S02]  /*259b0*/  IMAD R3, R162, 0x2, R21 ;  /* 0x00000002a2037824 */ /* 0x000fe400078e0215 */
[----:B------:R2:W-:Y:S04]  /*259c0*/  @P5 STG.E [R12.64], R23 ;  /* 0x000000170c005986 */ /* 0x0005e8000c101906 */
[----:B------:R2:W-:Y:S01]  /*259d0*/  @P1 STG.E [R4.64], R19 ;  /* 0x0000001304001986 */ /* 0x0005e2000c101906 */
[----:B-1----:R-:W-:-:S04]  /*259e0*/  LEA R8, P1, R3, R2, 0x2 ;  /* 0x0000000203087211 */ /* 0x002fc800078210ff */
[----:B------:R-:W-:Y:S02]  /*259f0*/  LEA.HI.X.SX32 R9, R3, R0, 0x2, P1 ;  /* 0x0000000003097211 */ /* 0x000fe400008f16ff */
[----:B--2---:R-:W-:Y:S02]  /*25a00*/  ISETP.LT.AND P2, PT, R243, c[0x0][0x17c], !P0 ;  /* 0x00005f00f3007a0c */ /* 0x004fe40004741270 */
[----:B------:R-:W2:Y:S01]  /*25a10*/  LDL.LU R243, [R1+0xc] ;  /* 0x00000c0001f37983 */ /* 0x000ea20000300800 */
[----:B------:R-:W-:-:S03]  /*25a20*/  ISETP.LT.AND P5, PT, R244, c[0x0][0x17c], !P0 ;  /* 0x00005f00f4007a0c */ /* 0x000fc600047a1270 */
[----:B------:R-:W2:Y:S01]  /*25a30*/  LDL.LU R244, [R1+0x10] ;  /* 0x0000100001f47983 */ /* 0x000ea20000300800 */
[----:B------:R-:W-:-:S03]  /*25a40*/  ISETP.LT.AND P3, PT, R232, c[0x0][0x17c], !P0 ;  /* 0x00005f00e8007a0c */ /* 0x000fc60004761270 */
[----:B------:R-:W2:Y:S01]  /*25a50*/  LDL.LU R232, [R1+0x14] ;  /* 0x0000140001e87983 */ /* 0x000ea20000300800 */
[----:B----4-:R-:W-:-:S03]  /*25a60*/  ISETP.LT.AND P1, PT, R248, c[0x0][0x17c], !P0 ;  /* 0x00005f00f8007a0c */ /* 0x010fc60004721270 */
[----:B------:R-:W4:Y:S01]  /*25a70*/  LDL.LU R248, [R1+0x18] ;  /* 0x0000180001f87983 */ /* 0x000f220000300800 */
[----:B------:R-:W-:-:S04]  /*25a80*/  LEA R16, P6, R21, R2, 0x2 ;  /* 0x0000000215107211 */ /* 0x000fc800078c10ff */
[----:B------:R-:W-:Y:S01]  /*25a90*/  LEA.HI.X.SX32 R17, R21, R0, 0x2, P6 ;  /* 0x0000000015117211 */ /* 0x000fe200030f16ff */
[----:B------:R-:W-:-:S04]  /*25aa0*/  IMAD R21, R162, 0x2, R3 ;  /* 0x00000002a2157824 */ /* 0x000fc800078e0203 */
[C---:B------:R-:W-:Y:S01]  /*25ab0*/  IMAD R3, R162.reuse, 0x2, R21 ;  /* 0x00000002a2037824 */ /* 0x040fe200078e0215 */
[----:B------:R1:W-:Y:S01]  /*25ac0*/  @P4 STG.E [R16.64], R31 ;  /* 0x0000001f10004986 */ /* 0x0003e2000c101906 */
[-C--:B------:R-:W-:Y:S02]  /*25ad0*/  LEA R12, P6, R21, R2.reuse, 0x2 ;  /* 0x00000002150c7211 */ /* 0x080fe400078c10ff */
[C---:B------:R-:W-:Y:S01]  /*25ae0*/  IMAD R19, R162.reuse, 0x2, R3 ;  /* 0x00000002a2137824 */ /* 0x040fe200078e0203 */
[----:B------:R3:W-:Y:S01]  /*25af0*/  @P2 STG.E [R8.64], R11 ;  /* 0x0000000b08002986 */ /* 0x0007e2000c101906 */
[----:B------:R-:W-:Y:S02]  /*25b00*/  LEA R4, P2, R3, R2, 0x2 ;  /* 0x0000000203047211 */ /* 0x000fe400078410ff */
[-C--:B------:R-:W-:Y:S02]  /*25b10*/  LEA.HI.X.SX32 R13, R21, R0.reuse, 0x2, P6 ;  /* 0x00000000150d7211 */ /* 0x080fe400030f16ff */
[----:B------:R-:W-:Y:S01]  /*25b20*/  LEA.HI.X.SX32 R5, R3, R0, 0x2, P2 ;  /* 0x0000000003057211 */ /* 0x000fe200010f16ff */
[C---:B------:R-:W-:Y:S01]  /*25b30*/  IMAD R3, R162.reuse, 0x2, R19 ;  /* 0x00000002a2037824 */ /* 0x040fe200078e0213 */
[C---:B-1----:R-:W-:Y:S01]  /*25b40*/  LEA R16, P6, R19.reuse, R2, 0x2 ;  /* 0x0000000213107211 */ /* 0x042fe200078c10ff */
[----:B------:R1:W-:Y:S03]  /*25b50*/  @P5 STG.E [R12.64], R15 ;  /* 0x0000000f0c005986 */ /* 0x0003e6000c101906 */
[----:B------:R-:W-:Y:S01]  /*25b60*/  LEA.HI.X.SX32 R17, R19, R0, 0x2, P6 ;  /* 0x0000000013117211 */ /* 0x000fe200030f16ff */
[----:B------:R-:W-:Y:S01]  /*25b70*/  IMAD R19, R162, 0x2, R3 ;  /* 0x00000002a2137824 */ /* 0x000fe200078e0203 */
[----:B------:R1:W-:Y:S01]  /*25b80*/  @P3 STG.E [R4.64], R7 ;  /* 0x0000000704003986 */ /* 0x0003e2000c101906 */
[----:B---3--:R-:W-:-:S02]  /*25b90*/  LEA R8, P3, R3, R2, 0x2 ;  /* 0x0000000203087211 */ /* 0x008fc400078610ff */
[----:B------:R-:W-:Y:S01]  /*25ba0*/  IMAD R21, R162, 0x2, R19 ;  /* 0x00000002a2157824 */ /* 0x000fe200078e0213 */
[----:B------:R-:W-:Y:S02]  /*25bb0*/  ISETP.LT.AND P4, PT, R168, c[0x0][0x17c], !P0 ;  /* 0x00005f00a8007a0c */ /* 0x000fe40004781270 */
[----:B------:R-:W-:Y:S01]  /*25bc0*/  LEA.HI.X.SX32 R9, R3, R0, 0x2, P3 ;  /* 0x0000000003097211 */ /* 0x000fe200018f16ff */
[----:B------:R-:W-:Y:S01]  /*25bd0*/  IMAD R3, R162, 0x2, R21 ;  /* 0x00000002a2037824 */ /* 0x000fe200078e0215 */
[----:B------:R-:W-:-:S03]  /*25be0*/  ISETP.LT.AND P2, PT, R164, c[0x0][0x17c], !P0 ;  /* 0x00005f00a4007a0c */ /* 0x000fc60004741270 */
[----:B-1----:R-:W-:Y:S01]  /*25bf0*/  IMAD R13, R162, 0x2, R3 ;  /* 0x00000002a20d7824 */ /* 0x002fe200078e0203 */
[----:B------:R-:W-:-:S03]  /*25c00*/  LEA R10, P6, R19, R2, 0x2 ;  /* 0x00000002130a7211 */ /* 0x000fc600078c10ff */
[C---:B------:R-:W-:Y:S01]  /*25c10*/  IMAD R15, R162.reuse, 0x2, R13 ;  /* 0x00000002a20f7824 */ /* 0x040fe200078e020d */
[----:B------:R-:W-:Y:S01]  /*25c20*/  LEA.HI.X.SX32 R11, R19, R0, 0x2, P6 ;  /* 0x00000000130b7211 */ /* 0x000fe200030f16ff */
[----:B------:R1:W-:Y:S04]  /*25c30*/  @P4 STG.E [R16.64], R35 ;  /* 0x0000002310004986 */ /* 0x0003e8000c101906 */
[----:B------:R3:W-:Y:S01]  /*25c40*/  @P1 STG.E [R8.64], R43 ;  /* 0x0000002b08001986 */ /* 0x0007e2000c101906 */
[-C--:B------:R-:W-:Y:S02]  /*25c50*/  LEA R4, P1, R21, R2.reuse, 0x2 ;  /* 0x0000000215047211 */ /* 0x080fe400078210ff */
[-C--:B------:R-:W-:Y:S01]  /*25c60*/  LEA R12, P6, R13, R2.reuse, 0x2 ;  /* 0x000000020d0c7211 */ /* 0x080fe200078c10ff */
[----:B------:R3:W-:Y:S01]  /*25c70*/  @P2 STG.E [R10.64], R39 ;  /* 0x000000270a002986 */ /* 0x0007e2000c101906 */
[----:B-1----:R-:W-:Y:S01]  /*25c80*/  IMAD R17, R162, 0x2, R15 ;  /* 0x00000002a2117824 */ /* 0x002fe200078e020f */
[----:B------:R-:W-:-:S02]  /*25c90*/  LEA R6, P2, R3, R2, 0x2 ;  /* 0x0000000203067211 */ /* 0x000fc400078410ff */
[----:B------:R-:W-:Y:S01]  /*25ca0*/  LEA.HI.X.SX32 R5, R21, R0, 0x2, P1 ;  /* 0x0000000015057211 */ /* 0x000fe200008f16ff */
[----:B------:R-:W-:Y:S01]  /*25cb0*/  IMAD R19, R162, 0x2, R17 ;  /* 0x00000002a2137824 */ /* 0x000fe200078e0211 */
[----:B------:R-:W-:Y:S02]  /*25cc0*/  LEA R14, P1, R15, R2, 0x2 ;  /* 0x000000020f0e7211 */ /* 0x000fe400078210ff */
[----:B--2---:R-:W-:Y:S02]  /*25cd0*/  ISETP.LT.AND P5, PT, R243, c[0x0][0x17c], !P0 ;  /* 0x00005f00f3007a0c */ /* 0x004fe400047a1270 */
[----:B------:R-:W-:Y:S02]  /*25ce0*/  ISETP.LT.AND P4, PT, R244, c[0x0][0x17c], !P0 ;  /* 0x00005f00f4007a0c */ /* 0x000fe40004781270 */
[----:B------:R-:W-:Y:S02]  /*25cf0*/  ISETP.LT.AND P3, PT, R232, c[0x0][0x17c], !P0 ;  /* 0x00005f00e8007a0c */ /* 0x000fe40004761270 */
[----:B------:R-:W-:-:S02]  /*25d00*/  LEA.HI.X.SX32 R7, R3, R0, 0x2, P2 ;  /* 0x0000000003077211 */ /* 0x000fc400010f16ff */
[----:B------:R-:W-:Y:S02]  /*25d10*/  LEA.HI.X.SX32 R13, R13, R0, 0x2, P6 ;  /* 0x000000000d0d7211 */ /* 0x000fe400030f16ff */
[----:B---3--:R-:W-:Y:S02]  /*25d20*/  LEA R8, P6, R19, R2, 0x2 ;  /* 0x0000000213087211 */ /* 0x008fe400078c10ff */
[-C--:B------:R-:W-:Y:S02]  /*25d30*/  LEA.HI.X.SX32 R15, R15, R0.reuse, 0x2, P1 ;  /* 0x000000000f0f7211 */ /* 0x080fe400008f16ff */
[----:B------:R-:W-:Y:S02]  /*25d40*/  ISETP.LT.AND P1, PT, R251, c[0x0][0x17c], !P0 ;  /* 0x00005f00fb007a0c */ /* 0x000fe40004721270 */
[----:B------:R-:W-:Y:S02]  /*25d50*/  LEA.HI.X.SX32 R9, R19, R0, 0x2, P6 ;  /* 0x0000000013097211 */ /* 0x000fe400030f16ff */
[C---:B------:R-:W-:Y:S01]  /*25d60*/  LEA R2, P6, R17.reuse, R2, 0x2 ;  /* 0x0000000211027211 */ /* 0x040fe200078c10ff */
[----:B------:R1:W-:Y:S03]  /*25d70*/  @P5 STG.E [R4.64], R47 ;  /* 0x0000002f04005986 */ /* 0x0003e6000c101906 */
[----:B------:R-:W-:Y:S01]  /*25d80*/  LEA.HI.X.SX32 R3, R17, R0, 0x2, P6 ;  /* 0x0000000011037211 */ /* 0x000fe200030f16ff */
[----:B------:R1:W-:Y:S04]  /*25d90*/  @P4 STG.E [R6.64], R51 ;  /* 0x0000003306004986 */ /* 0x0003e8000c101906 */
[----:B------:R1:W-:Y:S01]  /*25da0*/  @P3 STG.E [R12.64], R55 ;  /* 0x000000370c003986 */ /* 0x0003e2000c101906 */
[----:B----4-:R-:W-:-:S02]  /*25db0*/  ISETP.LT.AND P2, PT, R248, c[0x0][0x17c], !P0 ;  /* 0x00005f00f8007a0c */ /* 0x010fc40004741270 */
[----:B------:R-:W-:-:S11]  /*25dc0*/  ISETP.LT.AND P0, PT, R208, c[0x0][0x17c], !P0 ;  /* 0x00005f00d0007a0c */ /* 0x000fd60004701270 */
[----:B------:R1:W-:Y:S04]  /*25dd0*/  @P2 STG.E [R14.64], R59 ;  /* 0x0000003b0e002986 */ /* 0x0003e8000c101906 */
[----:B------:R1:W-:Y:S01]  /*25de0*/  @P1 STG.E [R2.64], R63 ;  /* 0x0000003f02001986 */ /* 0x0003e2000c101906 */
[----:B------:R-:W-:Y:S05]  /*25df0*/  @!P0 EXIT ;  /* 0x000000000000894d */ /* 0x000fea0003800000 */
[----:B------:R-:W-:Y:S01]  /*25e00*/  STG.E [R8.64], R67 ;  /* 0x0000004308007986 */ /* 0x000fe2000c101906 */
[----:B------:R-:W-:Y:S05]  /*25e10*/  EXIT ;  /* 0x000000000000794d */ /* 0x000fea0003800000 */
.L_x_2:
[----:B------:R-:W-:-:S00]  /*25e20*/  BRA `(.L_x_2) ;  /* 0xfffffff000007947 */ /* 0x000fc0000383ffff */
[----:B------:R-:W-:-:S00]  /*25e30*/  NOP ;  /* 0x0000000000007918 */ /* 0x000fc00000000000 */
        /* <DEDUP_REMOVED lines=12> */
.L_x_3:


//--------------------- .nv.shared.matmul_kernel  --------------------------
	.section	.nv.shared.matmul_kernel,"aw",@nobits
	.sectionflags	@""
	.align	16
